	.target	sm_90a

	.elftype	@"ET_EXEC"


//--------------------- .note.nv.tkinfo           --------------------------
	.section	.note.nv.tkinfo,"",@"SHT_NOTE"
	.sectionflags	@"SHF_NOTE_NV_TKINFO"
	.tkinfo
        /*0018*/ 	.word	0x00000002
        /*0030*/ 	.string	""
        /*0030*/ 	.string	"ptxas"
        /*0030*/ 	.string	"Cuda compilation tools, release 13.0, V13.0.88"
        /*0030*/ 	.string	"Build cuda_13.0.r13.0/compiler.36424714_0"
        /*0030*/ 	.string	"-v  -suppress-debug-info  -lineinfo  -arch sm_90a "



//--------------------- .note.nv.cuinfo           --------------------------
	.section	.note.nv.cuinfo,"",@"SHT_NOTE"
	.sectionflags	@"SHF_NOTE_NV_CUINFO"
        /*0018*/ 	.short	0x0002
        /*001a*/ 	.short	0x005a
        /*001c*/ 	.short	0x0082
	.zero		2


//--------------------- .nv.info                  --------------------------
	.section	.nv.info,"",@"SHT_CUDA_INFO"
	.align	4


	//----- nvinfo : EIATTR_REGCOUNT
	.align		4
        /*0000*/ 	.byte	0x04, 0x2f
        /*0002*/ 	.short	(.L_1 - .L_0)
	.align		4
.L_0:
        /*0004*/ 	.word	index@(matmul_kernel)
        /*0008*/ 	.word	0x000000ff


	//----- nvinfo : EIATTR_FRAME_SIZE
	.align		4
.L_1:
        /*000c*/ 	.byte	0x04, 0x11
        /*000e*/ 	.short	(.L_3 - .L_2)
	.align		4
.L_2:
        /*0010*/ 	.word	index@(matmul_kernel)
        /*0014*/ 	.word	0x00001220


	//----- nvinfo : EIATTR_MIN_STACK_SIZE
	.align		4
.L_3:
        /*0018*/ 	.byte	0x04, 0x12
        /*001a*/ 	.short	(.L_5 - .L_4)
	.align		4
.L_4:
        /*001c*/ 	.word	index@(matmul_kernel)
        /*0020*/ 	.word	0x00001220
.L_5:


//--------------------- .nv.compat                --------------------------
	.section	.nv.compat,"",@"SHT_CUDA_COMPAT_INFO"
	.align	4
        /*0000*/ 	.byte	0x02, 0x09, 0x01, 0x00, 0x02, 0x02, 0x04, 0x00, 0x02, 0x05, 0x05, 0x00, 0x03, 0x07, 0x01, 0x01
        /*0010*/ 	.byte	0x02, 0x03, 0x00, 0x00, 0x02, 0x06, 0x01, 0x00, 0x04, 0x0b, 0x08, 0x00, 0x00, 0x00, 0x00, 0x00
        /*0020*/ 	.byte	0x00, 0x00, 0x00, 0x00


//--------------------- .nv.info.matmul_kernel    --------------------------
	.section	.nv.info.matmul_kernel,"",@"SHT_CUDA_INFO"
	.sectionflags	@""
	.align	4


	//----- nvinfo : EIATTR_CUDA_API_VERSION
	.align		4
        /*0000*/ 	.byte	0x04, 0x37
        /*0002*/ 	.short	(.L_7 - .L_6)
.L_6:
        /*0004*/ 	.word	0x00000082


	//----- nvinfo : EIATTR_KPARAM_INFO
	.align		4
.L_7:
        /*0008*/ 	.byte	0x04, 0x17
        /*000a*/ 	.short	(.L_9 - .L_8)
.L_8:
        /*000c*/ 	.word	0x00000000
        /*0010*/ 	.short	0x000d
        /*0012*/ 	.short	0x0048
        /*0014*/ 	.byte	0x00, 0xf4, 0x21, 0x00


	//----- nvinfo : EIATTR_KPARAM_INFO
	.align		4
.L_9:
        /*0018*/ 	.byte	0x04, 0x17
        /*001a*/ 	.short	(.L_11 - .L_10)
.L_10:
        /*001c*/ 	.word	0x00000000
        /*0020*/ 	.short	0x000c
        /*0022*/ 	.short	0x0040
        /*0024*/ 	.byte	0x00, 0xf4, 0x21, 0x00


	//----- nvinfo : EIATTR_KPARAM_INFO
	.align		4
.L_11:
        /*0028*/ 	.byte	0x04, 0x17
        /*002a*/ 	.short	(.L_13 - .L_12)
.L_12:
        /*002c*/ 	.word	0x00000000
        /*0030*/ 	.short	0x000b
        /*0032*/ 	.short	0x0038
        /*0034*/ 	.byte	0x00, 0xf0, 0x11, 0x00


	//----- nvinfo : EIATTR_KPARAM_INFO
	.align		4
.L_13:
        /*0038*/ 	.byte	0x04, 0x17
        /*003a*/ 	.short	(.L_15 - .L_14)
.L_14:
        /*003c*/ 	.word	0x00000000
        /*0040*/ 	.short	0x000a
        /*0042*/ 	.short	0x0034
        /*0044*/ 	.byte	0x00, 0xf0, 0x11, 0x00


	//----- nvinfo : EIATTR_KPARAM_INFO
	.align		4
.L_15:
        /*0048*/ 	.byte	0x04, 0x17
        /*004a*/ 	.short	(.L_17 - .L_16)
.L_16:
        /*004c*/ 	.word	0x00000000
        /*0050*/ 	.short	0x0009
        /*0052*/ 	.short	0x0030
        /*0054*/ 	.byte	0x00, 0xf0, 0x11, 0x00


	//----- nvinfo : EIATTR_KPARAM_INFO
	.align		4
.L_17:
        /*0058*/ 	.byte	0x04, 0x17
        /*005a*/ 	.short	(.L_19 - .L_18)
.L_18:
        /*005c*/ 	.word	0x00000000
        /*0060*/ 	.short	0x0008
        /*0062*/ 	.short	0x002c
        /*0064*/ 	.byte	0x00, 0xf0, 0x11, 0x00


	//----- nvinfo : EIATTR_KPARAM_INFO
	.align		4
.L_19:
        /*0068*/ 	.byte	0x04, 0x17
        /*006a*/ 	.short	(.L_21 - .L_20)
.L_20:
        /*006c*/ 	.word	0x00000000
        /*0070*/ 	.short	0x0007
        /*0072*/ 	.short	0x0028
        /*0074*/ 	.byte	0x00, 0xf0, 0x11, 0x00


	//----- nvinfo : EIATTR_KPARAM_INFO
	.align		4
.L_21:
        /*0078*/ 	.byte	0x04, 0x17
        /*007a*/ 	.short	(.L_23 - .L_22)
.L_22:
        /*007c*/ 	.word	0x00000000
        /*0080*/ 	.short	0x0006
        /*0082*/ 	.short	0x0024
        /*0084*/ 	.byte	0x00, 0xf0, 0x11, 0x00


	//----- nvinfo : EIATTR_KPARAM_INFO
	.align		4
.L_23:
        /*0088*/ 	.byte	0x04, 0x17
        /*008a*/ 	.short	(.L_25 - .L_24)
.L_24:
        /*008c*/ 	.word	0x00000000
        /*0090*/ 	.short	0x0005
        /*0092*/ 	.short	0x0020
        /*0094*/ 	.byte	0x00, 0xf0, 0x11, 0x00


	//----- nvinfo : EIATTR_KPARAM_INFO
	.align		4
.L_25:
        /*0098*/ 	.byte	0x04, 0x17
        /*009a*/ 	.short	(.L_27 - .L_26)
.L_26:
        /*009c*/ 	.word	0x00000000
        /*00a0*/ 	.short	0x0004
        /*00a2*/ 	.short	0x001c
        /*00a4*/ 	.byte	0x00, 0xf0, 0x11, 0x00


	//----- nvinfo : EIATTR_KPARAM_INFO
	.align		4
.L_27:
        /*00a8*/ 	.byte	0x04, 0x17
        /*00aa*/ 	.short	(.L_29 - .L_28)
.L_28:
        /*00ac*/ 	.word	0x00000000
        /*00b0*/ 	.short	0x0003
        /*00b2*/ 	.short	0x0018
        /*00b4*/ 	.byte	0x00, 0xf0, 0x11, 0x00


	//----- nvinfo : EIATTR_KPARAM_INFO
	.align		4
.L_29:
        /*00b8*/ 	.byte	0x04, 0x17
        /*00ba*/ 	.short	(.L_31 - .L_30)
.L_30:
        /*00bc*/ 	.word	0x00000000
        /*00c0*/ 	.short	0x0002
        /*00c2*/ 	.short	0x0010
        /*00c4*/ 	.byte	0x00, 0xf4, 0x21, 0x00


	//----- nvinfo : EIATTR_KPARAM_INFO
	.align		4
.L_31:
        /*00c8*/ 	.byte	0x04, 0x17
        /*00ca*/ 	.short	(.L_33 - .L_32)
.L_32:
        /*00cc*/ 	.word	0x00000000
        /*00d0*/ 	.short	0x0001
        /*00d2*/ 	.short	0x0008
        /*00d4*/ 	.byte	0x00, 0xf4, 0x21, 0x00


	//----- nvinfo : EIATTR_KPARAM_INFO
	.align		4
.L_33:
        /*00d8*/ 	.byte	0x04, 0x17
        /*00da*/ 	.short	(.L_35 - .L_34)
.L_34:
        /*00dc*/ 	.word	0x00000000
        /*00e0*/ 	.short	0x0000
        /*00e2*/ 	.short	0x0000
        /*00e4*/ 	.byte	0x00, 0xf4, 0x21, 0x00


	//----- nvinfo : EIATTR_SPARSE_MMA_MASK
	.align		4
.L_35:
        /*00e8*/ 	.byte	0x03, 0x50
        /*00ea*/ 	.short	0x0000


	//----- nvinfo : EIATTR_MAXREG_COUNT
	.align		4
        /*00ec*/ 	.byte	0x03, 0x1b
        /*00ee*/ 	.short	0x00ff


	//----- nvinfo : EIATTR_NUM_BARRIERS
	.align		4
        /*00f0*/ 	.byte	0x02, 0x4c
        /*00f2*/ 	.byte	0x01
	.zero		1


	//----- nvinfo : EIATTR_ANNOTATIONS
	.align		4
        /*00f4*/ 	.byte	0x04, 0x55
        /*00f6*/ 	.short	(.L_37 - .L_36)


	//   ....[0]....
.L_36:
        /*00f8*/ 	.word	0x00000001
        /*00fc*/ 	.byte	0x80, 0x00, 0x00, 0x00, 0x01, 0x00, 0x00, 0x00, 0xc0, 0x00, 0x00, 0x00, 0x01, 0x00, 0x00, 0x00
        /* <DEDUP_REMOVED lines=1796> */
        /*714c*/ 	.byte	0xc0, 0x31, 0x02, 0x00


	//----- nvinfo : EIATTR_MERCURY_ISA_VERSION
	.align		4
.L_37:
        /*7150*/ 	.byte	0x03, 0x5f
        /*7152*/ 	.short	0x0101


	//----- nvinfo : EIATTR_EXIT_INSTR_OFFSETS
	.align		4
        /*7154*/ 	.byte	0x04, 0x1c
        /*7156*/ 	.short	(.L_39 - .L_38)


	//   ....[0]....
.L_38:
        /*7158*/ 	.word	0x00030510


	//   ....[1]....
        /*715c*/ 	.word	0x00030540


	//----- nvinfo : EIATTR_REQNTID
	.align		4
.L_39:
        /*7160*/ 	.byte	0x04, 0x10
        /*7162*/ 	.short	(.L_41 - .L_40)
.L_40:
        /*7164*/ 	.word	0x00000080
        /*7168*/ 	.word	0x00000001
        /*716c*/ 	.word	0x00000001


	//----- nvinfo : EIATTR_CBANK_PARAM_SIZE
	.align		4
.L_41:
        /*7170*/ 	.byte	0x03, 0x19
        /*7172*/ 	.short	0x0050


	//----- nvinfo : EIATTR_PARAM_CBANK
	.align		4
        /*7174*/ 	.byte	0x04, 0x0a
        /*7176*/ 	.short	(.L_43 - .L_42)
	.align		4
.L_42:
        /*7178*/ 	.word	index@(.nv.constant0.matmul_kernel)
        /*717c*/ 	.short	0x0210
        /*717e*/ 	.short	0x0050


	//----- nvinfo : EIATTR_SW_WAR
	.align		4
.L_43:
        /*7180*/ 	.byte	0x04, 0x36
        /*7182*/ 	.short	(.L_45 - .L_44)
.L_44:
        /*7184*/ 	.word	0x00000008
.L_45:


//--------------------- .nv.callgraph             --------------------------
	.section	.nv.callgraph,"",@"SHT_CUDA_CALLGRAPH"
	.align	4
	.sectionentsize	8
	.align		4
        /*0000*/ 	.word	0x00000000
	.align		4
        /*0004*/ 	.word	0xffffffff
	.align		4
        /*0008*/ 	.word	0x00000000
	.align		4
        /*000c*/ 	.word	0xfffffffe
	.align		4
        /*0010*/ 	.word	0x00000000
	.align		4
        /*0014*/ 	.word	0xfffffffd
	.align		4
        /*0018*/ 	.word	0x00000000
	.align		4
        /*001c*/ 	.word	0xfffffffc


//--------------------- .text.matmul_kernel       --------------------------
	.section	.text.matmul_kernel,"ax",@progbits
	.align	128
        .global         matmul_kernel
        .type           matmul_kernel,@function
        .size           matmul_kernel,(.L_x_3 - matmul_kernel)
        .other          matmul_kernel,@"STO_CUDA_ENTRY STV_DEFAULT"
matmul_kernel:
.text.matmul_kernel:
[----:B------:R-:W0:Y:S08]  /*0000*/  LDC R1, c[0x0][0x28] ;  /* 0x00000a00ff017b82 */ /* 0x000e300000000800 */
[----:B------:R-:W1:Y:S01]  /*0010*/  LDC.64 R6, c[0x0][0x228] ;  /* 0x00008a00ff067b82 */ /* 0x000e620000000a00 */
[----:B------:R-:W2:Y:S01]  /*0020*/  S2R R5, SR_CTAID.X ;  /* 0x0000000000057919 */ /* 0x000ea20000002500 */
[----:B0-----:R-:W-:Y:S01]  /*0030*/  VIADD R1, R1, 0xffffede0 ;  /* 0xffffede001017836 */ /* 0x001fe20000000000 */
[----:B------:R-:W-:Y:S01]  /*0040*/  UMOV UR4, 0x400 ;  /* 0x0000040000047882 */ /* 0x000fe20000000000 */
[----:B------:R-:W-:Y:S01]  /*0050*/  ULDC.64 UR6, c[0x0][0x208] ;  /* 0x0000820000067ab9 */ /* 0x000fe20000000a00 */
[----:B------:R-:W-:-:S02]  /*0060*/  CS2R R24, SRZ ;  /* 0x0000000000187805 */ /* 0x000fc4000001ff00 */
[----:B------:R-:W-:Y:S01]  /*0070*/  CS2R R26, SRZ ;  /* 0x00000000001a7805 */ /* 0x000fe2000001ff00 */
[----:B------:R0:W-:Y:S01]  /*0080*/  STL [R1+0x1e0], RZ ;  /* 0x0001e0ff01007387 */ /* 0x0001e20000100800 */
[----:B------:R-:W3:Y:S01]  /*0090*/  S2UR UR5, SR_CgaCtaId ;  /* 0x00000000000579c3 */ /* 0x000ee20000008800 */
[----:B------:R-:W-:Y:S02]  /*00a0*/  CS2R R104, SRZ ;  /* 0x0000000000687805 */ /* 0x000fe4000001ff00 */
[----:B------:R-:W-:Y:S01]  /*00b0*/  CS2R R106, SRZ ;  /* 0x00000000006a7805 */ /* 0x000fe2000001ff00 */
[----:B------:R0:W-:Y:S01]  /*00c0*/  STL [R1+0x1e4], RZ ;  /* 0x0001e4ff01007387 */ /* 0x0001e20000100800 */
[----:B------:R-:W-:Y:S02]  /*00d0*/  CS2R R28, SRZ ;  /* 0x00000000001c7805 */ /* 0x000fe4000001ff00 */
[----:B------:R-:W-:Y:S02]  /*00e0*/  CS2R R30, SRZ ;  /* 0x00000000001e7805 */ /* 0x000fe4000001ff00 */
[----:B------:R-:W-:Y:S01]  /*00f0*/  CS2R R100, SRZ ;  /* 0x0000000000647805 */ /* 0x000fe2000001ff00 */
[----:B------:R0:W-:Y:S01]  /*0100*/  STL [R1+0x1e8], RZ ;  /* 0x0001e8ff01007387 */ /* 0x0001e20000100800 */
[----:B------:R-:W-:-:S02]  /*0110*/  CS2R R102, SRZ ;  /* 0x0000000000667805 */ /* 0x000fc4000001ff00 */
[----:B------:R-:W-:Y:S02]  /*0120*/  CS2R R32, SRZ ;  /* 0x0000000000207805 */ /* 0x000fe4000001ff00 */
[----:B------:R-:W-:Y:S01]  /*0130*/  CS2R R34, SRZ ;  /* 0x0000000000227805 */ /* 0x000fe2000001ff00 */
[----:B------:R0:W-:Y:S01]  /*0140*/  STL [R1+0x1ec], RZ ;  /* 0x0001ecff01007387 */ /* 0x0001e20000100800 */
[----:B------:R-:W-:Y:S02]  /*0150*/  CS2R R96, SRZ ;  /* 0x0000000000607805 */ /* 0x000fe4000001ff00 */
[----:B------:R-:W-:Y:S02]  /*0160*/  CS2R R98, SRZ ;  /* 0x0000000000627805 */ /* 0x000fe4000001ff00 */
[----:B------:R-:W-:Y:S01]  /*0170*/  CS2R R36, SRZ ;  /* 0x0000000000247805 */ /* 0x000fe2000001ff00 */
[----:B------:R0:W-:Y:S01]  /*0180*/  STL [R1+0x1f0], RZ ;  /* 0x0001f0ff01007387 */ /* 0x0001e20000100800 */
[----:B-1----:R-:W-:Y:S01]  /*0190*/  VIADD R0, R7, 0xff ;  /* 0x000000ff07007836 */ /* 0x002fe20000000000 */
[----:B------:R-:W-:-:S02]  /*01a0*/  CS2R R38, SRZ ;  /* 0x0000000000267805 */ /* 0x000fc4000001ff00 */
[----:B------:R-:W-:Y:S01]  /*01b0*/  CS2R R48, SRZ ;  /* 0x0000000000307805 */ /* 0x000fe2000001ff00 */
[----:B------:R0:W-:Y:S01]  /*01c0*/  STL [R1+0x1f4], RZ ;  /* 0x0001f4ff01007387 */ /* 0x0001e20000100800 */
[----:B------:R-:W-:Y:S02]  /*01d0*/  CS2R R50, SRZ ;  /* 0x0000000000327805 */ /* 0x000fe4000001ff00 */
[----:B------:R-:W-:Y:S02]  /*01e0*/  SHF.R.S32.HI R3, RZ, 0x1f, R0 ;  /* 0x0000001fff037819 */ /* 0x000fe40000011400 */
[----:B------:R-:W-:Y:S01]  /*01f0*/  CS2R R40, SRZ ;  /* 0x0000000000287805 */ /* 0x000fe2000001ff00 */
[----:B------:R0:W-:Y:S01]  /*0200*/  STL [R1+0x1f8], RZ ;  /* 0x0001f8ff01007387 */ /* 0x0001e20000100800 */
[----:B---3--:R-:W-:Y:S01]  /*0210*/  ULEA UR4, UR5, UR4, 0x18 ;  /* 0x0000000405047291 */ /* 0x008fe2000f8ec03f */
[----:B------:R-:W-:Y:S02]  /*0220*/  LEA.HI R3, R3, R0, RZ, 0x8 ;  /* 0x0000000003037211 */ /* 0x000fe400078f40ff */
[----:B------:R-:W-:-:S02]  /*0230*/  CS2R R42, SRZ ;  /* 0x00000000002a7805 */ /* 0x000fc4000001ff00 */
[----:B--2---:R-:W-:Y:S01]  /*0240*/  IABS R10, R5 ;  /* 0x00000005000a7213 */ /* 0x004fe20000000000 */
[----:B------:R0:W-:Y:S01]  /*0250*/  STL [R1+0x1fc], RZ ;  /* 0x0001fcff01007387 */ /* 0x0001e20000100800 */
[----:B------:R-:W-:Y:S02]  /*0260*/  SHF.R.S32.HI R3, RZ, 0x8, R3 ;  /* 0x00000008ff037819 */ /* 0x000fe40000011403 */
[----:B------:R-:W-:Y:S02]  /*0270*/  CS2R R52, SRZ ;  /* 0x0000000000347805 */ /* 0x000fe4000001ff00 */
[----:B------:R-:W-:Y:S01]  /*0280*/  CS2R R54, SRZ ;  /* 0x0000000000367805 */ /* 0x000fe2000001ff00 */
[----:B------:R0:W-:Y:S01]  /*0290*/  STL [R1+0x3e0], RZ ;  /* 0x0003e0ff01007387 */ /* 0x0001e20000100800 */
[----:B------:R-:W-:Y:S01]  /*02a0*/  CS2R R44, SRZ ;  /* 0x00000000002c7805 */ /* 0x000fe2000001ff00 */
[----:B------:R-:W-:Y:S01]  /*02b0*/  IMAD.SHL.U32 R4, R3, 0x4, RZ ;  /* 0x0000000403047824 */ /* 0x000fe200078e00ff */
[----:B------:R-:W-:Y:S01]  /*02c0*/  CS2R R46, SRZ ;  /* 0x00000000002e7805 */ /* 0x000fe2000001ff00 */
[----:B------:R0:W-:Y:S01]  /*02d0*/  STL [R1+0x3e4], RZ ;  /* 0x0003e4ff01007387 */ /* 0x0001e20000100800 */
[----:B------:R-:W-:-:S02]  /*02e0*/  CS2R R144, SRZ ;  /* 0x0000000000907805 */ /* 0x000fc4000001ff00 */
[----:B------:R-:W-:Y:S02]  /*02f0*/  CS2R R146, SRZ ;  /* 0x0000000000927805 */ /* 0x000fe4000001ff00 */
[-C--:B------:R-:W-:Y:S01]  /*0300*/  IABS R9, R4.reuse ;  /* 0x0000000400097213 */ /* 0x080fe20000000000 */
[----:B------:R0:W-:Y:S01]  /*0310*/  STL [R1+0x3e8], RZ ;  /* 0x0003e8ff01007387 */ /* 0x0001e20000100800 */
[----:B------:R-:W-:Y:S02]  /*0320*/  IABS R12, R4 ;  /* 0x00000004000c7213 */ /* 0x000fe40000000000 */
[----:B------:R-:W-:Y:S01]  /*0330*/  CS2R R132, SRZ ;  /* 0x0000000000847805 */ /* 0x000fe2000001ff00 */
[----:B------:R-:W1:Y:S01]  /*0340*/  I2F.RP R0, R9 ;  /* 0x0000000900007306 */ /* 0x000e620000209400 */
[----:B------:R0:W-:Y:S01]  /*0350*/  STL [R1+0x3ec], RZ ;  /* 0x0003ecff01007387 */ /* 0x0001e20000100800 */
[----:B------:R-:W-:Y:S02]  /*0360*/  CS2R R134, SRZ ;  /* 0x0000000000867805 */ /* 0x000fe4000001ff00 */
[----:B------:R-:W-:-:S02]  /*0370*/  CS2R R124, SRZ ;  /* 0x00000000007c7805 */ /* 0x000fc4000001ff00 */
[----:B------:R-:W-:Y:S01]  /*0380*/  CS2R R126, SRZ ;  /* 0x00000000007e7805 */ /* 0x000fe2000001ff00 */
[----:B------:R0:W-:Y:S01]  /*0390*/  STL [R1+0x3f0], RZ ;  /* 0x0003f0ff01007387 */ /* 0x0001e20000100800 */
[----:B------:R-:W-:Y:S02]  /*03a0*/  CS2R R120, SRZ ;  /* 0x0000000000787805 */ /* 0x000fe4000001ff00 */
[----:B------:R-:W-:Y:S02]  /*03b0*/  CS2R R122, SRZ ;  /* 0x00000000007a7805 */ /* 0x000fe4000001ff00 */
[----:B------:R-:W-:Y:S01]  /*03c0*/  CS2R R112, SRZ ;  /* 0x0000000000707805 */ /* 0x000fe2000001ff00 */
[----:B------:R0:W-:Y:S01]  /*03d0*/  STL [R1+0x3f4], RZ ;  /* 0x0003f4ff01007387 */ /* 0x0001e20000100800 */
[----:B------:R-:W-:Y:S02]  /*03e0*/  CS2R R114, SRZ ;  /* 0x0000000000727805 */ /* 0x000fe4000001ff00 */
[----:B------:R-:W-:-:S02]  /*03f0*/  CS2R R56, SRZ ;  /* 0x0000000000387805 */ /* 0x000fc4000001ff00 */
[----:B------:R-:W-:Y:S01]  /*0400*/  CS2R R58, SRZ ;  /* 0x00000000003a7805 */ /* 0x000fe2000001ff00 */
[----:B------:R0:W-:Y:S01]  /*0410*/  STL [R1+0x3f8], RZ ;  /* 0x0003f8ff01007387 */ /* 0x0001e20000100800 */
[----:B------:R-:W-:Y:S01]  /*0420*/  CS2R R92, SRZ ;  /* 0x00000000005c7805 */ /* 0x000fe2000001ff00 */
[----:B-1----:R-:W1:Y:S01]  /*0430*/  MUFU.RCP R0, R0 ;  /* 0x0000000000007308 */ /* 0x002e620000001000 */
        /* <DEDUP_REMOVED lines=15> */
[----:B------:R-:W-:Y:S01]  /*0530*/  CS2R R80, SRZ ;  /* 0x0000000000507805 */ /* 0x000fe2000001ff00 */
[----:B-1----:R-:W-:Y:S01]  /*0540*/  VIADD R2, R0, 0xffffffe ;  /* 0x0ffffffe00027836 */ /* 0x002fe20000000000 */
[----:B------:R0:W-:Y:S01]  /*0550*/  STL [R1+0x60c], RZ ;  /* 0x00060cff01007387 */ /* 0x0001e20000100800 */
[----:B------:R-:W-:Y:S01]  /*0560*/  IMAD.MOV R0, RZ, RZ, -R12 ;  /* 0x000000ffff007224 */ /* 0x000fe200078e0a0c */
[----:B------:R-:W-:Y:S01]  /*0570*/  CS2R R82, SRZ ;  /* 0x0000000000527805 */ /* 0x000fe2000001ff00 */
[----:B------:R1:W2:Y:S01]  /*0580*/  F2I.FTZ.U32.TRUNC.NTZ R3, R2 ;  /* 0x0000000200037305 */ /* 0x0002a2000021f000 */
        /* <DEDUP_REMOVED lines=8> */
[----:B-1----:R-:W-:Y:S01]  /*0610*/  IMAD.MOV.U32 R2, RZ, RZ, RZ ;  /* 0x000000ffff027224 */ /* 0x002fe200078e00ff */
[----:B------:R0:W-:Y:S01]  /*0620*/  STL [R1+0x618], RZ ;  /* 0x000618ff01007387 */ /* 0x0001e20000100800 */
[----:B------:R-:W-:Y:S02]  /*0630*/  CS2R R16, SRZ ;  /* 0x0000000000107805 */ /* 0x000fe4000001ff00 */
[----:B------:R-:W-:Y:S02]  /*0640*/  CS2R R18, SRZ ;  /* 0x0000000000127805 */ /* 0x000fe4000001ff00 */
[----:B------:R-:W-:Y:S01]  /*0650*/  CS2R R14, SRZ ;  /* 0x00000000000e7805 */ /* 0x000fe2000001ff00 */
[----:B------:R0:W-:Y:S01]  /*0660*/  STL [R1+0x61c], RZ ;  /* 0x00061cff01007387 */ /* 0x0001e20000100800 */
[----:B--2---:R-:W-:Y:S01]  /*0670*/  IMAD.MOV R8, RZ, RZ, -R3 ;  /* 0x000000ffff087224 */ /* 0x004fe200078e0a03 */
[----:B------:R-:W-:-:S02]  /*0680*/  CS2R R108, SRZ ;  /* 0x00000000006c7805 */ /* 0x000fc4000001ff00 */
[----:B------:R-:W-:Y:S02]  /*0690*/  CS2R R110, SRZ ;  /* 0x00000000006e7805 */ /* 0x000fe4000001ff00 */
[----:B------:R-:W-:Y:S01]  /*06a0*/  CS2R R116, SRZ ;  /* 0x0000000000747805 */ /* 0x000fe2000001ff00 */
[----:B------:R-:W-:Y:S01]  /*06b0*/  IMAD R11, R8, R9, RZ ;  /* 0x00000009080b7224 */ /* 0x000fe200078e02ff */
[----:B------:R-:W-:Y:S01]  /*06c0*/  CS2R R118, SRZ ;  /* 0x0000000000767805 */ /* 0x000fe2000001ff00 */
[----:B------:R-:W-:Y:S01]  /*06d0*/  IMAD.MOV.U32 R8, RZ, RZ, R10 ;  /* 0x000000ffff087224 */ /* 0x000fe200078e000a */
[----:B------:R-:W-:Y:S01]  /*06e0*/  CS2R R128, SRZ ;  /* 0x0000000000807805 */ /* 0x000fe2000001ff00 */
[----:B------:R-:W-:Y:S01]  /*06f0*/  IMAD.HI.U32 R3, R3, R11, R2 ;  /* 0x0000000b03037227 */ /* 0x000fe200078e0002 */
[----:B------:R-:W-:Y:S02]  /*0700*/  CS2R R130, SRZ ;  /* 0x0000000000827805 */ /* 0x000fe4000001ff00 */
[----:B------:R-:W-:-:S02]  /*0710*/  CS2R R136, SRZ ;  /* 0x0000000000887805 */ /* 0x000fc4000001ff00 */
[----:B------:R-:W-:Y:S02]  /*0720*/  CS2R R138, SRZ ;  /* 0x00000000008a7805 */ /* 0x000fe4000001ff00 */
[----:B------:R-:W-:Y:S02]  /*0730*/  CS2R R140, SRZ ;  /* 0x00000000008c7805 */ /* 0x000fe4000001ff00 */
[----:B------:R-:W-:Y:S01]  /*0740*/  CS2R R142, SRZ ;  /* 0x00000000008e7805 */ /* 0x000fe2000001ff00 */
[----:B------:R-:W-:Y:S01]  /*0750*/  IMAD.HI.U32 R3, R3, R8, RZ ;  /* 0x0000000803037227 */ /* 0x000fe200078e00ff */
[----:B------:R-:W-:Y:S02]  /*0760*/  CS2R R148, SRZ ;  /* 0x0000000000947805 */ /* 0x000fe4000001ff00 */
[----:B------:R-:W-:Y:S02]  /*0770*/  CS2R R150, SRZ ;  /* 0x0000000000967805 */ /* 0x000fe4000001ff00 */
[----:B------:R-:W-:Y:S01]  /*0780*/  CS2R R152, SRZ ;  /* 0x0000000000987805 */ /* 0x000fe2000001ff00 */
[----:B------:R-:W-:Y:S01]  /*0790*/  IMAD R0, R3, R0, R8 ;  /* 0x0000000003007224 */ /* 0x000fe200078e0208 */
[----:B------:R-:W-:-:S02]  /*07a0*/  CS2R R154, SRZ ;  /* 0x00000000009a7805 */ /* 0x000fc4000001ff00 */
[----:B------:R-:W-:Y:S02]  /*07b0*/  CS2R R156, SRZ ;  /* 0x00000000009c7805 */ /* 0x000fe4000001ff00 */
[----:B------:R-:W-:Y:S02]  /*07c0*/  CS2R R158, SRZ ;  /* 0x00000000009e7805 */ /* 0x000fe4000001ff00 */
[----:B------:R-:W-:Y:S02]  /*07d0*/  CS2R R160, SRZ ;  /* 0x0000000000a07805 */ /* 0x000fe4000001ff00 */
[----:B------:R-:W-:Y:S02]  /*07e0*/  ISETP.GT.U32.AND P1, PT, R9, R0, PT ;  /* 0x000000000900720c */ /* 0x000fe40003f24070 */
[----:B------:R-:W-:Y:S02]  /*07f0*/  CS2R R162, SRZ ;  /* 0x0000000000a27805 */ /* 0x000fe4000001ff00 */
[----:B------:R-:W-:-:S02]  /*0800*/  CS2R R164, SRZ ;  /* 0x0000000000a47805 */ /* 0x000fc4000001ff00 */
[----:B------:R-:W-:Y:S02]  /*0810*/  CS2R R166, SRZ ;  /* 0x0000000000a67805 */ /* 0x000fe4000001ff00 */
[----:B------:R-:W-:Y:S02]  /*0820*/  CS2R R168, SRZ ;  /* 0x0000000000a87805 */ /* 0x000fe4000001ff00 */
[----:B------:R-:W-:Y:S02]  /*0830*/  CS2R R170, SRZ ;  /* 0x0000000000aa7805 */ /* 0x000fe4000001ff00 */
[----:B------:R-:W-:Y:S02]  /*0840*/  CS2R R172, SRZ ;  /* 0x0000000000ac7805 */ /* 0x000fe4000001ff00 */
[----:B------:R-:W-:Y:S02]  /*0850*/  CS2R R174, SRZ ;  /* 0x0000000000ae7805 */ /* 0x000fe4000001ff00 */
[----:B------:R-:W-:-:S02]  /*0860*/  CS2R R176, SRZ ;  /* 0x0000000000b07805 */ /* 0x000fc4000001ff00 */
[----:B------:R-:W-:Y:S02]  /*0870*/  CS2R R178, SRZ ;  /* 0x0000000000b27805 */ /* 0x000fe4000001ff00 */
[----:B------:R-:W-:Y:S02]  /*0880*/  CS2R R180, SRZ ;  /* 0x0000000000b47805 */ /* 0x000fe4000001ff00 */
[----:B------:R-:W-:Y:S02]  /*0890*/  CS2R R182, SRZ ;  /* 0x0000000000b67805 */ /* 0x000fe4000001ff00 */
[----:B------:R-:W-:Y:S01]  /*08a0*/  CS2R R184, SRZ ;  /* 0x0000000000b87805 */ /* 0x000fe2000001ff00 */
[----:B------:R-:W-:Y:S01]  /*08b0*/  @!P1 IMAD.IADD R0, R0, 0x1, -R9 ;  /* 0x0000000100009824 */ /* 0x000fe200078e0a09 */
[----:B------:R-:W-:Y:S01]  /*08c0*/  CS2R R186, SRZ ;  /* 0x0000000000ba7805 */ /* 0x000fe2000001ff00 */
[----:B------:R-:W-:Y:S01]  /*08d0*/  @!P1 VIADD R3, R3, 0x1 ;  /* 0x0000000103039836 */ /* 0x000fe20000000000 */
[----:B------:R-:W-:-:S02]  /*08e0*/  ISETP.NE.AND P1, PT, R4, RZ, PT ;  /* 0x000000ff0400720c */ /* 0x000fc40003f25270 */
[----:B------:R-:W-:Y:S02]  /*08f0*/  CS2R R188, SRZ ;  /* 0x0000000000bc7805 */ /* 0x000fe4000001ff00 */
[----:B------:R-:W-:Y:S02]  /*0900*/  ISETP.GE.U32.AND P0, PT, R0, R9, PT ;  /* 0x000000090000720c */ /* 0x000fe40003f06070 */
[----:B------:R-:W-:Y:S02]  /*0910*/  CS2R R190, SRZ ;  /* 0x0000000000be7805 */ /* 0x000fe4000001ff00 */
[----:B------:R-:W-:Y:S02]  /*0920*/  LOP3.LUT R0, R5, R4, RZ, 0x3c, !PT ;  /* 0x0000000405007212 */ /* 0x000fe400078e3cff */
[----:B------:R-:W-:Y:S02]  /*0930*/  CS2R R192, SRZ ;  /* 0x0000000000c07805 */ /* 0x000fe4000001ff00 */
[----:B------:R-:W-:-:S02]  /*0940*/  CS2R R194, SRZ ;  /* 0x0000000000c27805 */ /* 0x000fc4000001ff00 */
[----:B------:R-:W-:Y:S02]  /*0950*/  CS2R R196, SRZ ;  /* 0x0000000000c47805 */ /* 0x000fe4000001ff00 */
[----:B------:R-:W-:Y:S01]  /*0960*/  ISETP.GE.AND P2, PT, R0, RZ, PT ;  /* 0x000000ff0000720c */ /* 0x000fe20003f46270 */
[----:B------:R-:W-:Y:S01]  /*0970*/  VIADD R0, R6, 0xff ;  /* 0x000000ff06007836 */ /* 0x000fe20000000000 */
[----:B------:R-:W-:Y:S02]  /*0980*/  CS2R R198, SRZ ;  /* 0x0000000000c67805 */ /* 0x000fe4000001ff00 */
[----:B------:R-:W-:Y:S02]  /*0990*/  CS2R R200, SRZ ;  /* 0x0000000000c87805 */ /* 0x000fe4000001ff00 */
[----:B------:R-:W-:Y:S02]  /*09a0*/  CS2R R202, SRZ ;  /* 0x0000000000ca7805 */ /* 0x000fe4000001ff00 */
[----:B------:R-:W-:-:S02]  /*09b0*/  CS2R R204, SRZ ;  /* 0x0000000000cc7805 */ /* 0x000fc4000001ff00 */
[----:B------:R-:W-:Y:S01]  /*09c0*/  CS2R R206, SRZ ;  /* 0x0000000000ce7805 */ /* 0x000fe2000001ff00 */
[----:B------:R-:W-:Y:S01]  /*09d0*/  @P0 VIADD R3, R3, 0x1 ;  /* 0x0000000103030836 */ /* 0x000fe20000000000 */
[----:B------:R-:W-:Y:S02]  /*09e0*/  CS2R R208, SRZ ;  /* 0x0000000000d07805 */ /* 0x000fe4000001ff00 */
[----:B------:R-:W-:Y:S02]  /*09f0*/  CS2R R210, SRZ ;  /* 0x0000000000d27805 */ /* 0x000fe4000001ff00 */
[----:B------:R-:W-:Y:S01]  /*0a00*/  CS2R R212, SRZ ;  /* 0x0000000000d47805 */ /* 0x000fe2000001ff00 */
[----:B------:R-:W-:Y:S01]  /*0a10*/  IMAD.MOV.U32 R2, RZ, RZ, R3 ;  /* 0x000000ffff027224 */ /* 0x000fe200078e0003 */
[----:B------:R-:W-:Y:S02]  /*0a20*/  SHF.R.S32.HI R3, RZ, 0x1f, R0 ;  /* 0x0000001fff037819 */ /* 0x000fe40000011400 */
[----:B------:R-:W-:-:S02]  /*0a30*/  CS2R R214, SRZ ;  /* 0x0000000000d67805 */ /* 0x000fc4000001ff00 */
[----:B------:R-:W-:Y:S01]  /*0a40*/  CS2R R216, SRZ ;  /* 0x0000000000d87805 */ /* 0x000fe2000001ff00 */
[----:B------:R-:W-:Y:S01]  /*0a50*/  @!P2 IMAD.MOV R2, RZ, RZ, -R2 ;  /* 0x000000ffff02a224 */ /* 0x000fe200078e0a02 */
[----:B------:R-:W-:Y:S02]  /*0a60*/  @!P1 LOP3.LUT R2, RZ, R4, RZ, 0x33, !PT ;  /* 0x00000004ff029212 */ /* 0x000fe400078e33ff */
[----:B------:R-:W-:Y:S02]  /*0a70*/  CS2R R218, SRZ ;  /* 0x0000000000da7805 */ /* 0x000fe4000001ff00 */
[----:B------:R-:W-:Y:S02]  /*0a80*/  LEA.HI R3, R3, R0, RZ, 0x8 ;  /* 0x0000000003037211 */ /* 0x000fe400078f40ff */
[----:B------:R-:W-:Y:S02]  /*0a90*/  CS2R R220, SRZ ;  /* 0x0000000000dc7805 */ /* 0x000fe4000001ff00 */
[----:B------:R-:W-:Y:S01]  /*0aa0*/  CS2R R222, SRZ ;  /* 0x0000000000de7805 */ /* 0x000fe2000001ff00 */
[----:B------:R-:W-:Y:S01]  /*0ab0*/  IMAD.SHL.U32 R8, R2, 0x4, RZ ;  /* 0x0000000402087824 */ /* 0x000fe200078e00ff */
[----:B------:R-:W-:Y:S01]  /*0ac0*/  CS2R R224, SRZ ;  /* 0x0000000000e07805 */ /* 0x000fe2000001ff00 */
[----:B------:R-:W-:Y:S01]  /*0ad0*/  IMAD.MOV R2, RZ, RZ, -R2 ;  /* 0x000000ffff027224 */ /* 0x000fe200078e0a02 */
[----:B------:R-:W-:-:S02]  /*0ae0*/  CS2R R226, SRZ ;  /* 0x0000000000e27805 */ /* 0x000fc4000001ff00 */
[----:B------:R-:W-:Y:S02]  /*0af0*/  CS2R R228, SRZ ;  /* 0x0000000000e47805 */ /* 0x000fe4000001ff00 */
[----:B------:R-:W-:Y:S01]  /*0b00*/  LEA.HI.SX32 R3, R3, -R8, 0x18 ;  /* 0x8000000803037211 */ /* 0x000fe200078fc2ff */
[----:B------:R-:W-:Y:S01]  /*0b10*/  IMAD R10, R4, R2, R5 ;  /* 0x00000002040a7224 */ /* 0x000fe200078e0205 */
[----:B------:R-:W-:Y:S02]  /*0b20*/  CS2R R230, SRZ ;  /* 0x0000000000e67805 */ /* 0x000fe4000001ff00 */
[----:B------:R-:W-:Y:S02]  /*0b30*/  CS2R R232, SRZ ;  /* 0x0000000000e87805 */ /* 0x000fe4000001ff00 */
[----:B------:R-:W-:Y:S02]  /*0b40*/  VIMNMX R13, R3, 0x4, PT ;  /* 0x00000004030d7848 */ /* 0x000fe40003fe0100 */
[----:B------:R-:W-:-:S02]  /*0b50*/  CS2R R234, SRZ ;  /* 0x0000000000ea7805 */ /* 0x000fc4000001ff00 */
[----:B------:R-:W-:Y:S02]  /*0b60*/  CS2R R236, SRZ ;  /* 0x0000000000ec7805 */ /* 0x000fe4000001ff00 */
[----:B------:R-:W-:Y:S02]  /*0b70*/  CS2R R238, SRZ ;  /* 0x0000000000ee7805 */ /* 0x000fe4000001ff00 */
[-C--:B------:R-:W-:Y:S02]  /*0b80*/  IABS R9, R13.reuse ;  /* 0x0000000d00097213 */ /* 0x080fe40000000000 */
[----:B------:R-:W-:Y:S02]  /*0b90*/  CS2R R240, SRZ ;  /* 0x0000000000f07805 */ /* 0x000fe4000001ff00 */
[----:B------:R-:W-:Y:S02]  /*0ba0*/  IABS R4, R13 ;  /* 0x0000000d00047213 */ /* 0x000fe40000000000 */
[----:B------:R-:W-:Y:S01]  /*0bb0*/  CS2R R242, SRZ ;  /* 0x0000000000f27805 */ /* 0x000fe2000001ff00 */
[----:B------:R-:W1:Y:S08]  /*0bc0*/  I2F.RP R0, R9 ;  /* 0x0000000900007306 */ /* 0x000e700000209400 */
[----:B-1----:R-:W1:Y:S02]  /*0bd0*/  MUFU.RCP R0, R0 ;  /* 0x0000000000007308 */ /* 0x002e640000001000 */
[----:B-1----:R-:W-:-:S06]  /*0be0*/  VIADD R3, R0, 0xffffffe ;  /* 0x0ffffffe00037836 */ /* 0x002fcc0000000000 */
[----:B------:R-:W1:Y:S02]  /*0bf0*/  F2I.FTZ.U32.TRUNC.NTZ R3, R3 ;  /* 0x0000000300037305 */ /* 0x000e64000021f000 */
[----:B-1----:R-:W-:-:S04]  /*0c00*/  IMAD.MOV R11, RZ, RZ, -R3 ;  /* 0x000000ffff0b7224 */ /* 0x002fc800078e0a03 */
[----:B------:R-:W-:Y:S01]  /*0c10*/  IMAD.MOV.U32 R2, RZ, RZ, R11 ;  /* 0x000000ffff027224 */ /* 0x000fe200078e000b */
[----:B------:R-:W-:-:S03]  /*0c20*/  IABS R11, R10 ;  /* 0x0000000a000b7213 */ /* 0x000fc60000000000 */
[----:B------:R-:W-:Y:S02]  /*0c30*/  IMAD R5, R2, R9, RZ ;  /* 0x0000000902057224 */ /* 0x000fe400078e02ff */
[----:B------:R-:W-:-:S04]  /*0c40*/  IMAD.MOV.U32 R2, RZ, RZ, RZ ;  /* 0x000000ffff027224 */ /* 0x000fc800078e00ff */
[----:B------:R-:W-:-:S04]  /*0c50*/  IMAD.HI.U32 R2, R3, R5, R2 ;  /* 0x0000000503027227 */ /* 0x000fc800078e0002 */
[----:B------:R-:W-:Y:S02]  /*0c60*/  IMAD.MOV R3, RZ, RZ, -R4 ;  /* 0x000000ffff037224 */ /* 0x000fe400078e0a04 */
[----:B------:R-:W-:-:S04]  /*0c70*/  IMAD.HI.U32 R0, R2, R11, RZ ;  /* 0x0000000b02007227 */ /* 0x000fc800078e00ff */
[----:B------:R-:W-:Y:S01]  /*0c80*/  IMAD R2, R0, R3, R11 ;  /* 0x0000000300027224 */ /* 0x000fe200078e020b */
[----:B------:R-:W-:-:S04]  /*0c90*/  LOP3.LUT R3, R10, R13, RZ, 0x3c, !PT ;  /* 0x0000000d0a037212 */ /* 0x000fc800078e3cff */
[----:B------:R-:W-:Y:S02]  /*0ca0*/  ISETP.GT.U32.AND P1, PT, R9, R2, PT ;  /* 0x000000020900720c */ /* 0x000fe40003f24070 */
[----:B------:R-:W-:-:S11]  /*0cb0*/  ISETP.GE.AND P2, PT, R3, RZ, PT ;  /* 0x000000ff0300720c */ /* 0x000fd60003f46270 */
[----:B------:R-:W-:Y:S02]  /*0cc0*/  @!P1 IMAD.IADD R2, R2, 0x1, -R9 ;  /* 0x0000000102029824 */ /* 0x000fe400078e0a09 */
[----:B------:R-:W-:Y:S01]  /*0cd0*/  @!P1 VIADD R0, R0, 0x1 ;  /* 0x0000000100009836 */ /* 0x000fe20000000000 */
[----:B------:R-:W-:Y:S02]  /*0ce0*/  ISETP.NE.AND P1, PT, R13, RZ, PT ;  /* 0x000000ff0d00720c */ /* 0x000fe40003f25270 */
[----:B------:R-:W-:Y:S02]  /*0cf0*/  ISETP.GE.U32.AND P0, PT, R2, R9, PT ;  /* 0x000000090200720c */ /* 0x000fe40003f06070 */
[----:B------:R-:W1:Y:S11]  /*0d00*/  S2R R2, SR_TID.X ;  /* 0x0000000000027919 */ /* 0x000e760000002100 */
[----:B------:R-:W-:-:S04]  /*0d10*/  @P0 VIADD R0, R0, 0x1 ;  /* 0x0000000100000836 */ /* 0x000fc80000000000 */
[----:B------:R-:W-:-:S04]  /*0d20*/  IMAD.MOV.U32 R4, RZ, RZ, R0 ;  /* 0x000000ffff047224 */ /* 0x000fc800078e0000 */
[----:B------:R-:W-:Y:S01]  /*0d30*/  @!P2 IMAD.MOV R4, RZ, RZ, -R4 ;  /* 0x000000ffff04a224 */ /* 0x000fe200078e0a04 */
[----:B------:R-:W-:-:S05]  /*0d40*/  @!P1 LOP3.LUT R4, RZ, R13, RZ, 0x33, !PT ;  /* 0x0000000dff049212 */ /* 0x000fca00078e33ff */
[----:B------:R-:W-:Y:S02]  /*0d50*/  IMAD.MOV R0, RZ, RZ, -R4 ;  /* 0x000000ffff007224 */ /* 0x000fe400078e0a04 */
[----:B------:R-:W-:Y:S02]  /*0d60*/  IMAD.SHL.U32 R4, R4, 0x100, RZ ;  /* 0x0000010004047824 */ /* 0x000fe400078e00ff */
[----:B------:R-:W-:Y:S01]  /*0d70*/  IMAD R0, R13, R0, R10 ;  /* 0x000000000d007224 */ /* 0x000fe200078e020a */
[----:B------:R-:W-:Y:S02]  /*0d80*/  CS2R R12, SRZ ;  /* 0x00000000000c7805 */ /* 0x000fe4000001ff00 */
[----:B-1----:R-:W-:Y:S01]  /*0d90*/  LOP3.LUT R5, R2, 0x7f, RZ, 0xc0, !PT ;  /* 0x0000007f02057812 */ /* 0x002fe200078ec0ff */
[----:B------:R-:W-:-:S04]  /*0da0*/  IMAD.IADD R0, R8, 0x1, R0 ;  /* 0x0000000108007824 */ /* 0x000fc800078e0200 */
[----:B------:R-:W-:Y:S02]  /*0db0*/  IMAD R5, R0, 0x100, R5 ;  /* 0x0000010000057824 */ /* 0x000fe400078e0205 */
[----:B------:R-:W1:Y:S02]  /*0dc0*/  LDC R0, c[0x0][0x230] ;  /* 0x00008c00ff007b82 */ /* 0x000e640000000800 */
[----:B------:R-:W-:Y:S02]  /*0dd0*/  VIADD R10, R5, 0x80 ;  /* 0x00000080050a7836 */ /* 0x000fe40000000000 */
[----:B-1----:R-:W-:-:S05]  /*0de0*/  VIADD R0, R0, 0x3f ;  /* 0x0000003f00007836 */ /* 0x002fca0000000000 */
[----:B------:R-:W-:-:S13]  /*0df0*/  ISETP.GE.AND P0, PT, R0, 0x40, PT ;  /* 0x000000400000780c */ /* 0x000fda0003f06270 */
[----:B0-----:R-:W-:Y:S05]  /*0e00*/  @!P0 BRA `(.L_x_0) ;  /* 0x0000020000b48947 */ /* 0x001fea0003800000 */
[----:B------:R-:W-:Y:S01]  /*0e10*/  IABS R17, R6 ;  /* 0x0000000600117213 */ /* 0x000fe20000000000 */
[----:B------:R-:W-:Y:S01]  /*0e20*/  ULDC UR5, c[0x0][0x234] ;  /* 0x00008d0000057ab9 */ /* 0x000fe20000000800 */
[----:B------:R-:W-:Y:S01]  /*0e30*/  IABS R9, R7 ;  /* 0x0000000700097213 */ /* 0x000fe20000000000 */
[----:B------:R-:W-:Y:S01]  /*0e40*/  ULDC UR60, c[0x0][0x23c] ;  /* 0x00008f00003c7ab9 */ /* 0x000fe20000000800 */
[----:B------:R-:W0:Y:S01]  /*0e50*/  I2F.RP R3, R17 ;  /* 0x0000001100037306 */ /* 0x000e220000209400 */
[----:B------:R-:W-:Y:S01]  /*0e60*/  SHF.R.S32.HI R103, RZ, 0x1f, R0 ;  /* 0x0000001fff677819 */ /* 0x000fe20000011400 */
[----:B------:R-:W-:Y:S01]  /*0e70*/  ULDC.64 UR8, c[0x0][0x210] ;  /* 0x0000840000087ab9 */ /* 0x000fe20000000a00 */
[----:B------:R-:W-:Y:S01]  /*0e80*/  LOP3.LUT R53, R2, 0x3f, RZ, 0xc0, !PT ;  /* 0x0000003f02357812 */ /* 0x000fe200078ec0ff */
[----:B------:R-:W-:Y:S01]  /*0e90*/  ULDC.64 UR10, c[0x0][0x218] ;  /* 0x00008600000a7ab9 */ /* 0x000fe20000000a00 */
[----:B------:R-:W-:Y:S01]  /*0ea0*/  LEA.HI R103, R103, R0, RZ, 0x6 ;  /* 0x0000000067677211 */ /* 0x000fe200078f30ff */
[----:B------:R-:W1:Y:S01]  /*0eb0*/  LDC R102, c[0x0][0x238] ;  /* 0x00008e00ff667b82 */ /* 0x000e620000000800 */
[----:B------:R-:W-:Y:S01]  /*0ec0*/  USHF.R.U32.HI UR20, URZ, 0x4, UR4 ;  /* 0x000000043f147899 */ /* 0x000fe20008011604 */
[----:B------:R-:W2:Y:S01]  /*0ed0*/  I2F.RP R8, R9 ;  /* 0x0000000900087306 */ /* 0x000ea20000209400 */
[----:B------:R-:W-:Y:S01]  /*0ee0*/  IMAD.MOV.U32 R251, RZ, RZ, RZ ;  /* 0x000000fffffb7224 */ /* 0x000fe200078e00ff */
[----:B------:R-:W-:Y:S01]  /*0ef0*/  UMOV UR23, 0x40000040 ;  /* 0x4000004000177882 */ /* 0x000fe20000000000 */
[----:B------:R-:W-:-:S05]  /*0f00*/  USGXT.U32 UR20, UR20, 0xe ;  /* 0x0000000e1414789a */ /* 0x000fca0008000000 */
[----:B0-----:R-:W0:Y:S08]  /*0f10*/  MUFU.RCP R3, R3 ;  /* 0x0000000300037308 */ /* 0x001e300000001000 */
[----:B--2---:R-:W2:Y:S01]  /*0f20*/  MUFU.RCP R8, R8 ;  /* 0x0000000800087308 */ /* 0x004ea20000001000 */
[----:B0-----:R-:W-:-:S07]  /*0f30*/  VIADD R12, R3, 0xffffffe ;  /* 0x0ffffffe030c7836 */ /* 0x001fce0000000000 */
[----:B------:R0:W3:Y:S01]  /*0f40*/  F2I.FTZ.U32.TRUNC.NTZ R13, R12 ;  /* 0x0000000c000d7305 */ /* 0x0000e2000021f000 */
[----:B--2---:R-:W-:-:S07]  /*0f50*/  VIADD R14, R8, 0xffffffe ;  /* 0x0ffffffe080e7836 */ /* 0x004fce0000000000 */
[----:B------:R2:W4:Y:S01]  /*0f60*/  F2I.FTZ.U32.TRUNC.NTZ R15, R14 ;  /* 0x0000000e000f7305 */ /* 0x000522000021f000 */
[----:B0-----:R-:W-:Y:S02]  /*0f70*/  IMAD.MOV.U32 R12, RZ, RZ, RZ ;  /* 0x000000ffff0c7224 */ /* 0x001fe400078e00ff */
[----:B---3--:R-:W-:Y:S02]  /*0f80*/  IMAD.MOV R16, RZ, RZ, -R13 ;  /* 0x000000ffff107224 */ /* 0x008fe400078e0a0d */
[----:B--2---:R-:W-:Y:S02]  /*0f90*/  IMAD.MOV.U32 R14, RZ, RZ, RZ ;  /* 0x000000ffff0e7224 */ /* 0x004fe400078e00ff */
[----:B------:R-:W-:Y:S01]  /*0fa0*/  IMAD R11, R16, R17, RZ ;  /* 0x00000011100b7224 */ /* 0x000fe200078e02ff */
[----:B------:R-:W-:-:S03]  /*0fb0*/  SHF.R.U32.HI R16, RZ, 0x6, R2 ;  /* 0x00000006ff107819 */ /* 0x000fc60000011602 */
[----:B------:R-:W-:Y:S01]  /*0fc0*/  IMAD.HI.U32 R13, R13, R11, R12 ;  /* 0x0000000b0d0d7227 */ /* 0x000fe200078e000c */
[----:B------:R-:W-:Y:S02]  /*0fd0*/  IABS R12, R5 ;  /* 0x00000005000c7213 */ /* 0x000fe40000000000 */
[----:B------:R-:W-:Y:S01]  /*0fe0*/  SGXT.U32 R3, R16, 0x1 ;  /* 0x000000011003781a */ /* 0x000fe20000000000 */
[----:B----4-:R-:W-:Y:S01]  /*0ff0*/  IMAD.MOV R0, RZ, RZ, -R15 ;  /* 0x000000ffff007224 */ /* 0x010fe200078e0a0f */
[----:B------:R-:W-:Y:S01]  /*1000*/  IABS R16, R10 ;  /* 0x0000000a00107213 */ /* 0x000fe20000000000 */
[----:B------:R-:W-:Y:S01]  /*1010*/  IMAD.HI.U32 R8, R13, R12, RZ ;  /* 0x0000000c0d087227 */ /* 0x000fe200078e00ff */
[----:B------:R-:W-:-:S03]  /*1020*/  LOP3.LUT R3, R4, R3, RZ, 0xfc, !PT ;  /* 0x0000000304037212 */ /* 0x000fc600078efcff */
[----:B------:R-:W-:Y:S01]  /*1030*/  IMAD.MOV R8, RZ, RZ, -R8 ;  /* 0x000000ffff087224 */ /* 0x000fe200078e0a08 */
[----:B------:R-:W-:Y:S01]  /*1040*/  LOP3.LUT R18, R3, 0xfe, RZ, 0xfc, !PT ;  /* 0x000000fe03127812 */ /* 0x000fe200078efcff */
[----:B------:R-:W-:Y:S01]  /*1050*/  IMAD R11, R0, R9, RZ ;  /* 0x00000009000b7224 */ /* 0x000fe200078e02ff */
[----:B------:R-:W-:Y:S01]  /*1060*/  IABS R36, R3 ;  /* 0x0000000300247213 */ /* 0x000fe20000000000 */
[----:B------:R-:W-:Y:S01]  /*1070*/  IMAD R8, R17, R8, R12 ;  /* 0x0000000811087224 */ /* 0x000fe200078e020c */
[----:B------:R-:W-:Y:S01]  /*1080*/  IABS R142, R18 ;  /* 0x00000012008e7213 */ /* 0x000fe20000000000 */
[----:B------:R-:W-:Y:S01]  /*1090*/  IMAD.HI.U32 R13, R13, R16, RZ ;  /* 0x000000100d0d7227 */ /* 0x000fe200078e00ff */
[----:B------:R-:W-:Y:S02]  /*10a0*/  ISETP.GE.AND P6, PT, R18, RZ, PT ;  /* 0x000000ff1200720c */ /* 0x000fe40003fc6270 */
[----:B------:R-:W-:Y:S01]  /*10b0*/  ISETP.GT.U32.AND P0, PT, R17, R8, PT ;  /* 0x000000081100720c */ /* 0x000fe20003f04070 */
[----:B------:R-:W-:Y:S01]  /*10c0*/  IMAD.HI.U32 R0, R15, R11, R14 ;  /* 0x0000000b0f007227 */ /* 0x000fe200078e000e */
[----:B------:R-:W-:-:S02]  /*10d0*/  LOP3.LUT R15, R3, 0xfc, RZ, 0xfc, !PT ;  /* 0x000000fc030f7812 */ /* 0x000fc400078efcff */
[C---:B------:R-:W-:Y:S01]  /*10e0*/  LOP3.LUT R18, R3.reuse, 0xf8, RZ, 0xfc, !PT ;  /* 0x000000f803127812 */ /* 0x040fe200078efcff */
[----:B------:R-:W-:Y:S01]  /*10f0*/  IMAD.MOV R11, RZ, RZ, -R13 ;  /* 0x000000ffff0b7224 */ /* 0x000fe200078e0a0d */
[----:B------:R-:W-:Y:S01]  /*1100*/  IABS R38, R15 ;  /* 0x0000000f00267213 */ /* 0x000fe20000000000 */
[----:B------:R-:W-:Y:S01]  /*1110*/  IMAD.HI.U32 R13, R0, R36, RZ ;  /* 0x00000024000d7227 */ /* 0x000fe200078e00ff */
[----:B------:R-:W-:Y:S02]  /*1120*/  IABS R40, R18 ;  /* 0x0000001200287213 */ /* 0x000fe40000000000 */
[----:B------:R-:W-:Y:S01]  /*1130*/  LOP3.LUT R19, R3, 0xc8, RZ, 0xfc, !PT ;  /* 0x000000c803137812 */ /* 0x000fe200078efcff */
[----:B------:R-:W-:Y:S01]  /*1140*/  IMAD R12, R17, R11, R16 ;  /* 0x0000000b110c7224 */ /* 0x000fe200078e0210 */
[----:B------:R-:W-:Y:S01]  /*1150*/  LOP3.LUT R16, R3, 0xfa, RZ, 0xfc, !PT ;  /* 0x000000fa03107812 */ /* 0x000fe200078efcff */
[----:B------:R-:W-:Y:S01]  /*1160*/  @!P0 IMAD.IADD R8, R8, 0x1, -R17 ;  /* 0x0000000108088824 */ /* 0x000fe200078e0a11 */
[----:B------:R-:W-:Y:S01]  /*1170*/  ISETP.GE.AND P0, PT, R15, RZ, PT ;  /* 0x000000ff0f00720c */ /* 0x000fe20003f06270 */
[----:B------:R-:W-:Y:S01]  /*1180*/  IMAD.HI.U32 R11, R0, R142, RZ ;  /* 0x0000008e000b7227 */ /* 0x000fe200078e00ff */
[----:B------:R-:W-:-:S02]  /*1190*/  ISETP.GT.U32.AND P1, PT, R17, R12, PT ;  /* 0x0000000c1100720c */ /* 0x000fc40003f24070 */
[----:B------:R-:W-:Y:S01]  /*11a0*/  ISETP.GT.U32.AND P3, PT, R17, R8, PT ;  /* 0x000000081100720c */ /* 0x000fe20003f64070 */
[----:B------:R-:W-:Y:S01]  /*11b0*/  IMAD.MOV R11, RZ, RZ, -R11 ;  /* 0x000000ffff0b7224 */ /* 0x000fe200078e0a0b */
[----:B------:R-:W-:Y:S01]  /*11c0*/  IABS R140, R16 ;  /* 0x00000010008c7213 */ /* 0x000fe20000000000 */
[----:B------:R-:W-:Y:S01]  /*11d0*/  IMAD.MOV R13, RZ, RZ, -R13 ;  /* 0x000000ffff0d7224 */ /* 0x000fe200078e0a0d */
[----:B------:R-:W-:Y:S01]  /*11e0*/  LOP3.LUT R15, R3, 0xee, RZ, 0xfc, !PT ;  /* 0x000000ee030f7812 */ /* 0x000fe200078efcff */
[C---:B------:R-:W-:Y:S01]  /*11f0*/  IMAD R142, R9.reuse, R11, R142 ;  /* 0x0000000b098e7224 */ /* 0x040fe200078e028e */
[----:B------:R-:W-:Y:S01]  /*1200*/  IABS R64, R19 ;  /* 0x0000001300407213 */ /* 0x000fe20000000000 */
[C---:B------:R-:W-:Y:S01]  /*1210*/  IMAD R36, R9.reuse, R13, R36 ;  /* 0x0000000d09247224 */ /* 0x040fe200078e0224 */
[----:B------:R-:W-:Y:S01]  /*1220*/  IABS R134, R15 ;  /* 0x0000000f00867213 */ /* 0x000fe20000000000 */
[----:B------:R-:W-:Y:S01]  /*1230*/  IMAD.HI.U32 R11, R0, R38, RZ ;  /* 0x00000026000b7227 */ /* 0x000fe200078e00ff */
[----:B------:R-:W-:-:S02]  /*1240*/  ISETP.GT.U32.AND P4, PT, R9, R142, PT ;  /* 0x0000008e0900720c */ /* 0x000fc40003f84070 */
[----:B------:R-:W-:Y:S01]  /*1250*/  ISETP.GT.U32.AND P5, PT, R9, R36, PT ;  /* 0x000000240900720c */ /* 0x000fe20003fa4070 */
[--C-:B------:R-:W-:Y:S01]  /*1260*/  @!P1 IMAD.IADD R12, R12, 0x1, -R17.reuse ;  /* 0x000000010c0c9824 */ /* 0x100fe200078e0a11 */
[----:B------:R-:W-:Y:S01]  /*1270*/  ISETP.GE.AND P1, PT, R5, RZ, PT ;  /* 0x000000ff0500720c */ /* 0x000fe20003f26270 */
[----:B------:R-:W-:Y:S01]  /*1280*/  @!P3 IMAD.IADD R8, R8, 0x1, -R17 ;  /* 0x000000010808b824 */ /* 0x000fe200078e0a11 */
[----:B------:R-:W-:Y:S01]  /*1290*/  ISETP.GE.AND P3, PT, R10, RZ, PT ;  /* 0x000000ff0a00720c */ /* 0x000fe20003f66270 */
[----:B------:R-:W-:Y:S01]  /*12a0*/  IMAD.MOV R14, RZ, RZ, -R11 ;  /* 0x000000ffff0e7224 */ /* 0x000fe200078e0a0b */
[----:B------:R-:W-:Y:S01]  /*12b0*/  ISETP.GT.U32.AND P2, PT, R17, R12, PT ;  /* 0x0000000c1100720c */ /* 0x000fe20003f44070 */
[----:B------:R-:W-:Y:S01]  /*12c0*/  IMAD.HI.U32 R11, R0, R40, RZ ;  /* 0x00000028000b7227 */ /* 0x000fe200078e00ff */
[C---:B------:R-:W-:Y:S02]  /*12d0*/  LOP3.LUT R20, R3.reuse, 0x2a, RZ, 0xfc, !PT ;  /* 0x0000002a03147812 */ /* 0x040fe400078efcff */
[----:B------:R-:W-:Y:S01]  /*12e0*/  LOP3.LUT R22, R3, 0x26, RZ, 0xfc, !PT ;  /* 0x0000002603167812 */ /* 0x000fe200078efcff */
[----:B------:R-:W-:Y:S01]  /*12f0*/  @!P4 IMAD.IADD R142, R142, 0x1, -R9 ;  /* 0x000000018e8ec824 */ /* 0x000fe200078e0a09 */
[----:B------:R-:W-:Y:S01]  /*1300*/  IABS R162, R20 ;  /* 0x0000001400a27213 */ /* 0x000fe20000000000 */
[----:B------:R-:W-:Y:S01]  /*1310*/  IMAD.MOV R11, RZ, RZ, -R11 ;  /* 0x000000ffff0b7224 */ /* 0x000fe200078e0a0b */
[----:B------:R-:W-:Y:S01]  /*1320*/  IABS R158, R22 ;  /* 0x00000016009e7213 */ /* 0x000fe20000000000 */
[C---:B------:R-:W-:Y:S01]  /*1330*/  IMAD R38, R9.reuse, R14, R38 ;  /* 0x0000000e09267224 */ /* 0x040fe200078e0226 */
[----:B------:R-:W-:Y:S01]  /*1340*/  ISETP.GT.U32.AND P4, PT, R9, R142, PT ;  /* 0x0000008e0900720c */ /* 0x000fe20003f84070 */
[----:B------:R-:W-:Y:S01]  /*1350*/  @!P5 IMAD.IADD R36, R36, 0x1, -R9 ;  /* 0x000000012424d824 */ /* 0x000fe200078e0a09 */
[----:B------:R-:W-:Y:S01]  /*1360*/  LOP3.LUT R14, R3, 0xf2, RZ, 0xfc, !PT ;  /* 0x000000f2030e7812 */ /* 0x000fe200078efcff */
[----:B------:R-:W-:Y:S01]  /*1370*/  @!P2 IMAD.IADD R12, R12, 0x1, -R17 ;  /* 0x000000010c0ca824 */ /* 0x000fe200078e0a11 */
[----:B------:R-:W-:Y:S01]  /*1380*/  ISETP.NE.AND P2, PT, R6, RZ, PT ;  /* 0x000000ff0600720c */ /* 0x000fe20003f45270 */
[C---:B------:R-:W-:Y:S01]  /*1390*/  IMAD R40, R9.reuse, R11, R40 ;  /* 0x0000000b09287224 */ /* 0x040fe200078e0228 */
[----:B------:R-:W-:Y:S01]  /*13a0*/  LOP3.LUT R11, RZ, R6, RZ, 0x33, !PT ;  /* 0x00000006ff0b7212 */ /* 0x000fe200078e33ff */
[----:B------:R-:W-:Y:S01]  /*13b0*/  @!P1 IMAD.MOV R8, RZ, RZ, -R8 ;  /* 0x000000ffff089224 */ /* 0x000fe200078e0a08 */
[C---:B------:R-:W-:Y:S01]  /*13c0*/  ISETP.GT.U32.AND P5, PT, R9.reuse, R36, PT ;  /* 0x000000240900720c */ /* 0x040fe20003fa4070 */
[----:B------:R-:W-:Y:S01]  /*13d0*/  @!P3 IMAD.MOV R12, RZ, RZ, -R12 ;  /* 0x000000ffff0cb224 */ /* 0x000fe200078e0a0c */
[----:B------:R-:W-:Y:S01]  /*13e0*/  ISETP.GT.U32.AND P1, PT, R9, R38, PT ;  /* 0x000000260900720c */ /* 0x000fe20003f24070 */
[----:B------:R-:W-:Y:S01]  /*13f0*/  IMAD.HI.U32 R13, R0, R140, RZ ;  /* 0x0000008c000d7227 */ /* 0x000fe200078e00ff */
[----:B------:R-:W-:-:S02]  /*1400*/  SEL R8, R11, R8, !P2 ;  /* 0x000000080b087207 */ /* 0x000fc40005000000 */
[----:B------:R-:W-:Y:S01]  /*1410*/  SEL R6, R11, R12, !P2 ;  /* 0x0000000c0b067207 */ /* 0x000fe20005000000 */
[----:B------:R-:W-:Y:S01]  /*1420*/  IMAD.MOV R13, RZ, RZ, -R13 ;  /* 0x000000ffff0d7224 */ /* 0x000fe200078e0a0d */
[----:B------:R-:W-:Y:S01]  /*1430*/  ISETP.GE.AND P2, PT, R3, RZ, PT ;  /* 0x000000ff0300720c */ /* 0x000fe20003f46270 */
[--C-:B------:R-:W-:Y:S01]  /*1440*/  @!P4 IMAD.IADD R142, R142, 0x1, -R9.reuse ;  /* 0x000000018e8ec824 */ /* 0x100fe200078e0a09 */
[C---:B------:R-:W-:Y:S01]  /*1450*/  ISETP.GT.U32.AND P4, PT, R9.reuse, R40, PT ;  /* 0x000000280900720c */ /* 0x040fe20003f84070 */
[----:B------:R-:W-:Y:S01]  /*1460*/  IMAD R140, R9, R13, R140 ;  /* 0x0000000d098c7224 */ /* 0x000fe200078e028c */
[C---:B------:R-:W-:Y:S01]  /*1470*/  LOP3.LUT R13, R3.reuse, 0xf6, RZ, 0xfc, !PT ;  /* 0x000000f6030d7812 */ /* 0x040fe200078efcff */
[--C-:B------:R-:W-:Y:S01]  /*1480*/  @!P5 IMAD.IADD R36, R36, 0x1, -R9.reuse ;  /* 0x000000012424d824 */ /* 0x100fe200078e0a09 */
[----:B------:R-:W-:Y:S01]  /*1490*/  LOP3.LUT R12, R3, 0xf4, RZ, 0xfc, !PT ;  /* 0x000000f4030c7812 */ /* 0x000fe200078efcff */
[----:B------:R-:W-:Y:S01]  /*14a0*/  @!P1 IMAD.IADD R38, R38, 0x1, -R9 ;  /* 0x0000000126269824 */ /* 0x000fe200078e0a09 */
[----:B------:R-:W-:Y:S01]  /*14b0*/  IABS R138, R13 ;  /* 0x0000000d008a7213 */ /* 0x000fe20000000000 */
[----:B------:R-:W-:Y:S01]  /*14c0*/  @!P6 IMAD.MOV R142, RZ, RZ, -R142 ;  /* 0x000000ffff8ee224 */ /* 0x000fe200078e0a8e */
[----:B------:R-:W-:-:S02]  /*14d0*/  ISETP.GT.U32.AND P3, PT, R9, R140, PT ;  /* 0x0000008c0900720c */ /* 0x000fc40003f64070 */
[----:B------:R-:W-:Y:S01]  /*14e0*/  IABS R42, R12 ;  /* 0x0000000c002a7213 */ /* 0x000fe20000000000 */
[----:B------:R-:W-:Y:S01]  /*14f0*/  @!P2 IMAD.MOV R36, RZ, RZ, -R36 ;  /* 0x000000ffff24a224 */ /* 0x000fe200078e0a24 */
[----:B------:R-:W-:Y:S01]  /*1500*/  ISETP.GT.U32.AND P2, PT, R9, R38, PT ;  /* 0x000000260900720c */ /* 0x000fe20003f44070 */
[----:B------:R-:W-:Y:S01]  /*1510*/  IMAD.HI.U32 R11, R0, R138, RZ ;  /* 0x0000008a000b7227 */ /* 0x000fe200078e00ff */
[----:B------:R-:W-:Y:S02]  /*1520*/  IABS R136, R14 ;  /* 0x0000000e00887213 */ /* 0x000fe40000000000 */
[----:B------:R-:W-:Y:S01]  /*1530*/  ISETP.GE.AND P5, PT, R16, RZ, PT ;  /* 0x000000ff1000720c */ /* 0x000fe20003fa6270 */
[----:B------:R-:W-:Y:S01]  /*1540*/  IMAD.MOV R11, RZ, RZ, -R11 ;  /* 0x000000ffff0b7224 */ /* 0x000fe200078e0a0b */
[----:B------:R-:W-:Y:S01]  /*1550*/  ISETP.GE.AND P6, PT, R13, RZ, PT ;  /* 0x000000ff0d00720c */ /* 0x000fe20003fc6270 */
[----:B------:R-:W-:Y:S01]  /*1560*/  @!P4 IMAD.IADD R40, R40, 0x1, -R9 ;  /* 0x000000012828c824 */ /* 0x000fe200078e0a09 */
[----:B------:R-:W-:Y:S01]  /*1570*/  LOP3.LUT R13, R3, 0xf0, RZ, 0xfc, !PT ;  /* 0x000000f0030d7812 */ /* 0x000fe200078efcff */
[C---:B------:R-:W-:Y:S01]  /*1580*/  IMAD R138, R9.reuse, R11, R138 ;  /* 0x0000000b098a7224 */ /* 0x040fe200078e028a */
[----:B------:R-:W-:Y:S01]  /*1590*/  ISETP.GE.AND P1, PT, R18, RZ, PT ;  /* 0x000000ff1200720c */ /* 0x000fe20003f26270 */
[----:B------:R-:W-:Y:S01]  /*15a0*/  IMAD.HI.U32 R11, R0, R42, RZ ;  /* 0x0000002a000b7227 */ /* 0x000fe200078e00ff */
[----:B------:R-:W-:-:S02]  /*15b0*/  ISETP.GT.U32.AND P4, PT, R9, R40, PT ;  /* 0x000000280900720c */ /* 0x000fc40003f84070 */
[----:B------:R-:W-:Y:S01]  /*15c0*/  IABS R44, R13 ;  /* 0x0000000d002c7213 */ /* 0x000fe20000000000 */
[--C-:B------:R-:W-:Y:S01]  /*15d0*/  @!P2 IMAD.IADD R38, R38, 0x1, -R9.reuse ;  /* 0x000000012626a824 */ /* 0x100fe200078e0a09 */
[----:B------:R-:W-:Y:S01]  /*15e0*/  ISETP.GT.U32.AND P2, PT, R9, R138, PT ;  /* 0x0000008a0900720c */ /* 0x000fe20003f44070 */
[----:B------:R-:W-:Y:S01]  /*15f0*/  @!P3 IMAD.IADD R140, R140, 0x1, -R9 ;  /* 0x000000018c8cb824 */ /* 0x000fe200078e0a09 */
[C---:B------:R-:W-:Y:S01]  /*1600*/  LOP3.LUT R16, R3.reuse, 0xe0, RZ, 0xfc, !PT ;  /* 0x000000e003107812 */ /* 0x040fe200078efcff */
[----:B------:R-:W-:Y:S01]  /*1610*/  IMAD.MOV R11, RZ, RZ, -R11 ;  /* 0x000000ffff0b7224 */ /* 0x000fe200078e0a0b */
[----:B------:R-:W-:Y:S01]  /*1620*/  LOP3.LUT R17, R3, 0xcc, RZ, 0xfc, !PT ;  /* 0x000000cc03117812 */ /* 0x000fe200078efcff */
[----:B------:R-:W-:Y:S01]  /*1630*/  @!P0 IMAD.MOV R38, RZ, RZ, -R38 ;  /* 0x000000ffff268224 */ /* 0x000fe200078e0a26 */
[C---:B------:R-:W-:Y:S01]  /*1640*/  ISETP.GT.U32.AND P3, PT, R9.reuse, R140, PT ;  /* 0x0000008c0900720c */ /* 0x040fe20003f64070 */
[C---:B------:R-:W-:Y:S01]  /*1650*/  IMAD R42, R9.reuse, R11, R42 ;  /* 0x0000000b092a7224 */ /* 0x040fe200078e022a */
[----:B------:R-:W-:Y:S01]  /*1660*/  IABS R52, R16 ;  /* 0x0000001000347213 */ /* 0x000fe20000000000 */
[----:B------:R-:W-:Y:S01]  /*1670*/  @!P4 IMAD.IADD R40, R40, 0x1, -R9 ;  /* 0x000000012828c824 */ /* 0x000fe200078e0a09 */
[----:B------:R-:W-:Y:S01]  /*1680*/  IABS R62, R17 ;  /* 0x00000011003e7213 */ /* 0x000fe20000000000 */
[----:B------:R-:W-:Y:S01]  /*1690*/  IMAD.HI.U32 R11, R0, R136, RZ ;  /* 0x00000088000b7227 */ /* 0x000fe200078e00ff */
[----:B------:R-:W-:-:S02]  /*16a0*/  ISETP.GT.U32.AND P4, PT, R9, R42, PT ;  /* 0x0000002a0900720c */ /* 0x000fc40003f84070 */
[C---:B------:R-:W-:Y:S01]  /*16b0*/  LOP3.LUT R18, R3.reuse, 0xca, RZ, 0xfc, !PT ;  /* 0x000000ca03127812 */ /* 0x040fe200078efcff */
[----:B------:R-:W-:Y:S01]  /*16c0*/  @!P2 IMAD.IADD R138, R138, 0x1, -R9 ;  /* 0x000000018a8aa824 */ /* 0x000fe200078e0a09 */
[----:B------:R-:W-:Y:S01]  /*16d0*/  ISETP.GE.AND P2, PT, R14, RZ, PT ;  /* 0x000000ff0e00720c */ /* 0x000fe20003f46270 */
[----:B------:R-:W-:Y:S01]  /*16e0*/  IMAD.MOV R11, RZ, RZ, -R11 ;  /* 0x000000ffff0b7224 */ /* 0x000fe200078e0a0b */
[----:B------:R-:W-:Y:S01]  /*16f0*/  LOP3.LUT R14, R3, 0xe8, RZ, 0xfc, !PT ;  /* 0x000000e8030e7812 */ /* 0x000fe200078efcff */
[----:B------:R-:W-:Y:S01]  /*1700*/  @!P3 IMAD.IADD R140, R140, 0x1, -R9 ;  /* 0x000000018c8cb824 */ /* 0x000fe200078e0a09 */
[C---:B------:R-:W-:Y:S01]  /*1710*/  ISETP.GT.U32.AND P0, PT, R9.reuse, R138, PT ;  /* 0x0000008a0900720c */ /* 0x040fe20003f04070 */
[----:B------:R-:W-:Y:S01]  /*1720*/  IMAD R136, R9, R11, R136 ;  /* 0x0000000b09887224 */ /* 0x000fe200078e0288 */
[----:B------:R-:W-:Y:S01]  /*1730*/  ISETP.GE.AND P3, PT, R12, RZ, PT ;  /* 0x000000ff0c00720c */ /* 0x000fe20003f66270 */
[----:B------:R-:W-:Y:S01]  /*1740*/  IMAD.HI.U32 R12, R0, R134, RZ ;  /* 0x00000086000c7227 */ /* 0x000fe200078e00ff */
[----:B------:R-:W-:-:S02]  /*1750*/  IABS R48, R14 ;  /* 0x0000000e00307213 */ /* 0x000fc40000000000 */
[----:B------:R-:W-:Y:S01]  /*1760*/  IABS R116, R18 ;  /* 0x0000001200747213 */ /* 0x000fe20000000000 */
[--C-:B------:R-:W-:Y:S01]  /*1770*/  @!P4 IMAD.IADD R42, R42, 0x1, -R9.reuse ;  /* 0x000000012a2ac824 */ /* 0x100fe200078e0a09 */
[----:B------:R-:W-:Y:S01]  /*1780*/  LOP3.LUT R27, R3, 0x16, RZ, 0xfc, !PT ;  /* 0x00000016031b7812 */ /* 0x000fe200078efcff */
[----:B------:R-:W-:Y:S01]  /*1790*/  @!P5 IMAD.MOV R140, RZ, RZ, -R140 ;  /* 0x000000ffff8cd224 */ /* 0x000fe200078e0a8c */
[C---:B------:R-:W-:Y:S01]  /*17a0*/  ISETP.GT.U32.AND P5, PT, R9.reuse, R136, PT ;  /* 0x000000880900720c */ /* 0x040fe20003fa4070 */
[----:B------:R-:W-:Y:S01]  /*17b0*/  IMAD.MOV R12, RZ, RZ, -R12 ;  /* 0x000000ffff0c7224 */ /* 0x000fe200078e0a0c */
[----:B------:R-:W-:Y:S01]  /*17c0*/  ISETP.GT.U32.AND P4, PT, R9, R42, PT ;  /* 0x0000002a0900720c */ /* 0x000fe20003f84070 */
[----:B------:R-:W-:Y:S01]  /*17d0*/  IMAD.HI.U32 R11, R0, R44, RZ ;  /* 0x0000002c000b7227 */ /* 0x000fe200078e00ff */
[----:B------:R-:W-:Y:S02]  /*17e0*/  LOP3.LUT R29, R3, 0x14, RZ, 0xfc, !PT ;  /* 0x00000014031d7812 */ /* 0x000fe400078efcff */
[----:B------:R-:W-:Y:S01]  /*17f0*/  IABS R144, R27 ;  /* 0x0000001b00907213 */ /* 0x000fe20000000000 */
[----:B------:R-:W-:Y:S01]  /*1800*/  @!P0 IMAD.IADD R138, R138, 0x1, -R9 ;  /* 0x000000018a8a8824 */ /* 0x000fe200078e0a09 */
[----:B------:R-:W-:Y:S01]  /*1810*/  ISETP.GE.AND P0, PT, R15, RZ, PT ;  /* 0x000000ff0f00720c */ /* 0x000fe20003f06270 */
[----:B------:R-:W-:Y:S01]  /*1820*/  IMAD R134, R9, R12, R134 ;  /* 0x0000000c09867224 */ /* 0x000fe200078e0286 */
[C---:B------:R-:W-:Y:S01]  /*1830*/  LOP3.LUT R12, R3.reuse, 0xea, RZ, 0xfc, !PT ;  /* 0x000000ea030c7812 */ /* 0x040fe200078efcff */
[----:B------:R-:W-:Y:S01]  /*1840*/  IMAD.MOV R11, RZ, RZ, -R11 ;  /* 0x000000ffff0b7224 */ /* 0x000fe200078e0a0b */
[----:B------:R-:W-:Y:S01]  /*1850*/  LOP3.LUT R15, R3, 0xe2, RZ, 0xfc, !PT ;  /* 0x000000e2030f7812 */ /* 0x000fe200078efcff */
[----:B------:R-:W-:Y:S01]  /*1860*/  @!P6 IMAD.MOV R138, RZ, RZ, -R138 ;  /* 0x000000ffff8ae224 */ /* 0x000fe200078e0a8a */
[C---:B------:R-:W-:Y:S01]  /*1870*/  ISETP.GT.U32.AND P6, PT, R9.reuse, R134, PT ;  /* 0x000000860900720c */ /* 0x040fe20003fc4070 */
[C---:B------:R-:W-:Y:S01]  /*1880*/  IMAD R44, R9.reuse, R11, R44 ;  /* 0x0000000b092c7224 */ /* 0x040fe200078e022c */
[----:B------:R-:W-:Y:S01]  /*1890*/  IABS R132, R12 ;  /* 0x0000000c00847213 */ /* 0x000fe20000000000 */
[--C-:B------:R-:W-:Y:S01]  /*18a0*/  @!P5 IMAD.IADD R136, R136, 0x1, -R9.reuse ;  /* 0x000000018888d824 */ /* 0x100fe200078e0a09 */
[----:B------:R-:W-:Y:S01]  /*18b0*/  IABS R128, R15 ;  /* 0x0000000f00807213 */ /* 0x000fe20000000000 */
[----:B------:R-:W-:Y:S01]  /*18c0*/  @!P4 IMAD.IADD R42, R42, 0x1, -R9 ;  /* 0x000000012a2ac824 */ /* 0x000fe200078e0a09 */
[C---:B------:R-:W-:Y:S01]  /*18d0*/  ISETP.GT.U32.AND P4, PT, R9.reuse, R44, PT ;  /* 0x0000002c0900720c */ /* 0x040fe20003f84070 */
[----:B------:R-:W-:Y:S01]  /*18e0*/  @!P1 IMAD.MOV R40, RZ, RZ, -R40 ;  /* 0x000000ffff289224 */ /* 0x000fe200078e0a28 */
[----:B------:R-:W-:Y:S01]  /*18f0*/  ISETP.GT.U32.AND P5, PT, R9, R136, PT ;  /* 0x000000880900720c */ /* 0x000fe20003fa4070 */
[----:B------:R-:W-:Y:S01]  /*1900*/  @!P3 IMAD.MOV R42, RZ, RZ, -R42 ;  /* 0x000000ffff2ab224 */ /* 0x000fe200078e0a2a */
[----:B------:R-:W-:-:S02]  /*1910*/  ISETP.GE.AND P1, PT, R13, RZ, PT ;  /* 0x000000ff0d00720c */ /* 0x000fc40003f26270 */
[C---:B------:R-:W-:Y:S01]  /*1920*/  LOP3.LUT R13, R3.reuse, 0xec, RZ, 0xfc, !PT ;  /* 0x000000ec030d7812 */ /* 0x040fe200078efcff */
[--C-:B------:R-:W-:Y:S01]  /*1930*/  @!P6 IMAD.IADD R134, R134, 0x1, -R9.reuse ;  /* 0x000000018686e824 */ /* 0x100fe200078e0a09 */
[----:B------:R-:W-:Y:S02]  /*1940*/  LOP3.LUT R31, R3, 0x12, RZ, 0xfc, !PT ;  /* 0x00000012031f7812 */ /* 0x000fe400078efcff */
[----:B------:R-:W-:Y:S02]  /*1950*/  IABS R46, R13 ;  /* 0x0000000d002e7213 */ /* 0x000fe40000000000 */
[----:B------:R-:W-:Y:S01]  /*1960*/  ISETP.GT.U32.AND P6, PT, R9, R134, PT ;  /* 0x000000860900720c */ /* 0x000fe20003fc4070 */
[--C-:B------:R-:W-:Y:S01]  /*1970*/  @!P4 IMAD.IADD R44, R44, 0x1, -R9.reuse ;  /* 0x000000012c2cc824 */ /* 0x100fe200078e0a09 */
[----:B------:R-:W-:Y:S01]  /*1980*/  ISETP.GE.AND P3, PT, R13, RZ, PT ;  /* 0x000000ff0d00720c */ /* 0x000fe20003f66270 */
[----:B------:R-:W-:Y:S01]  /*1990*/  @!P5 IMAD.IADD R136, R136, 0x1, -R9 ;  /* 0x000000018888d824 */ /* 0x000fe200078e0a09 */
[----:B------:R-:W-:Y:S01]  /*19a0*/  ISETP.GE.AND P5, PT, R12, RZ, PT ;  /* 0x000000ff0c00720c */ /* 0x000fe20003fa6270 */
[----:B------:R-:W-:Y:S01]  /*19b0*/  IMAD.HI.U32 R12, R0, R48, RZ ;  /* 0x00000030000c7227 */ /* 0x000fe200078e00ff */
[----:B------:R-:W-:-:S02]  /*19c0*/  ISETP.GT.U32.AND P4, PT, R9, R44, PT ;  /* 0x0000002c0900720c */ /* 0x000fc40003f84070 */
[C---:B------:R-:W-:Y:S01]  /*19d0*/  LOP3.LUT R33, R3.reuse, 0x10, RZ, 0xfc, !PT ;  /* 0x0000001003217812 */ /* 0x040fe200078efcff */
[----:B------:R-:W-:Y:S01]  /*19e0*/  IMAD.HI.U32 R11, R0, R46, RZ ;  /* 0x0000002e000b7227 */ /* 0x000fe200078e00ff */
[C---:B------:R-:W-:Y:S02]  /*19f0*/  LOP3.LUT R37, R3.reuse, 0xe, RZ, 0xfc, !PT ;  /* 0x0000000e03257812 */ /* 0x040fe400078efcff */
[----:B------:R-:W-:Y:S01]  /*1a00*/  LOP3.LUT R39, R3, 0xc, RZ, 0xfc, !PT ;  /* 0x0000000c03277812 */ /* 0x000fe200078efcff */
[----:B------:R-:W-:Y:S01]  /*1a10*/  IMAD.MOV R12, RZ, RZ, -R12 ;  /* 0x000000ffff0c7224 */ /* 0x000fe200078e0a0c */
[----:B------:R-:W-:Y:S01]  /*1a20*/  IABS R24, R37 ;  /* 0x0000002500187213 */ /* 0x000fe20000000000 */
[----:B------:R-:W-:Y:S01]  /*1a30*/  IMAD.MOV R13, RZ, RZ, -R11 ;  /* 0x000000ffff0d7224 */ /* 0x000fe200078e0a0b */
[----:B------:R-:W-:Y:S01]  /*1a40*/  IABS R26, R39 ;  /* 0x00000027001a7213 */ /* 0x000fe20000000000 */
[----:B------:R-:W-:Y:S01]  /*1a50*/  IMAD R48, R9, R12, R48 ;  /* 0x0000000c09307224 */ /* 0x000fe200078e0230 */
[C---:B------:R-:W-:Y:S01]  /*1a60*/  LOP3.LUT R45, R3.reuse, 0xa, RZ, 0xfc, !PT ;  /* 0x0000000a032d7812 */ /* 0x040fe200078efcff */
[----:B------:R-:W-:Y:S01]  /*1a70*/  @!P6 IMAD.IADD R134, R134, 0x1, -R9 ;  /* 0x000000018686e824 */ /* 0x000fe200078e0a09 */
[----:B------:R-:W-:Y:S01]  /*1a80*/  LOP3.LUT R47, R3, 0x8, RZ, 0xfc, !PT ;  /* 0x00000008032f7812 */ /* 0x000fe200078efcff */
[----:B------:R-:W-:Y:S01]  /*1a90*/  IMAD R46, R9, R13, R46 ;  /* 0x0000000d092e7224 */ /* 0x000fe200078e022e */
[----:B------:R-:W-:Y:S01]  /*1aa0*/  LOP3.LUT R49, R3, 0x6, RZ, 0xfc, !PT ;  /* 0x0000000603317812 */ /* 0x000fe200078efcff */
[----:B------:R-:W-:Y:S01]  /*1ab0*/  @!P0 IMAD.MOV R134, RZ, RZ, -R134 ;  /* 0x000000ffff868224 */ /* 0x000fe200078e0a86 */
[----:B------:R-:W-:Y:S01]  /*1ac0*/  ISETP.GT.U32.AND P0, PT, R9, R48, PT ;  /* 0x000000300900720c */ /* 0x000fe20003f04070 */
[----:B------:R-:W-:Y:S01]  /*1ad0*/  IMAD.HI.U32 R11, R0, R132, RZ ;  /* 0x00000084000b7227 */ /* 0x000fe200078e00ff */
[----:B------:R-:W-:-:S02]  /*1ae0*/  IABS R28, R49 ;  /* 0x00000031001c7213 */ /* 0x000fc40000000000 */
[----:B------:R-:W-:Y:S01]  /*1af0*/  LOP3.LUT R51, R3, 0x4, RZ, 0xfc, !PT ;  /* 0x0000000403337812 */ /* 0x000fe200078efcff */
[----:B------:R-:W-:Y:S01]  /*1b00*/  @!P2 IMAD.MOV R136, RZ, RZ, -R136 ;  /* 0x000000ffff88a224 */ /* 0x000fe200078e0a88 */
[----:B------:R-:W-:Y:S01]  /*1b10*/  ISETP.GE.AND P2, PT, R14, RZ, PT ;  /* 0x000000ff0e00720c */ /* 0x000fe20003f46270 */
[----:B------:R-:W-:Y:S01]  /*1b20*/  @!P4 IMAD.IADD R44, R44, 0x1, -R9 ;  /* 0x000000012c2cc824 */ /* 0x000fe200078e0a09 */
[----:B------:R-:W-:Y:S01]  /*1b30*/  ISETP.GT.U32.AND P4, PT, R9, R46, PT ;  /* 0x0000002e0900720c */ /* 0x000fe20003f84070 */
[----:B------:R-:W-:Y:S01]  /*1b40*/  IMAD.MOV R11, RZ, RZ, -R11 ;  /* 0x000000ffff0b7224 */ /* 0x000fe200078e0a0b */
[----:B------:R-:W-:Y:S01]  /*1b50*/  LOP3.LUT R14, R3, 0xe4, RZ, 0xfc, !PT ;  /* 0x000000e4030e7812 */ /* 0x000fe200078efcff */
[----:B------:R-:W-:Y:S01]  /*1b60*/  @!P1 IMAD.MOV R44, RZ, RZ, -R44 ;  /* 0x000000ffff2c9224 */ /* 0x000fe200078e0a2c */
[----:B------:R-:W-:Y:S01]  /*1b70*/  IABS R30, R51 ;  /* 0x00000033001e7213 */ /* 0x000fe20000000000 */
[----:B------:R-:W-:Y:S01]  /*1b80*/  IMAD R132, R9, R11, R132 ;  /* 0x0000000b09847224 */ /* 0x000fe200078e0284 */
[----:B------:R-:W-:Y:S01]  /*1b90*/  IABS R50, R14 ;  /* 0x0000000e00327213 */ /* 0x000fe20000000000 */
[----:B------:R-:W-:Y:S01]  /*1ba0*/  @!P0 IMAD.IADD R48, R48, 0x1, -R9 ;  /* 0x0000000130308824 */ /* 0x000fe200078e0a09 */
[----:B------:R-:W-:-:S02]  /*1bb0*/  LOP3.LUT R11, R3, 0xe6, RZ, 0xfc, !PT ;  /* 0x000000e6030b7812 */ /* 0x000fc400078efcff */
[C---:B------:R-:W-:Y:S01]  /*1bc0*/  ISETP.GT.U32.AND P1, PT, R9.reuse, R132, PT ;  /* 0x000000840900720c */ /* 0x040fe20003f24070 */
[----:B------:R-:W-:Y:S01]  /*1bd0*/  IMAD.HI.U32 R12, R0, R50, RZ ;  /* 0x00000032000c7227 */ /* 0x000fe200078e00ff */
[----:B------:R-:W-:Y:S02]  /*1be0*/  ISETP.GT.U32.AND P0, PT, R9, R48, PT ;  /* 0x000000300900720c */ /* 0x000fe40003f04070 */
[----:B------:R-:W-:Y:S01]  /*1bf0*/  IABS R130, R11 ;  /* 0x0000000b00827213 */ /* 0x000fe20000000000 */
[----:B------:R-:W-:Y:S01]  /*1c00*/  @!P4 IMAD.IADD R46, R46, 0x1, -R9 ;  /* 0x000000012e2ec824 */ /* 0x000fe200078e0a09 */
[----:B------:R-:W-:Y:S01]  /*1c10*/  ISETP.GE.AND P6, PT, R11, RZ, PT ;  /* 0x000000ff0b00720c */ /* 0x000fe20003fc6270 */
[----:B------:R-:W-:Y:S02]  /*1c20*/  IMAD.MOV R12, RZ, RZ, -R12 ;  /* 0x000000ffff0c7224 */ /* 0x000fe400078e0a0c */
[----:B------:R-:W-:Y:S01]  /*1c30*/  IMAD.HI.U32 R11, R0, R130, RZ ;  /* 0x00000082000b7227 */ /* 0x000fe200078e00ff */
[----:B------:R-:W-:-:S03]  /*1c40*/  ISETP.GT.U32.AND P4, PT, R9, R46, PT ;  /* 0x0000002e0900720c */ /* 0x000fc60003f84070 */
[----:B------:R-:W-:Y:S02]  /*1c50*/  IMAD R50, R9, R12, R50 ;  /* 0x0000000c09327224 */ /* 0x000fe400078e0232 */
[----:B------:R-:W-:-:S04]  /*1c60*/  IMAD.HI.U32 R12, R0, R52, RZ ;  /* 0x00000034000c7227 */ /* 0x000fc800078e00ff */
[----:B------:R-:W-:Y:S02]  /*1c70*/  IMAD.MOV R12, RZ, RZ, -R12 ;  /* 0x000000ffff0c7224 */ /* 0x000fe400078e0a0c */
[--C-:B------:R-:W-:Y:S02]  /*1c80*/  @!P1 IMAD.IADD R132, R132, 0x1, -R9.reuse ;  /* 0x0000000184849824 */ /* 0x100fe400078e0a09 */
[C---:B------:R-:W-:Y:S02]  /*1c90*/  IMAD R52, R9.reuse, R12, R52 ;  /* 0x0000000c09347224 */ /* 0x040fe400078e0234 */
[----:B------:R-:W-:Y:S01]  /*1ca0*/  @!P0 IMAD.IADD R48, R48, 0x1, -R9 ;  /* 0x0000000130308824 */ /* 0x000fe200078e0a09 */
[C---:B------:R-:W-:Y:S01]  /*1cb0*/  ISETP.GT.U32.AND P1, PT, R9.reuse, R132, PT ;  /* 0x000000840900720c */ /* 0x040fe20003f24070 */
[----:B------:R-:W-:Y:S02]  /*1cc0*/  IMAD.MOV R13, RZ, RZ, -R11 ;  /* 0x000000ffff0d7224 */ /* 0x000fe400078e0a0b */
[----:B------:R-:W-:Y:S01]  /*1cd0*/  @!P4 IMAD.IADD R46, R46, 0x1, -R9 ;  /* 0x000000012e2ec824 */ /* 0x000fe200078e0a09 */
[----:B------:R-:W-:Y:S01]  /*1ce0*/  ISETP.GE.AND P4, PT, R14, RZ, PT ;  /* 0x000000ff0e00720c */ /* 0x000fe20003f86270 */
[----:B------:R-:W-:Y:S01]  /*1cf0*/  @!P2 IMAD.MOV R48, RZ, RZ, -R48 ;  /* 0x000000ffff30a224 */ /* 0x000fe200078e0a30 */
[C---:B------:R-:W-:Y:S01]  /*1d00*/  ISETP.GT.U32.AND P2, PT, R9.reuse, R52, PT ;  /* 0x000000340900720c */ /* 0x040fe20003f44070 */
[----:B------:R-:W-:Y:S01]  /*1d10*/  IMAD R130, R9, R13, R130 ;  /* 0x0000000d09827224 */ /* 0x000fe200078e0282 */
[C---:B------:R-:W-:Y:S01]  /*1d20*/  LOP3.LUT R13, R3.reuse, 0xde, RZ, 0xfc, !PT ;  /* 0x000000de030d7812 */ /* 0x040fe200078efcff */
[----:B------:R-:W-:Y:S01]  /*1d30*/  IMAD.HI.U32 R11, R0, R128, RZ ;  /* 0x00000080000b7227 */ /* 0x000fe200078e00ff */
[----:B------:R-:W-:-:S02]  /*1d40*/  LOP3.LUT R14, R3, 0xdc, RZ, 0xfc, !PT ;  /* 0x000000dc030e7812 */ /* 0x000fc400078efcff */
[----:B------:R-:W-:Y:S01]  /*1d50*/  IABS R126, R13 ;  /* 0x0000000d007e7213 */ /* 0x000fe20000000000 */
[----:B------:R-:W-:Y:S01]  /*1d60*/  @!P3 IMAD.MOV R46, RZ, RZ, -R46 ;  /* 0x000000ffff2eb224 */ /* 0x000fe200078e0a2e */
[C---:B------:R-:W-:Y:S01]  /*1d70*/  ISETP.GT.U32.AND P3, PT, R9.reuse, R50, PT ;  /* 0x000000320900720c */ /* 0x040fe20003f64070 */
[----:B------:R-:W-:Y:S01]  /*1d80*/  IMAD.MOV R11, RZ, RZ, -R11 ;  /* 0x000000ffff0b7224 */ /* 0x000fe200078e0a0b */
[----:B------:R-:W-:Y:S01]  /*1d90*/  IABS R54, R14 ;  /* 0x0000000e00367213 */ /* 0x000fe20000000000 */
[----:B------:R-:W-:Y:S01]  /*1da0*/  @!P1 IMAD.IADD R132, R132, 0x1, -R9 ;  /* 0x0000000184849824 */ /* 0x000fe200078e0a09 */
[C---:B------:R-:W-:Y:S01]  /*1db0*/  ISETP.GT.U32.AND P1, PT, R9.reuse, R130, PT ;  /* 0x000000820900720c */ /* 0x040fe20003f24070 */
[----:B------:R-:W-:Y:S02]  /*1dc0*/  IMAD R128, R9, R11, R128 ;  /* 0x0000000b09807224 */ /* 0x000fe400078e0280 */
[----:B------:R-:W-:-:S03]  /*1dd0*/  IMAD.HI.U32 R11, R0, R126, RZ ;  /* 0x0000007e000b7227 */ /* 0x000fc600078e00ff */
[C---:B------:R-:W-:Y:S01]  /*1de0*/  ISETP.GT.U32.AND P0, PT, R9.reuse, R128, PT ;  /* 0x000000800900720c */ /* 0x040fe20003f04070 */
[----:B------:R-:W-:Y:S02]  /*1df0*/  @!P2 IMAD.IADD R52, R52, 0x1, -R9 ;  /* 0x000000013434a824 */ /* 0x000fe400078e0a09 */
[----:B------:R-:W-:Y:S02]  /*1e00*/  IMAD.MOV R11, RZ, RZ, -R11 ;  /* 0x000000ffff0b7224 */ /* 0x000fe400078e0a0b */
[----:B------:R-:W-:Y:S01]  /*1e10*/  @!P3 IMAD.IADD R50, R50, 0x1, -R9 ;  /* 0x000000013232b824 */ /* 0x000fe200078e0a09 */
[C---:B------:R-:W-:Y:S01]  /*1e20*/  ISETP.GT.U32.AND P2, PT, R9.reuse, R52, PT ;  /* 0x000000340900720c */ /* 0x040fe20003f44070 */
[C---:B------:R-:W-:Y:S02]  /*1e30*/  IMAD R126, R9.reuse, R11, R126 ;  /* 0x0000000b097e7224 */ /* 0x040fe400078e027e */
[----:B------:R-:W-:Y:S01]  /*1e40*/  IMAD.HI.U32 R11, R0, R54, RZ ;  /* 0x00000036000b7227 */ /* 0x000fe200078e00ff */
[----:B------:R-:W-:-:S03]  /*1e50*/  ISETP.GT.U32.AND P3, PT, R9, R50, PT ;  /* 0x000000320900720c */ /* 0x000fc60003f64070 */
[----:B------:R-:W-:Y:S02]  /*1e60*/  IMAD.MOV R11, RZ, RZ, -R11 ;  /* 0x000000ffff0b7224 */ /* 0x000fe400078e0a0b */
[--C-:B------:R-:W-:Y:S02]  /*1e70*/  @!P1 IMAD.IADD R130, R130, 0x1, -R9.reuse ;  /* 0x0000000182829824 */ /* 0x100fe400078e0a09 */
[--C-:B------:R-:W-:Y:S02]  /*1e80*/  @!P0 IMAD.IADD R128, R128, 0x1, -R9.reuse ;  /* 0x0000000180808824 */ /* 0x100fe400078e0a09 */
[C---:B------:R-:W-:Y:S01]  /*1e90*/  IMAD R54, R9.reuse, R11, R54 ;  /* 0x0000000b09367224 */ /* 0x040fe200078e0236 */
[----:B------:R-:W-:Y:S01]  /*1ea0*/  ISETP.GT.U32.AND P1, PT, R9, R130, PT ;  /* 0x000000820900720c */ /* 0x000fe20003f24070 */
[----:B------:R-:W-:Y:S01]  /*1eb0*/  @!P5 IMAD.MOV R132, RZ, RZ, -R132 ;  /* 0x000000ffff84d224 */ /* 0x000fe200078e0a84 */
[----:B------:R-:W-:Y:S01]  /*1ec0*/  ISETP.GE.AND P5, PT, R15, RZ, PT ;  /* 0x000000ff0f00720c */ /* 0x000fe20003fa6270 */
[--C-:B------:R-:W-:Y:S01]  /*1ed0*/  @!P2 IMAD.IADD R52, R52, 0x1, -R9.reuse ;  /* 0x000000013434a824 */ /* 0x100fe200078e0a09 */
[----:B------:R-:W-:Y:S01]  /*1ee0*/  LOP3.LUT R15, R3, 0xda, RZ, 0xfc, !PT ;  /* 0x000000da030f7812 */ /* 0x000fe200078efcff */
[----:B------:R-:W-:Y:S01]  /*1ef0*/  @!P3 IMAD.IADD R50, R50, 0x1, -R9 ;  /* 0x000000013232b824 */ /* 0x000fe200078e0a09 */
[----:B------:R-:W-:-:S02]  /*1f00*/  ISETP.GT.U32.AND P0, PT, R9, R128, PT ;  /* 0x000000800900720c */ /* 0x000fc40003f04070 */
[C---:B------:R-:W-:Y:S01]  /*1f10*/  ISETP.GT.U32.AND P2, PT, R9.reuse, R54, PT ;  /* 0x000000360900720c */ /* 0x040fe20003f44070 */
[----:B------:R-:W-:Y:S01]  /*1f20*/  @!P4 IMAD.MOV R50, RZ, RZ, -R50 ;  /* 0x000000ffff32c224 */ /* 0x000fe200078e0a32 */
[----:B------:R-:W-:Y:S02]  /*1f30*/  IABS R124, R15 ;  /* 0x0000000f007c7213 */ /* 0x000fe40000000000 */
[----:B------:R-:W-:Y:S01]  /*1f40*/  ISETP.GT.U32.AND P3, PT, R9, R126, PT ;  /* 0x0000007e0900720c */ /* 0x000fe20003f64070 */
[--C-:B------:R-:W-:Y:S01]  /*1f50*/  @!P1 IMAD.IADD R130, R130, 0x1, -R9.reuse ;  /* 0x0000000182829824 */ /* 0x100fe200078e0a09 */
[C---:B------:R-:W-:Y:S01]  /*1f60*/  LOP3.LUT R11, R3.reuse, 0xd8, RZ, 0xfc, !PT ;  /* 0x000000d8030b7812 */ /* 0x040fe200078efcff */
[----:B------:R-:W-:Y:S01]  /*1f70*/  IMAD.HI.U32 R12, R0, R124, RZ ;  /* 0x0000007c000c7227 */ /* 0x000fe200078e00ff */
[----:B------:R-:W-:Y:S02]  /*1f80*/  ISETP.GE.AND P1, PT, R16, RZ, PT ;  /* 0x000000ff1000720c */ /* 0x000fe40003f26270 */
[----:B------:R-:W-:Y:S01]  /*1f90*/  IABS R56, R11 ;  /* 0x0000000b00387213 */ /* 0x000fe20000000000 */
[----:B------:R-:W-:Y:S01]  /*1fa0*/  IMAD.MOV R12, RZ, RZ, -R12 ;  /* 0x000000ffff0c7224 */ /* 0x000fe200078e0a0c */
[----:B------:R-:W-:Y:S01]  /*1fb0*/  ISETP.GE.AND P4, PT, R14, RZ, PT ;  /* 0x000000ff0e00720c */ /* 0x000fe20003f86270 */
[--C-:B------:R-:W-:Y:S01]  /*1fc0*/  @!P0 IMAD.IADD R128, R128, 0x1, -R9.reuse ;  /* 0x0000000180808824 */ /* 0x100fe200078e0a09 */
[----:B------:R-:W-:Y:S01]  /*1fd0*/  LOP3.LUT R14, R3, 0xd2, RZ, 0xfc, !PT ;  /* 0x000000d2030e7812 */ /* 0x000fe200078efcff */
[--C-:B------:R-:W-:Y:S01]  /*1fe0*/  @!P2 IMAD.IADD R54, R54, 0x1, -R9.reuse ;  /* 0x000000013636a824 */ /* 0x100fe200078e0a09 */
[----:B------:R-:W-:Y:S01]  /*1ff0*/  ISETP.GE.AND P0, PT, R15, RZ, PT ;  /* 0x000000ff0f00720c */ /* 0x000fe20003f06270 */
[----:B------:R-:W-:Y:S01]  /*2000*/  @!P3 IMAD.IADD R126, R126, 0x1, -R9 ;  /* 0x000000017e7eb824 */ /* 0x000fe200078e0a09 */
[----:B------:R-:W-:Y:S01]  /*2010*/  IABS R120, R14 ;  /* 0x0000000e00787213 */ /* 0x000fe20000000000 */
[----:B------:R-:W-:Y:S01]  /*2020*/  IMAD R124, R9, R12, R124 ;  /* 0x0000000c097c7224 */ /* 0x000fe200078e027c */
[----:B------:R-:W-:Y:S01]  /*2030*/  LOP3.LUT R12, R3, 0xd6, RZ, 0xfc, !PT ;  /* 0x000000d6030c7812 */ /* 0x000fe200078efcff */
[----:B------:R-:W-:Y:S01]  /*2040*/  @!P5 IMAD.MOV R128, RZ, RZ, -R128 ;  /* 0x000000ffff80d224 */ /* 0x000fe200078e0a80 */
[----:B------:R-:W-:Y:S01]  /*2050*/  ISETP.GE.AND P5, PT, R11, RZ, PT ;  /* 0x000000ff0b00720c */ /* 0x000fe20003fa6270 */
[----:B------:R-:W-:Y:S01]  /*2060*/  IMAD.HI.U32 R11, R0, R56, RZ ;  /* 0x00000038000b7227 */ /* 0x000fe200078e00ff */
[----:B------:R-:W-:-:S02]  /*2070*/  ISETP.GT.U32.AND P2, PT, R9, R54, PT ;  /* 0x000000360900720c */ /* 0x000fc40003f44070 */
[----:B------:R-:W-:Y:S01]  /*2080*/  ISETP.GT.U32.AND P3, PT, R9, R126, PT ;  /* 0x0000007e0900720c */ /* 0x000fe20003f64070 */
[----:B------:R-:W-:Y:S01]  /*2090*/  IMAD.MOV R11, RZ, RZ, -R11 ;  /* 0x000000ffff0b7224 */ /* 0x000fe200078e0a0b */
[----:B------:R-:W-:Y:S01]  /*20a0*/  IABS R122, R12 ;  /* 0x0000000c007a7213 */ /* 0x000fe20000000000 */
[----:B------:R-:W-:Y:S01]  /*20b0*/  @!P6 IMAD.MOV R130, RZ, RZ, -R130 ;  /* 0x000000ffff82e224 */ /* 0x000fe200078e0a82 */
[----:B------:R-:W-:Y:S01]  /*20c0*/  ISETP.GE.AND P6, PT, R13, RZ, PT ;  /* 0x000000ff0d00720c */ /* 0x000fe20003fc6270 */
[----:B------:R-:W-:Y:S01]  /*20d0*/  @!P1 IMAD.MOV R52, RZ, RZ, -R52 ;  /* 0x000000ffff349224 */ /* 0x000fe200078e0a34 */
[----:B------:R-:W-:Y:S01]  /*20e0*/  ISETP.GE.AND P1, PT, R12, RZ, PT ;  /* 0x000000ff0c00720c */ /* 0x000fe20003f26270 */
[----:B------:R-:W-:Y:S01]  /*20f0*/  IMAD.HI.U32 R12, R0, R122, RZ ;  /* 0x0000007a000c7227 */ /* 0x000fe200078e00ff */
[C---:B------:R-:W-:Y:S02]  /*2100*/  LOP3.LUT R13, R3.reuse, 0xd4, RZ, 0xfc, !PT ;  /* 0x000000d4030d7812 */ /* 0x040fe400078efcff */
[----:B------:R-:W-:Y:S01]  /*2110*/  LOP3.LUT R15, R3, 0xd0, RZ, 0xfc, !PT ;  /* 0x000000d0030f7812 */ /* 0x000fe200078efcff */
[C---:B------:R-:W-:Y:S01]  /*2120*/  IMAD R56, R9.reuse, R11, R56 ;  /* 0x0000000b09387224 */ /* 0x040fe200078e0238 */
[----:B------:R-:W-:Y:S01]  /*2130*/  IABS R58, R13 ;  /* 0x0000000d003a7213 */ /* 0x000fe20000000000 */
[----:B------:R-:W-:Y:S01]  /*2140*/  IMAD.MOV R12, RZ, RZ, -R12 ;  /* 0x000000ffff0c7224 */ /* 0x000fe200078e0a0c */
[----:B------:R-:W-:Y:S01]  /*2150*/  IABS R60, R15 ;  /* 0x0000000f003c7213 */ /* 0x000fe20000000000 */
[--C-:B------:R-:W-:Y:S01]  /*2160*/  @!P2 IMAD.IADD R54, R54, 0x1, -R9.reuse ;  /* 0x000000013636a824 */ /* 0x100fe200078e0a09 */
[C---:B------:R-:W-:Y:S01]  /*2170*/  ISETP.GT.U32.AND P2, PT, R9.reuse, R56, PT ;  /* 0x000000380900720c */ /* 0x040fe20003f44070 */
[----:B------:R-:W-:Y:S01]  /*2180*/  @!P3 IMAD.IADD R126, R126, 0x1, -R9 ;  /* 0x000000017e7eb824 */ /* 0x000fe200078e0a09 */
[C---:B------:R-:W-:Y:S01]  /*2190*/  ISETP.GT.U32.AND P3, PT, R9.reuse, R124, PT ;  /* 0x0000007c0900720c */ /* 0x040fe20003f64070 */
[----:B------:R-:W-:Y:S01]  /*21a0*/  IMAD R122, R9, R12, R122 ;  /* 0x0000000c097a7224 */ /* 0x000fe200078e027a */
[----:B------:R-:W-:Y:S01]  /*21b0*/  LOP3.LUT R16, R3, 0xce, RZ, 0xfc, !PT ;  /* 0x000000ce03107812 */ /* 0x000fe200078efcff */
[----:B------:R-:W-:-:S02]  /*21c0*/  @!P6 IMAD.MOV R126, RZ, RZ, -R126 ;  /* 0x000000ffff7ee224 */ /* 0x000fc400078e0a7e */
[----:B------:R-:W-:Y:S01]  /*21d0*/  IMAD.HI.U32 R11, R0, R58, RZ ;  /* 0x0000003a000b7227 */ /* 0x000fe200078e00ff */
[C---:B------:R-:W-:Y:S02]  /*21e0*/  ISETP.GT.U32.AND P6, PT, R9.reuse, R122, PT ;  /* 0x0000007a0900720c */ /* 0x040fe40003fc4070 */
[----:B------:R-:W-:Y:S01]  /*21f0*/  IABS R118, R16 ;  /* 0x0000001000767213 */ /* 0x000fe20000000000 */
[----:B------:R-:W-:Y:S02]  /*2200*/  IMAD.MOV R11, RZ, RZ, -R11 ;  /* 0x000000ffff0b7224 */ /* 0x000fe400078e0a0b */
[--C-:B------:R-:W-:Y:S02]  /*2210*/  @!P2 IMAD.IADD R56, R56, 0x1, -R9.reuse ;  /* 0x000000013838a824 */ /* 0x100fe400078e0a09 */
[----:B------:R-:W-:Y:S02]  /*2220*/  @!P3 IMAD.IADD R124, R124, 0x1, -R9 ;  /* 0x000000017c7cb824 */ /* 0x000fe400078e0a09 */
[----:B------:R-:W-:Y:S01]  /*2230*/  IMAD.HI.U32 R12, R0, R120, RZ ;  /* 0x00000078000c7227 */ /* 0x000fe200078e00ff */
[----:B------:R-:W-:-:S02]  /*2240*/  ISETP.GT.U32.AND P2, PT, R9, R56, PT ;  /* 0x000000380900720c */ /* 0x000fc40003f44070 */
[C---:B------:R-:W-:Y:S01]  /*2250*/  ISETP.GT.U32.AND P3, PT, R9.reuse, R124, PT ;  /* 0x0000007c0900720c */ /* 0x040fe20003f64070 */
[----:B------:R-:W-:Y:S02]  /*2260*/  @!P6 IMAD.IADD R122, R122, 0x1, -R9 ;  /* 0x000000017a7ae824 */ /* 0x000fe400078e0a09 */
[C---:B------:R-:W-:Y:S02]  /*2270*/  IMAD R58, R9.reuse, R11, R58 ;  /* 0x0000000b093a7224 */ /* 0x040fe400078e023a */
[----:B------:R-:W-:Y:S01]  /*2280*/  IMAD.MOV R12, RZ, RZ, -R12 ;  /* 0x000000ffff0c7224 */ /* 0x000fe200078e0a0c */
[----:B------:R-:W-:Y:S01]  /*2290*/  ISETP.GT.U32.AND P6, PT, R9, R122, PT ;  /* 0x0000007a0900720c */ /* 0x000fe20003fc4070 */
[----:B------:R-:W-:-:S04]  /*22a0*/  IMAD.HI.U32 R11, R0, R60, RZ ;  /* 0x0000003c000b7227 */ /* 0x000fc800078e00ff */
[----:B------:R-:W-:Y:S01]  /*22b0*/  @!P2 IMAD.IADD R56, R56, 0x1, -R9 ;  /* 0x000000013838a824 */ /* 0x000fe200078e0a09 */
[----:B------:R-:W-:Y:S01]  /*22c0*/  ISETP.GT.U32.AND P2, PT, R9, R58, PT ;  /* 0x0000003a0900720c */ /* 0x000fe20003f44070 */
[----:B------:R-:W-:Y:S01]  /*22d0*/  @!P4 IMAD.MOV R54, RZ, RZ, -R54 ;  /* 0x000000ffff36c224 */ /* 0x000fe200078e0a36 */
[----:B------:R-:W-:Y:S01]  /*22e0*/  ISETP.GE.AND P4, PT, R13, RZ, PT ;  /* 0x000000ff0d00720c */ /* 0x000fe20003f86270 */
[C---:B------:R-:W-:Y:S02]  /*22f0*/  IMAD R120, R9.reuse, R12, R120 ;  /* 0x0000000c09787224 */ /* 0x040fe400078e0278 */
[----:B------:R-:W-:Y:S02]  /*2300*/  IMAD.MOV R13, RZ, RZ, -R11 ;  /* 0x000000ffff0d7224 */ /* 0x000fe400078e0a0b */
[----:B------:R-:W-:Y:S01]  /*2310*/  @!P6 IMAD.IADD R122, R122, 0x1, -R9 ;  /* 0x000000017a7ae824 */ /* 0x000fe200078e0a09 */
[----:B------:R-:W-:Y:S01]  /*2320*/  ISETP.GT.U32.AND P6, PT, R9, R120, PT ;  /* 0x000000780900720c */ /* 0x000fe20003fc4070 */
[----:B------:R-:W-:-:S04]  /*2330*/  IMAD.HI.U32 R11, R0, R118, RZ ;  /* 0x00000076000b7227 */ /* 0x000fc800078e00ff */
[C---:B------:R-:W-:Y:S02]  /*2340*/  IMAD R60, R9.reuse, R13, R60 ;  /* 0x0000000d093c7224 */ /* 0x040fe400078e023c */
[----:B------:R-:W-:Y:S01]  /*2350*/  @!P3 IMAD.IADD R124, R124, 0x1, -R9 ;  /* 0x000000017c7cb824 */ /* 0x000fe200078e0a09 */
[----:B------:R-:W-:Y:S01]  /*2360*/  ISETP.GE.AND P3, PT, R14, RZ, PT ;  /* 0x000000ff0e00720c */ /* 0x000fe20003f66270 */
[----:B------:R-:W-:Y:S02]  /*2370*/  IMAD.MOV R14, RZ, RZ, -R11 ;  /* 0x000000ffff0e7224 */ /* 0x000fe400078e0a0b */
[--C-:B------:R-:W-:Y:S01]  /*2380*/  @!P2 IMAD.IADD R58, R58, 0x1, -R9.reuse ;  /* 0x000000013a3aa824 */ /* 0x100fe200078e0a09 */
[C---:B------:R-:W-:Y:S01]  /*2390*/  ISETP.GT.U32.AND P2, PT, R9.reuse, R60, PT ;  /* 0x0000003c0900720c */ /* 0x040fe20003f44070 */
[----:B------:R-:W-:Y:S01]  /*23a0*/  IMAD R118, R9, R14, R118 ;  /* 0x0000000e09767224 */ /* 0x000fe200078e0276 */
[----:B------:R-:W-:Y:S01]  /*23b0*/  LOP3.LUT R14, R3, 0xc4, RZ, 0xfc, !PT ;  /* 0x000000c4030e7812 */ /* 0x000fe200078efcff */
[----:B------:R-:W-:-:S02]  /*23c0*/  @!P6 IMAD.IADD R120, R120, 0x1, -R9 ;  /* 0x000000017878e824 */ /* 0x000fc400078e0a09 */
[----:B------:R-:W-:Y:S01]  /*23d0*/  IMAD.HI.U32 R12, R0, R62, RZ ;  /* 0x0000003e000c7227 */ /* 0x000fe200078e00ff */
[C---:B------:R-:W-:Y:S02]  /*23e0*/  ISETP.GT.U32.AND P6, PT, R9.reuse, R118, PT ;  /* 0x000000760900720c */ /* 0x040fe40003fc4070 */
[----:B------:R-:W-:Y:S01]  /*23f0*/  IABS R66, R14 ;  /* 0x0000000e00427213 */ /* 0x000fe20000000000 */
[----:B------:R-:W-:Y:S02]  /*2400*/  IMAD.MOV R12, RZ, RZ, -R12 ;  /* 0x000000ffff0c7224 */ /* 0x000fe400078e0a0c */
[----:B------:R-:W-:Y:S02]  /*2410*/  @!P5 IMAD.MOV R56, RZ, RZ, -R56 ;  /* 0x000000ffff38d224 */ /* 0x000fe400078e0a38 */
[----:B------:R-:W-:Y:S01]  /*2420*/  @!P2 IMAD.IADD R60, R60, 0x1, -R9 ;  /* 0x000000013c3ca824 */ /* 0x000fe200078e0a09 */
[C---:B------:R-:W-:Y:S01]  /*2430*/  ISETP.GT.U32.AND P2, PT, R9.reuse, R58, PT ;  /* 0x0000003a0900720c */ /* 0x040fe20003f44070 */
[----:B------:R-:W-:-:S02]  /*2440*/  IMAD R62, R9, R12, R62 ;  /* 0x0000000c093e7224 */ /* 0x000fc400078e023e */
[----:B------:R-:W-:Y:S01]  /*2450*/  IMAD.HI.U32 R11, R0, R64, RZ ;  /* 0x00000040000b7227 */ /* 0x000fe200078e00ff */
[----:B------:R-:W-:-:S03]  /*2460*/  ISETP.GT.U32.AND P5, PT, R9, R60, PT ;  /* 0x0000003c0900720c */ /* 0x000fc60003fa4070 */
[----:B------:R-:W-:Y:S02]  /*2470*/  @!P6 IMAD.IADD R118, R118, 0x1, -R9 ;  /* 0x000000017676e824 */ /* 0x000fe400078e0a09 */
[----:B------:R-:W-:Y:S01]  /*2480*/  @!P1 IMAD.MOV R122, RZ, RZ, -R122 ;  /* 0x000000ffff7a9224 */ /* 0x000fe200078e0a7a */
[C---:B------:R-:W-:Y:S01]  /*2490*/  ISETP.GT.U32.AND P1, PT, R9.reuse, R62, PT ;  /* 0x0000003e0900720c */ /* 0x040fe20003f24070 */
[----:B------:R-:W-:Y:S01]  /*24a0*/  IMAD.MOV R11, RZ, RZ, -R11 ;  /* 0x000000ffff0b7224 */ /* 0x000fe200078e0a0b */
[----:B------:R-:W-:Y:S01]  /*24b0*/  ISETP.GT.U32.AND P6, PT, R9, R118, PT ;  /* 0x000000760900720c */ /* 0x000fe20003fc4070 */
[----:B------:R-:W-:-:S04]  /*24c0*/  IMAD.HI.U32 R13, R0, R116, RZ ;  /* 0x00000074000d7227 */ /* 0x000fc800078e00ff */
[C---:B------:R-:W-:Y:S02]  /*24d0*/  IMAD R64, R9.reuse, R11, R64 ;  /* 0x0000000b09407224 */ /* 0x040fe400078e0240 */
[----:B------:R-:W-:Y:S01]  /*24e0*/  @!P0 IMAD.MOV R124, RZ, RZ, -R124 ;  /* 0x000000ffff7c8224 */ /* 0x000fe200078e0a7c */
[C---:B------:R-:W-:Y:S01]  /*24f0*/  ISETP.GT.U32.AND P0, PT, R9.reuse, R120, PT ;  /* 0x000000780900720c */ /* 0x040fe20003f04070 */
[----:B------:R-:W-:Y:S02]  /*2500*/  IMAD.MOV R13, RZ, RZ, -R13 ;  /* 0x000000ffff0d7224 */ /* 0x000fe400078e0a0d */
[--C-:B------:R-:W-:Y:S01]  /*2510*/  @!P5 IMAD.IADD R60, R60, 0x1, -R9.reuse ;  /* 0x000000013c3cd824 */ /* 0x100fe200078e0a09 */
[C---:B------:R-:W-:Y:S01]  /*2520*/  ISETP.GT.U32.AND P5, PT, R9.reuse, R64, PT ;  /* 0x000000400900720c */ /* 0x040fe20003fa4070 */
[----:B------:R-:W-:Y:S01]  /*2530*/  IMAD R116, R9, R13, R116 ;  /* 0x0000000d09747224 */ /* 0x000fe200078e0274 */
[----:B------:R-:W-:Y:S01]  /*2540*/  LOP3.LUT R13, R3, 0xc6, RZ, 0xfc, !PT ;  /* 0x000000c6030d7812 */ /* 0x000fe200078efcff */
[----:B------:R-:W-:-:S02]  /*2550*/  @!P2 IMAD.IADD R58, R58, 0x1, -R9 ;  /* 0x000000013a3aa824 */ /* 0x000fc400078e0a09 */
[--C-:B------:R-:W-:Y:S01]  /*2560*/  @!P1 IMAD.IADD R62, R62, 0x1, -R9.reuse ;  /* 0x000000013e3e9824 */ /* 0x100fe200078e0a09 */
[----:B------:R-:W-:Y:S01]  /*2570*/  IABS R114, R13 ;  /* 0x0000000d00727213 */ /* 0x000fe20000000000 */
[----:B------:R-:W-:Y:S01]  /*2580*/  IMAD.HI.U32 R12, R0, R66, RZ ;  /* 0x00000042000c7227 */ /* 0x000fe200078e00ff */
[----:B------:R-:W-:Y:S02]  /*2590*/  ISETP.GT.U32.AND P2, PT, R9, R116, PT ;  /* 0x000000740900720c */ /* 0x000fe40003f44070 */
[----:B------:R-:W-:Y:S01]  /*25a0*/  ISETP.GE.AND P1, PT, R17, RZ, PT ;  /* 0x000000ff1100720c */ /* 0x000fe20003f26270 */
[--C-:B------:R-:W-:Y:S01]  /*25b0*/  @!P6 IMAD.IADD R118, R118, 0x1, -R9.reuse ;  /* 0x000000017676e824 */ /* 0x100fe200078e0a09 */
[----:B------:R-:W-:Y:S01]  /*25c0*/  ISETP.GE.AND P6, PT, R16, RZ, PT ;  /* 0x000000ff1000720c */ /* 0x000fe20003fc6270 */
[----:B------:R-:W-:Y:S01]  /*25d0*/  @!P4 IMAD.MOV R58, RZ, RZ, -R58 ;  /* 0x000000ffff3ac224 */ /* 0x000fe200078e0a3a */
[----:B------:R-:W-:Y:S01]  /*25e0*/  ISETP.GT.U32.AND P4, PT, R9, R62, PT ;  /* 0x0000003e0900720c */ /* 0x000fe20003f84070 */
[----:B------:R-:W-:Y:S01]  /*25f0*/  IMAD.MOV R12, RZ, RZ, -R12 ;  /* 0x000000ffff0c7224 */ /* 0x000fe200078e0a0c */
[----:B------:R-:W-:Y:S01]  /*2600*/  LOP3.LUT R16, R3, 0xb2, RZ, 0xfc, !PT ;  /* 0x000000b203107812 */ /* 0x000fe200078efcff */
[----:B------:R-:W-:Y:S01]  /*2610*/  @!P0 IMAD.IADD R120, R120, 0x1, -R9 ;  /* 0x0000000178788824 */ /* 0x000fe200078e0a09 */
[----:B------:R-:W-:Y:S01]  /*2620*/  ISETP.GE.AND P0, PT, R15, RZ, PT ;  /* 0x000000ff0f00720c */ /* 0x000fe20003f06270 */
[----:B------:R-:W-:Y:S01]  /*2630*/  IMAD.HI.U32 R11, R0, R114, RZ ;  /* 0x00000072000b7227 */ /* 0x000fe200078e00ff */
[----:B------:R-:W-:-:S02]  /*2640*/  LOP3.LUT R15, R3, 0xc0, RZ, 0xfc, !PT ;  /* 0x000000c0030f7812 */ /* 0x000fc400078efcff */
[----:B------:R-:W-:Y:S01]  /*2650*/  IABS R104, R16 ;  /* 0x0000001000687213 */ /* 0x000fe20000000000 */
[----:B------:R-:W-:Y:S01]  /*2660*/  IMAD R66, R9, R12, R66 ;  /* 0x0000000c09427224 */ /* 0x000fe200078e0242 */
[----:B------:R-:W-:Y:S01]  /*2670*/  LOP3.LUT R12, R3, 0xc2, RZ, 0xfc, !PT ;  /* 0x000000c2030c7812 */ /* 0x000fe200078efcff */
[----:B------:R-:W-:Y:S01]  /*2680*/  @!P5 IMAD.IADD R64, R64, 0x1, -R9 ;  /* 0x000000014040d824 */ /* 0x000fe200078e0a09 */
[----:B------:R-:W-:Y:S01]  /*2690*/  IABS R68, R15 ;  /* 0x0000000f00447213 */ /* 0x000fe20000000000 */
[----:B------:R-:W-:Y:S01]  /*26a0*/  IMAD.MOV R11, RZ, RZ, -R11 ;  /* 0x000000ffff0b7224 */ /* 0x000fe200078e0a0b */
[----:B------:R-:W-:Y:S01]  /*26b0*/  IABS R112, R12 ;  /* 0x0000000c00707213 */ /* 0x000fe20000000000 */
[----:B------:R-:W-:Y:S01]  /*26c0*/  @!P6 IMAD.MOV R118, RZ, RZ, -R118 ;  /* 0x000000ffff76e224 */ /* 0x000fe200078e0a76 */
[C---:B------:R-:W-:Y:S01]  /*26d0*/  ISETP.GT.U32.AND P5, PT, R9.reuse, R64, PT ;  /* 0x000000400900720c */ /* 0x040fe20003fa4070 */
[----:B------:R-:W-:Y:S01]  /*26e0*/  IMAD R114, R9, R11, R114 ;  /* 0x0000000b09727224 */ /* 0x000fe200078e0272 */
[----:B------:R-:W-:Y:S01]  /*26f0*/  ISETP.GE.AND P6, PT, R19, RZ, PT ;  /* 0x000000ff1300720c */ /* 0x000fe20003fc6270 */
[----:B------:R-:W-:Y:S01]  /*2700*/  @!P4 IMAD.IADD R62, R62, 0x1, -R9 ;  /* 0x000000013e3ec824 */ /* 0x000fe200078e0a09 */
[----:B------:R-:W-:Y:S01]  /*2710*/  ISETP.GT.U32.AND P4, PT, R9, R66, PT ;  /* 0x000000420900720c */ /* 0x000fe20003f84070 */
[----:B------:R-:W-:Y:S01]  /*2720*/  IMAD.HI.U32 R11, R0, R112, RZ ;  /* 0x00000070000b7227 */ /* 0x000fe200078e00ff */
[----:B------:R-:W-:-:S03]  /*2730*/  LOP3.LUT R17, R3, 0x9e, RZ, 0xfc, !PT ;  /* 0x0000009e03117812 */ /* 0x000fc600078efcff */
[----:B------:R-:W-:Y:S01]  /*2740*/  @!P0 IMAD.MOV R60, RZ, RZ, -R60 ;  /* 0x000000ffff3c8224 */ /* 0x000fe200078e0a3c */
[C---:B------:R-:W-:Y:S01]  /*2750*/  ISETP.GT.U32.AND P0, PT, R9.reuse, R114, PT ;  /* 0x000000720900720c */ /* 0x040fe20003f04070 */
[----:B------:R-:W-:Y:S01]  /*2760*/  IMAD.MOV R11, RZ, RZ, -R11 ;  /* 0x000000ffff0b7224 */ /* 0x000fe200078e0a0b */
[----:B------:R-:W-:Y:S01]  /*2770*/  IABS R92, R17 ;  /* 0x00000011005c7213 */ /* 0x000fe20000000000 */
[--C-:B------:R-:W-:Y:S01]  /*2780*/  @!P5 IMAD.IADD R64, R64, 0x1, -R9.reuse ;  /* 0x000000014040d824 */ /* 0x100fe200078e0a09 */
[----:B------:R-:W-:Y:S01]  /*2790*/  ISETP.GE.AND P5, PT, R14, RZ, PT ;  /* 0x000000ff0e00720c */ /* 0x000fe20003fa6270 */
[----:B------:R-:W-:Y:S01]  /*27a0*/  IMAD R112, R9, R11, R112 ;  /* 0x0000000b09707224 */ /* 0x000fe200078e0270 */
[C---:B------:R-:W-:Y:S01]  /*27b0*/  LOP3.LUT R11, R3.reuse, 0xbe, RZ, 0xfc, !PT ;  /* 0x000000be030b7812 */ /* 0x040fe200078efcff */
[--C-:B------:R-:W-:Y:S01]  /*27c0*/  @!P4 IMAD.IADD R66, R66, 0x1, -R9.reuse ;  /* 0x000000014242c824 */ /* 0x100fe200078e0a09 */
[----:B------:R-:W-:Y:S01]  /*27d0*/  LOP3.LUT R14, R3, 0xba, RZ, 0xfc, !PT ;  /* 0x000000ba030e7812 */ /* 0x000fe200078efcff */
[----:B------:R-:W-:Y:S01]  /*27e0*/  @!P6 IMAD.MOV R64, RZ, RZ, -R64 ;  /* 0x000000ffff40e224 */ /* 0x000fe200078e0a40 */
[C---:B------:R-:W-:Y:S01]  /*27f0*/  ISETP.GT.U32.AND P6, PT, R9.reuse, R112, PT ;  /* 0x000000700900720c */ /* 0x040fe20003fc4070 */
[--C-:B------:R-:W-:Y:S01]  /*2800*/  @!P2 IMAD.IADD R116, R116, 0x1, -R9.reuse ;  /* 0x000000017474a824 */ /* 0x100fe200078e0a09 */
[----:B------:R-:W-:Y:S01]  /*2810*/  ISETP.GT.U32.AND P4, PT, R9, R66, PT ;  /* 0x000000420900720c */ /* 0x000fe20003f84070 */
[----:B------:R-:W-:Y:S01]  /*2820*/  @!P0 IMAD.IADD R114, R114, 0x1, -R9 ;  /* 0x0000000172728824 */ /* 0x000fe200078e0a09 */
[----:B------:R-:W-:Y:S01]  /*2830*/  ISETP.GE.AND P0, PT, R12, RZ, PT ;  /* 0x000000ff0c00720c */ /* 0x000fe20003f06270 */
[----:B------:R-:W-:Y:S01]  /*2840*/  IMAD.HI.U32 R12, R0, R68, RZ ;  /* 0x00000044000c7227 */ /* 0x000fe200078e00ff */
[----:B------:R-:W-:-:S02]  /*2850*/  IABS R110, R11 ;  /* 0x0000000b006e7213 */ /* 0x000fc40000000000 */
[----:B------:R-:W-:Y:S01]  /*2860*/  IABS R108, R14 ;  /* 0x0000000e006c7213 */ /* 0x000fe20000000000 */
[----:B------:R-:W-:Y:S01]  /*2870*/  @!P3 IMAD.MOV R120, RZ, RZ, -R120 ;  /* 0x000000ffff78b224 */ /* 0x000fe200078e0a78 */
[C---:B------:R-:W-:Y:S01]  /*2880*/  ISETP.GT.U32.AND P3, PT, R9.reuse, R116, PT ;  /* 0x000000740900720c */ /* 0x040fe20003f64070 */
[----:B------:R-:W-:Y:S01]  /*2890*/  @!P1 IMAD.MOV R62, RZ, RZ, -R62 ;  /* 0x000000ffff3e9224 */ /* 0x000fe200078e0a3e */
[----:B------:R-:W-:Y:S01]  /*28a0*/  ISETP.GT.U32.AND P1, PT, R9, R114, PT ;  /* 0x000000720900720c */ /* 0x000fe20003f24070 */
[----:B------:R-:W-:Y:S01]  /*28b0*/  IMAD.MOV R12, RZ, RZ, -R12 ;  /* 0x000000ffff0c7224 */ /* 0x000fe200078e0a0c */
[----:B------:R-:W-:Y:S01]  /*28c0*/  ISETP.GE.AND P2, PT, R18, RZ, PT ;  /* 0x000000ff1200720c */ /* 0x000fe20003f46270 */
[--C-:B------:R-:W-:Y:S01]  /*28d0*/  @!P6 IMAD.IADD R112, R112, 0x1, -R9.reuse ;  /* 0x000000017070e824 */ /* 0x100fe200078e0a09 */
[----:B------:R-:W-:Y:S01]  /*28e0*/  LOP3.LUT R18, R3, 0x3a, RZ, 0xfc, !PT ;  /* 0x0000003a03127812 */ /* 0x000fe200078efcff */
[----:B------:R-:W-:Y:S01]  /*28f0*/  IMAD R68, R9, R12, R68 ;  /* 0x0000000c09447224 */ /* 0x000fe200078e0244 */
[----:B------:R-:W-:Y:S01]  /*2900*/  LOP3.LUT R12, R3, 0xbc, RZ, 0xfc, !PT ;  /* 0x000000bc030c7812 */ /* 0x000fe200078efcff */
[----:B------:R-:W-:Y:S01]  /*2910*/  @!P4 IMAD.IADD R66, R66, 0x1, -R9 ;  /* 0x000000014242c824 */ /* 0x000fe200078e0a09 */
[----:B------:R-:W-:-:S02]  /*2920*/  ISETP.GT.U32.AND P6, PT, R9, R112, PT ;  /* 0x000000700900720c */ /* 0x000fc40003fc4070 */
[----:B------:R-:W-:Y:S01]  /*2930*/  ISETP.GT.U32.AND P4, PT, R9, R68, PT ;  /* 0x000000440900720c */ /* 0x000fe20003f84070 */
[--C-:B------:R-:W-:Y:S01]  /*2940*/  @!P3 IMAD.IADD R116, R116, 0x1, -R9.reuse ;  /* 0x000000017474b824 */ /* 0x100fe200078e0a09 */
[----:B------:R-:W-:Y:S01]  /*2950*/  ISETP.GE.AND P3, PT, R13, RZ, PT ;  /* 0x000000ff0d00720c */ /* 0x000fe20003f66270 */
[----:B------:R-:W-:Y:S01]  /*2960*/  @!P1 IMAD.IADD R114, R114, 0x1, -R9 ;  /* 0x0000000172729824 */ /* 0x000fe200078e0a09 */
[----:B------:R-:W-:Y:S01]  /*2970*/  ISETP.GE.AND P1, PT, R11, RZ, PT ;  /* 0x000000ff0b00720c */ /* 0x000fe20003f26270 */
[----:B------:R-:W-:Y:S01]  /*2980*/  IMAD.HI.U32 R11, R0, R110, RZ ;  /* 0x0000006e000b7227 */ /* 0x000fe200078e00ff */
[----:B------:R-:W-:-:S03]  /*2990*/  IABS R70, R12 ;  /* 0x0000000c00467213 */ /* 0x000fc60000000000 */
[----:B------:R-:W-:-:S04]  /*29a0*/  IMAD.HI.U32 R13, R0, R108, RZ ;  /* 0x0000006c000d7227 */ /* 0x000fc800078e00ff */
[----:B------:R-:W-:Y:S02]  /*29b0*/  IMAD.MOV R11, RZ, RZ, -R11 ;  /* 0x000000ffff0b7224 */ /* 0x000fe400078e0a0b */
[----:B------:R-:W-:Y:S02]  /*29c0*/  IMAD.MOV R13, RZ, RZ, -R13 ;  /* 0x000000ffff0d7224 */ /* 0x000fe400078e0a0d */
[--C-:B------:R-:W-:Y:S02]  /*29d0*/  @!P4 IMAD.IADD R68, R68, 0x1, -R9.reuse ;  /* 0x000000014444c824 */ /* 0x100fe400078e0a09 */
[C---:B------:R-:W-:Y:S02]  /*29e0*/  IMAD R110, R9.reuse, R11, R110 ;  /* 0x0000000b096e7224 */ /* 0x040fe400078e026e */
[----:B------:R-:W-:Y:S01]  /*29f0*/  @!P6 IMAD.IADD R112, R112, 0x1, -R9 ;  /* 0x000000017070e824 */ /* 0x000fe200078e0a09 */
[C---:B------:R-:W-:Y:S01]  /*2a00*/  ISETP.GT.U32.AND P4, PT, R9.reuse, R68, PT ;  /* 0x000000440900720c */ /* 0x040fe20003f84070 */
[C---:B------:R-:W-:Y:S01]  /*2a10*/  IMAD R108, R9.reuse, R13, R108 ;  /* 0x0000000d096c7224 */ /* 0x040fe200078e026c */
[C---:B------:R-:W-:Y:S01]  /*2a20*/  ISETP.GT.U32.AND P6, PT, R9.reuse, R110, PT ;  /* 0x0000006e0900720c */ /* 0x040fe20003fc4070 */
[----:B------:R-:W-:Y:S01]  /*2a30*/  @!P3 IMAD.MOV R114, RZ, RZ, -R114 ;  /* 0x000000ffff72b224 */ /* 0x000fe200078e0a72 */
[----:B------:R-:W-:Y:S01]  /*2a40*/  ISETP.GE.AND P3, PT, R12, RZ, PT ;  /* 0x000000ff0c00720c */ /* 0x000fe20003f66270 */
[----:B------:R-:W-:Y:S01]  /*2a50*/  @!P0 IMAD.MOV R112, RZ, RZ, -R112 ;  /* 0x000000ffff708224 */ /* 0x000fe200078e0a70 */
[----:B------:R-:W-:Y:S01]  /*2a60*/  ISETP.GT.U32.AND P0, PT, R9, R108, PT ;  /* 0x0000006c0900720c */ /* 0x000fe20003f04070 */
[----:B------:R-:W-:-:S04]  /*2a70*/  IMAD.HI.U32 R12, R0, R70, RZ ;  /* 0x00000046000c7227 */ /* 0x000fc800078e00ff */
[----:B------:R-:W-:Y:S01]  /*2a80*/  @!P2 IMAD.MOV R116, RZ, RZ, -R116 ;  /* 0x000000ffff74a224 */ /* 0x000fe200078e0a74 */
[----:B------:R-:W-:Y:S01]  /*2a90*/  ISETP.GE.AND P2, PT, R15, RZ, PT ;  /* 0x000000ff0f00720c */ /* 0x000fe20003f46270 */
[----:B------:R-:W-:Y:S01]  /*2aa0*/  IMAD.MOV R12, RZ, RZ, -R12 ;  /* 0x000000ffff0c7224 */ /* 0x000fe200078e0a0c */
[----:B------:R-:W-:Y:S01]  /*2ab0*/  LOP3.LUT R15, R3, 0xb4, RZ, 0xfc, !PT ;  /* 0x000000b4030f7812 */ /* 0x000fe200078efcff */
[--C-:B------:R-:W-:Y:S02]  /*2ac0*/  @!P4 IMAD.IADD R68, R68, 0x1, -R9.reuse ;  /* 0x000000014444c824 */ /* 0x100fe400078e0a09 */
[----:B------:R-:W-:Y:S01]  /*2ad0*/  IMAD R70, R9, R12, R70 ;  /* 0x0000000c09467224 */ /* 0x000fe200078e0246 */
[----:B------:R-:W-:Y:S01]  /*2ae0*/  LOP3.LUT R12, R3, 0xb8, RZ, 0xfc, !PT ;  /* 0x000000b8030c7812 */ /* 0x000fe200078efcff */
[--C-:B------:R-:W-:Y:S01]  /*2af0*/  @!P6 IMAD.IADD R110, R110, 0x1, -R9.reuse ;  /* 0x000000016e6ee824 */ /* 0x100fe200078e0a09 */
[----:B------:R-:W-:Y:S01]  /*2b00*/  IABS R74, R15 ;  /* 0x0000000f004a7213 */ /* 0x000fe20000000000 */
[----:B------:R-:W-:Y:S01]  /*2b10*/  @!P0 IMAD.IADD R108, R108, 0x1, -R9 ;  /* 0x000000016c6c8824 */ /* 0x000fe200078e0a09 */
[----:B------:R-:W-:Y:S01]  /*2b20*/  IABS R72, R12 ;  /* 0x0000000c00487213 */ /* 0x000fe20000000000 */
[----:B------:R-:W-:Y:S01]  /*2b30*/  @!P5 IMAD.MOV R66, RZ, RZ, -R66 ;  /* 0x000000ffff42d224 */ /* 0x000fe200078e0a42 */
[C---:B------:R-:W-:Y:S01]  /*2b40*/  ISETP.GT.U32.AND P6, PT, R9.reuse, R110, PT ;  /* 0x0000006e0900720c */ /* 0x040fe20003fc4070 */
[----:B------:R-:W-:Y:S01]  /*2b50*/  @!P2 IMAD.MOV R68, RZ, RZ, -R68 ;  /* 0x000000ffff44a224 */ /* 0x000fe200078e0a44 */
[----:B------:R-:W-:Y:S01]  /*2b60*/  ISETP.GE.AND P2, PT, R12, RZ, PT ;  /* 0x000000ff0c00720c */ /* 0x000fe20003f46270 */
[----:B------:R-:W-:Y:S01]  /*2b70*/  IMAD.HI.U32 R11, R0, R72, RZ ;  /* 0x00000048000b7227 */ /* 0x000fe200078e00ff */
[----:B------:R-:W-:-:S02]  /*2b80*/  ISETP.GT.U32.AND P0, PT, R9, R108, PT ;  /* 0x0000006c0900720c */ /* 0x000fc40003f04070 */
[----:B------:R-:W-:Y:S01]  /*2b90*/  ISETP.GE.AND P5, PT, R14, RZ, PT ;  /* 0x000000ff0e00720c */ /* 0x000fe20003fa6270 */
[C---:B------:R-:W-:Y:S01]  /*2ba0*/  IMAD.HI.U32 R12, R0.reuse, R74, RZ ;  /* 0x0000004a000c7227 */ /* 0x040fe200078e00ff */
[----:B------:R-:W-:Y:S02]  /*2bb0*/  LOP3.LUT R14, R3, 0xb6, RZ, 0xfc, !PT ;  /* 0x000000b6030e7812 */ /* 0x000fe400078efcff */
[----:B------:R-:W-:Y:S01]  /*2bc0*/  ISETP.GT.U32.AND P4, PT, R9, R70, PT ;  /* 0x000000460900720c */ /* 0x000fe20003f84070 */
[----:B------:R-:W-:Y:S01]  /*2bd0*/  IMAD.MOV R11, RZ, RZ, -R11 ;  /* 0x000000ffff0b7224 */ /* 0x000fe200078e0a0b */
[----:B------:R-:W-:Y:S01]  /*2be0*/  IABS R106, R14 ;  /* 0x0000000e006a7213 */ /* 0x000fe20000000000 */
[----:B------:R-:W-:-:S04]  /*2bf0*/  IMAD.HI.U32 R13, R0, R104, RZ ;  /* 0x00000068000d7227 */ /* 0x000fc800078e00ff */
[----:B------:R-:W-:Y:S02]  /*2c00*/  IMAD.MOV R12, RZ, RZ, -R12 ;  /* 0x000000ffff0c7224 */ /* 0x000fe400078e0a0c */
[C---:B------:R-:W-:Y:S02]  /*2c10*/  IMAD R72, R9.reuse, R11, R72 ;  /* 0x0000000b09487224 */ /* 0x040fe400078e0248 */
[----:B------:R-:W-:Y:S02]  /*2c20*/  IMAD.MOV R13, RZ, RZ, -R13 ;  /* 0x000000ffff0d7224 */ /* 0x000fe400078e0a0d */
[----:B------:R-:W-:Y:S01]  /*2c30*/  IMAD R74, R9, R12, R74 ;  /* 0x0000000c094a7224 */ /* 0x000fe200078e024a */
[----:B------:R-:W-:Y:S01]  /*2c40*/  LOP3.LUT R12, R3, 0xb0, RZ, 0xfc, !PT ;  /* 0x000000b0030c7812 */ /* 0x000fe200078efcff */
[--C-:B------:R-:W-:Y:S01]  /*2c50*/  @!P6 IMAD.IADD R110, R110, 0x1, -R9.reuse ;  /* 0x000000016e6ee824 */ /* 0x100fe200078e0a09 */
[C---:B------:R-:W-:Y:S01]  /*2c60*/  ISETP.GT.U32.AND P6, PT, R9.reuse, R72, PT ;  /* 0x000000480900720c */ /* 0x040fe20003fc4070 */
[C---:B------:R-:W-:Y:S01]  /*2c70*/  IMAD R104, R9.reuse, R13, R104 ;  /* 0x0000000d09687224 */ /* 0x040fe200078e0268 */
[----:B------:R-:W-:Y:S01]  /*2c80*/  IABS R76, R12 ;  /* 0x0000000c004c7213 */ /* 0x000fe20000000000 */
        /* <DEDUP_REMOVED lines=8> */
[----:B------:R-:W-:Y:S02]  /*2d10*/  @!P6 IMAD.IADD R72, R72, 0x1, -R9 ;  /* 0x000000014848e824 */ /* 0x000fe400078e0a09 */
[C---:B------:R-:W-:Y:S02]  /*2d20*/  IMAD R106, R9.reuse, R11, R106 ;  /* 0x0000000b096a7224 */ /* 0x040fe400078e026a */
[----:B------:R-:W-:Y:S01]  /*2d30*/  IMAD.HI.U32 R11, R0, R76, RZ ;  /* 0x0000004c000b7227 */ /* 0x000fe200078e00ff */
[----:B------:R-:W-:-:S03]  /*2d40*/  ISETP.GT.U32.AND P6, PT, R9, R72, PT ;  /* 0x000000480900720c */ /* 0x000fc60003fc4070 */
[--C-:B------:R-:W-:Y:S02]  /*2d50*/  @!P0 IMAD.IADD R74, R74, 0x1, -R9.reuse ;  /* 0x000000014a4a8824 */ /* 0x100fe400078e0a09 */
[----:B------:R-:W-:Y:S02]  /*2d60*/  @!P4 IMAD.IADD R70, R70, 0x1, -R9 ;  /* 0x000000014646c824 */ /* 0x000fe400078e0a09 */
[----:B------:R-:W-:Y:S02]  /*2d70*/  IMAD.MOV R11, RZ, RZ, -R11 ;  /* 0x000000ffff0b7224 */ /* 0x000fe400078e0a0b */
[----:B------:R-:W-:Y:S01]  /*2d80*/  @!P5 IMAD.IADD R104, R104, 0x1, -R9 ;  /* 0x000000016868d824 */ /* 0x000fe200078e0a09 */
[C---:B------:R-:W-:Y:S01]  /*2d90*/  ISETP.GT.U32.AND P5, PT, R9.reuse, R74, PT ;  /* 0x0000004a0900720c */ /* 0x040fe20003fa4070 */
[C---:B------:R-:W-:Y:S01]  /*2da0*/  IMAD R76, R9.reuse, R11, R76 ;  /* 0x0000000b094c7224 */ /* 0x040fe200078e024c */
[----:B------:R-:W-:Y:S01]  /*2db0*/  ISETP.GT.U32.AND P4, PT, R9, R70, PT ;  /* 0x000000460900720c */ /* 0x000fe20003f84070 */
[----:B------:R-:W-:-:S04]  /*2dc0*/  IMAD.HI.U32 R11, R0, R100, RZ ;  /* 0x00000064000b7227 */ /* 0x000fc800078e00ff */
[----:B------:R-:W-:Y:S01]  /*2dd0*/  @!P1 IMAD.MOV R110, RZ, RZ, -R110 ;  /* 0x000000ffff6e9224 */ /* 0x000fe200078e0a6e */
[C---:B------:R-:W-:Y:S01]  /*2de0*/  ISETP.GT.U32.AND P1, PT, R9.reuse, R106, PT ;  /* 0x0000006a0900720c */ /* 0x040fe20003f24070 */
[----:B------:R-:W-:Y:S02]  /*2df0*/  IMAD.MOV R11, RZ, RZ, -R11 ;  /* 0x000000ffff0b7224 */ /* 0x000fe400078e0a0b */
[--C-:B------:R-:W-:Y:S01]  /*2e00*/  @!P6 IMAD.IADD R72, R72, 0x1, -R9.reuse ;  /* 0x000000014848e824 */ /* 0x100fe200078e0a09 */
[----:B------:R-:W-:Y:S01]  /*2e10*/  ISETP.GE.AND P6, PT, R16, RZ, PT ;  /* 0x000000ff1000720c */ /* 0x000fe20003fc6270 */
[----:B------:R-:W-:Y:S01]  /*2e20*/  IMAD R100, R9, R11, R100 ;  /* 0x0000000b09647224 */ /* 0x000fe200078e0264 */
[----:B------:R-:W-:Y:S01]  /*2e30*/  LOP3.LUT R16, R3, 0xa8, RZ, 0xfc, !PT ;  /* 0x000000a803107812 */ /* 0x000fe200078efcff */
[--C-:B------:R-:W-:Y:S02]  /*2e40*/  @!P5 IMAD.IADD R74, R74, 0x1, -R9.reuse ;  /* 0x000000014a4ad824 */ /* 0x100fe400078e0a09 */
[--C-:B------:R-:W-:Y:S01]  /*2e50*/  @!P4 IMAD.IADD R70, R70, 0x1, -R9.reuse ;  /* 0x000000014646c824 */ /* 0x100fe200078e0a09 */
[----:B------:R-:W-:Y:S01]  /*2e60*/  ISETP.GT.U32.AND P5, PT, R9, R100, PT ;  /* 0x000000640900720c */ /* 0x000fe20003fa4070 */
[----:B------:R-:W-:Y:S01]  /*2e70*/  @!P2 IMAD.MOV R72, RZ, RZ, -R72 ;  /* 0x000000ffff48a224 */ /* 0x000fe200078e0a48 */
[----:B------:R-:W-:Y:S01]  /*2e80*/  ISETP.GE.AND P4, PT, R14, RZ, PT ;  /* 0x000000ff0e00720c */ /* 0x000fe20003f86270 */
[----:B------:R-:W-:Y:S01]  /*2e90*/  @!P3 IMAD.MOV R70, RZ, RZ, -R70 ;  /* 0x000000ffff46b224 */ /* 0x000fe200078e0a46 */
[----:B------:R-:W-:Y:S01]  /*2ea0*/  LOP3.LUT R14, R3, 0xac, RZ, 0xfc, !PT ;  /* 0x000000ac030e7812 */ /* 0x000fe200078efcff */
[----:B------:R-:W-:Y:S01]  /*2eb0*/  @!P1 IMAD.IADD R106, R106, 0x1, -R9 ;  /* 0x000000016a6a9824 */ /* 0x000fe200078e0a09 */
[----:B------:R-:W-:-:S02]  /*2ec0*/  ISETP.GT.U32.AND P2, PT, R9, R104, PT ;  /* 0x000000680900720c */ /* 0x000fc40003f44070 */
[----:B------:R-:W-:Y:S02]  /*2ed0*/  ISETP.GE.AND P3, PT, R15, RZ, PT ;  /* 0x000000ff0f00720c */ /* 0x000fe40003f66270 */
[----:B------:R-:W-:Y:S02]  /*2ee0*/  LOP3.LUT R15, R3, 0xaa, RZ, 0xfc, !PT ;  /* 0x000000aa030f7812 */ /* 0x000fe400078efcff */
[----:B------:R-:W-:Y:S01]  /*2ef0*/  IABS R78, R14 ;  /* 0x0000000e004e7213 */ /* 0x000fe20000000000 */
[----:B------:R-:W-:Y:S01]  /*2f00*/  @!P5 IMAD.IADD R100, R100, 0x1, -R9 ;  /* 0x000000016464d824 */ /* 0x000fe200078e0a09 */
[----:B------:R-:W-:Y:S02]  /*2f10*/  ISETP.GT.U32.AND P0, PT, R9, R106, PT ;  /* 0x0000006a0900720c */ /* 0x000fe40003f04070 */
[----:B------:R-:W-:Y:S01]  /*2f20*/  IABS R98, R15 ;  /* 0x0000000f00627213 */ /* 0x000fe20000000000 */
[----:B------:R-:W-:Y:S01]  /*2f30*/  IMAD.HI.U32 R11, R0, R78, RZ ;  /* 0x0000004e000b7227 */ /* 0x000fe200078e00ff */
[----:B------:R-:W-:-:S02]  /*2f40*/  ISETP.GE.AND P1, PT, R12, RZ, PT ;  /* 0x000000ff0c00720c */ /* 0x000fc40003f26270 */
[----:B------:R-:W-:Y:S01]  /*2f50*/  IABS R80, R16 ;  /* 0x0000001000507213 */ /* 0x000fe20000000000 */
[----:B------:R-:W-:Y:S01]  /*2f60*/  IMAD.HI.U32 R12, R0, R98, RZ ;  /* 0x00000062000c7227 */ /* 0x000fe200078e00ff */
[----:B------:R-:W-:-:S03]  /*2f70*/  ISETP.GT.U32.AND P5, PT, R9, R100, PT ;  /* 0x000000640900720c */ /* 0x000fc60003fa4070 */
[----:B------:R-:W-:Y:S02]  /*2f80*/  IMAD.MOV R11, RZ, RZ, -R11 ;  /* 0x000000ffff0b7224 */ /* 0x000fe400078e0a0b */
[----:B------:R-:W-:Y:S01]  /*2f90*/  @!P2 IMAD.IADD R104, R104, 0x1, -R9 ;  /* 0x000000016868a824 */ /* 0x000fe200078e0a09 */
[----:B------:R-:W-:Y:S01]  /*2fa0*/  ISETP.GE.AND P2, PT, R13, RZ, PT ;  /* 0x000000ff0d00720c */ /* 0x000fe20003f46270 */
[----:B------:R-:W-:-:S04]  /*2fb0*/  IMAD.HI.U32 R13, R0, R80, RZ ;  /* 0x00000050000d7227 */ /* 0x000fc800078e00ff */
[----:B------:R-:W-:Y:S02]  /*2fc0*/  IMAD.MOV R12, RZ, RZ, -R12 ;  /* 0x000000ffff0c7224 */ /* 0x000fe400078e0a0c */
[C---:B------:R-:W-:Y:S02]  /*2fd0*/  IMAD R78, R9.reuse, R11, R78 ;  /* 0x0000000b094e7224 */ /* 0x040fe400078e024e */
[----:B------:R-:W-:Y:S01]  /*2fe0*/  @!P0 IMAD.IADD R106, R106, 0x1, -R9 ;  /* 0x000000016a6a8824 */ /* 0x000fe200078e0a09 */
[C---:B------:R-:W-:Y:S01]  /*2ff0*/  ISETP.GT.U32.AND P0, PT, R9.reuse, R76, PT ;  /* 0x0000004c0900720c */ /* 0x040fe20003f04070 */
[----:B------:R-:W-:Y:S02]  /*3000*/  IMAD.MOV R13, RZ, RZ, -R13 ;  /* 0x000000ffff0d7224 */ /* 0x000fe400078e0a0d */
[C---:B------:R-:W-:Y:S02]  /*3010*/  IMAD R98, R9.reuse, R12, R98 ;  /* 0x0000000c09627224 */ /* 0x040fe400078e0262 */
[----:B------:R-:W-:Y:S01]  /*3020*/  @!P3 IMAD.MOV R74, RZ, RZ, -R74 ;  /* 0x000000ffff4ab224 */ /* 0x000fe200078e0a4a */
[C---:B------:R-:W-:Y:S01]  /*3030*/  ISETP.GT.U32.AND P3, PT, R9.reuse, R78, PT ;  /* 0x0000004e0900720c */ /* 0x040fe20003f64070 */
[----:B------:R-:W-:Y:S01]  /*3040*/  IMAD R80, R9, R13, R80 ;  /* 0x0000000d09507224 */ /* 0x000fe200078e0250 */
[----:B------:R-:W-:Y:S01]  /*3050*/  LOP3.LUT R13, R3, 0xa6, RZ, 0xfc, !PT ;  /* 0x000000a6030d7812 */ /* 0x000fe200078efcff */
[----:B------:R-:W-:Y:S01]  /*3060*/  @!P6 IMAD.MOV R104, RZ, RZ, -R104 ;  /* 0x000000ffff68e224 */ /* 0x000fe200078e0a68 */
[C---:B------:R-:W-:Y:S01]  /*3070*/  ISETP.GT.U32.AND P6, PT, R9.reuse, R98, PT ;  /* 0x000000620900720c */ /* 0x040fe20003fc4070 */
[--C-:B------:R-:W-:Y:S01]  /*3080*/  @!P5 IMAD.IADD R100, R100, 0x1, -R9.reuse ;  /* 0x000000016464d824 */ /* 0x100fe200078e0a09 */
[----:B------:R-:W-:Y:S01]  /*3090*/  ISETP.GT.U32.AND P5, PT, R9, R80, PT ;  /* 0x000000500900720c */ /* 0x000fe20003fa4070 */
[--C-:B------:R-:W-:Y:S01]  /*30a0*/  @!P0 IMAD.IADD R76, R76, 0x1, -R9.reuse ;  /* 0x000000014c4c8824 */ /* 0x100fe200078e0a09 */
[----:B------:R-:W-:Y:S01]  /*30b0*/  ISETP.GE.AND P0, PT, R14, RZ, PT ;  /* 0x000000ff0e00720c */ /* 0x000fe20003f06270 */
[----:B------:R-:W-:Y:S01]  /*30c0*/  @!P4 IMAD.MOV R106, RZ, RZ, -R106 ;  /* 0x000000ffff6ac224 */ /* 0x000fe200078e0a6a */
[----:B------:R-:W-:Y:S01]  /*30d0*/  IABS R96, R13 ;  /* 0x0000000d00607213 */ /* 0x000fe20000000000 */
[----:B------:R-:W-:Y:S01]  /*30e0*/  @!P2 IMAD.MOV R100, RZ, RZ, -R100 ;  /* 0x000000ffff64a224 */ /* 0x000fe200078e0a64 */
[----:B------:R-:W-:Y:S01]  /*30f0*/  LOP3.LUT R14, R3, 0xa4, RZ, 0xfc, !PT ;  /* 0x000000a4030e7812 */ /* 0x000fe200078efcff */
[----:B------:R-:W-:Y:S01]  /*3100*/  @!P3 IMAD.IADD R78, R78, 0x1, -R9 ;  /* 0x000000014e4eb824 */ /* 0x000fe200078e0a09 */
[----:B------:R-:W-:Y:S01]  /*3110*/  ISETP.GT.U32.AND P4, PT, R9, R76, PT ;  /* 0x0000004c0900720c */ /* 0x000fe20003f84070 */
[----:B------:R-:W-:Y:S01]  /*3120*/  IMAD.HI.U32 R11, R0, R96, RZ ;  /* 0x00000060000b7227 */ /* 0x000fe200078e00ff */
[----:B------:R-:W-:-:S02]  /*3130*/  IABS R82, R14 ;  /* 0x0000000e00527213 */ /* 0x000fc40000000000 */
[----:B------:R-:W-:Y:S01]  /*3140*/  ISETP.GE.AND P3, PT, R16, RZ, PT ;  /* 0x000000ff1000720c */ /* 0x000fe20003f66270 */
[--C-:B------:R-:W-:Y:S01]  /*3150*/  @!P6 IMAD.IADD R98, R98, 0x1, -R9.reuse ;  /* 0x000000016262e824 */ /* 0x100fe200078e0a09 */
[----:B------:R-:W-:Y:S01]  /*3160*/  ISETP.GT.U32.AND P6, PT, R9, R78, PT ;  /* 0x0000004e0900720c */ /* 0x000fe20003fc4070 */
[----:B------:R-:W-:Y:S01]  /*3170*/  @!P5 IMAD.IADD R80, R80, 0x1, -R9 ;  /* 0x000000015050d824 */ /* 0x000fe200078e0a09 */
[----:B------:R-:W-:Y:S01]  /*3180*/  LOP3.LUT R16, R3, 0xa0, RZ, 0xfc, !PT ;  /* 0x000000a003107812 */ /* 0x000fe200078efcff */
[----:B------:R-:W-:Y:S01]  /*3190*/  IMAD.MOV R12, RZ, RZ, -R11 ;  /* 0x000000ffff0c7224 */ /* 0x000fe200078e0a0b */
[----:B------:R-:W-:Y:S01]  /*31a0*/  ISETP.GT.U32.AND P5, PT, R9, R98, PT ;  /* 0x000000620900720c */ /* 0x000fe20003fa4070 */
[----:B------:R-:W-:Y:S01]  /*31b0*/  IMAD.HI.U32 R11, R0, R82, RZ ;  /* 0x00000052000b7227 */ /* 0x000fe200078e00ff */
[----:B------:R-:W-:-:S03]  /*31c0*/  IABS R84, R16 ;  /* 0x0000001000547213 */ /* 0x000fc60000000000 */
[C---:B------:R-:W-:Y:S02]  /*31d0*/  IMAD R96, R9.reuse, R12, R96 ;  /* 0x0000000c09607224 */ /* 0x040fe400078e0260 */
[----:B------:R-:W-:Y:S02]  /*31e0*/  IMAD.MOV R11, RZ, RZ, -R11 ;  /* 0x000000ffff0b7224 */ /* 0x000fe400078e0a0b */
[--C-:B------:R-:W-:Y:S01]  /*31f0*/  @!P6 IMAD.IADD R78, R78, 0x1, -R9.reuse ;  /* 0x000000014e4ee824 */ /* 0x100fe200078e0a09 */
[C---:B------:R-:W-:Y:S01]  /*3200*/  ISETP.GT.U32.AND P6, PT, R9.reuse, R96, PT ;  /* 0x000000600900720c */ /* 0x040fe20003fc4070 */
[----:B------:R-:W-:Y:S02]  /*3210*/  IMAD R82, R9, R11, R82 ;  /* 0x0000000b09527224 */ /* 0x000fe400078e0252 */
[--C-:B------:R-:W-:Y:S01]  /*3220*/  @!P4 IMAD.IADD R76, R76, 0x1, -R9.reuse ;  /* 0x000000014c4cc824 */ /* 0x100fe200078e0a09 */
[----:B------:R-:W-:Y:S01]  /*3230*/  ISETP.GE.AND P4, PT, R15, RZ, PT ;  /* 0x000000ff0f00720c */ /* 0x000fe20003f86270 */
[----:B------:R-:W-:Y:S01]  /*3240*/  @!P5 IMAD.IADD R98, R98, 0x1, -R9 ;  /* 0x000000016262d824 */ /* 0x000fe200078e0a09 */
[----:B------:R-:W-:Y:S01]  /*3250*/  ISETP.GT.U32.AND P5, PT, R9, R82, PT ;  /* 0x000000520900720c */ /* 0x000fe20003fa4070 */
[----:B------:R-:W-:Y:S01]  /*3260*/  @!P0 IMAD.MOV R78, RZ, RZ, -R78 ;  /* 0x000000ffff4e8224 */ /* 0x000fe200078e0a4e */
[----:B------:R-:W-:Y:S01]  /*3270*/  LOP3.LUT R15, R3, 0xa2, RZ, 0xfc, !PT ;  /* 0x000000a2030f7812 */ /* 0x000fe200078efcff */
[----:B------:R-:W-:Y:S01]  /*3280*/  @!P1 IMAD.MOV R76, RZ, RZ, -R76 ;  /* 0x000000ffff4c9224 */ /* 0x000fe200078e0a4c */
[----:B------:R-:W-:-:S02]  /*3290*/  ISETP.GT.U32.AND P1, PT, R9, R80, PT ;  /* 0x000000500900720c */ /* 0x000fc40003f24070 */
[----:B------:R-:W-:Y:S01]  /*32a0*/  IABS R94, R15 ;  /* 0x0000000f005e7213 */ /* 0x000fe20000000000 */
[----:B------:R-:W-:Y:S01]  /*32b0*/  @!P6 IMAD.IADD R96, R96, 0x1, -R9 ;  /* 0x000000016060e824 */ /* 0x000fe200078e0a09 */
[----:B------:R-:W-:Y:S02]  /*32c0*/  ISETP.GE.AND P6, PT, R14, RZ, PT ;  /* 0x000000ff0e00720c */ /* 0x000fe40003fc6270 */
[----:B------:R-:W-:Y:S01]  /*32d0*/  LOP3.LUT R14, R3, 0x98, RZ, 0xfc, !PT ;  /* 0x00000098030e7812 */ /* 0x000fe200078efcff */
[----:B------:R-:W-:-:S03]  /*32e0*/  IMAD.HI.U32 R11, R0, R94, RZ ;  /* 0x0000005e000b7227 */ /* 0x000fc600078e00ff */
[----:B------:R-:W-:Y:S01]  /*32f0*/  IABS R88, R14 ;  /* 0x0000000e00587213 */ /* 0x000fe20000000000 */
[----:B------:R-:W-:Y:S01]  /*3300*/  @!P5 IMAD.IADD R82, R82, 0x1, -R9 ;  /* 0x000000015252d824 */ /* 0x000fe200078e0a09 */
[C---:B------:R-:W-:Y:S01]  /*3310*/  ISETP.GT.U32.AND P5, PT, R9.reuse, R96, PT ;  /* 0x000000600900720c */ /* 0x040fe20003fa4070 */
[----:B------:R-:W-:Y:S02]  /*3320*/  IMAD.MOV R12, RZ, RZ, -R11 ;  /* 0x000000ffff0c7224 */ /* 0x000fe400078e0a0b */
[----:B------:R-:W-:Y:S01]  /*3330*/  IMAD.HI.U32 R11, R0, R84, RZ ;  /* 0x00000054000b7227 */ /* 0x000fe200078e00ff */
[----:B------:R-:W-:-:S03]  /*3340*/  ISETP.GT.U32.AND P2, PT, R9, R82, PT ;  /* 0x000000520900720c */ /* 0x000fc60003f44070 */
[C---:B------:R-:W-:Y:S02]  /*3350*/  IMAD R94, R9.reuse, R12, R94 ;  /* 0x0000000c095e7224 */ /* 0x040fe400078e025e */
[----:B------:R-:W-:Y:S02]  /*3360*/  IMAD.MOV R12, RZ, RZ, -R11 ;  /* 0x000000ffff0c7224 */ /* 0x000fe400078e0a0b */
[----:B------:R-:W-:Y:S01]  /*3370*/  IMAD.HI.U32 R11, R0, R92, RZ ;  /* 0x0000005c000b7227 */ /* 0x000fe200078e00ff */
[----:B------:R-:W-:-:S03]  /*3380*/  ISETP.GT.U32.AND P0, PT, R9, R94, PT ;  /* 0x0000005e0900720c */ /* 0x000fc60003f04070 */
[----:B------:R-:W-:Y:S01]  /*3390*/  IMAD R84, R9, R12, R84 ;  /* 0x0000000c09547224 */ /* 0x000fe200078e0254 */
[----:B------:R-:W-:Y:S01]  /*33a0*/  LOP3.LUT R12, R3, 0x9c, RZ, 0xfc, !PT ;  /* 0x0000009c030c7812 */ /* 0x000fe200078efcff */
[----:B------:R-:W-:Y:S02]  /*33b0*/  @!P5 IMAD.IADD R96, R96, 0x1, -R9 ;  /* 0x000000016060d824 */ /* 0x000fe400078e0a09 */
[----:B------:R-:W-:Y:S01]  /*33c0*/  IMAD.MOV R11, RZ, RZ, -R11 ;  /* 0x000000ffff0b7224 */ /* 0x000fe200078e0a0b */
[C---:B------:R-:W-:Y:S01]  /*33d0*/  ISETP.GT.U32.AND P5, PT, R9.reuse, R84, PT ;  /* 0x000000540900720c */ /* 0x040fe20003fa4070 */
[--C-:B------:R-:W-:Y:S01]  /*33e0*/  @!P1 IMAD.IADD R80, R80, 0x1, -R9.reuse ;  /* 0x0000000150509824 */ /* 0x100fe200078e0a09 */
[----:B------:R-:W-:Y:S01]  /*33f0*/  IABS R86, R12 ;  /* 0x0000000c00567213 */ /* 0x000fe20000000000 */
[----:B------:R-:W-:Y:S01]  /*3400*/  IMAD R92, R9, R11, R92 ;  /* 0x0000000b095c7224 */ /* 0x000fe200078e025c */
[----:B------:R-:W-:Y:S01]  /*3410*/  ISETP.GE.AND P1, PT, R13, RZ, PT ;  /* 0x000000ff0d00720c */ /* 0x000fe20003f26270 */
[----:B------:R-:W-:Y:S01]  /*3420*/  @!P0 IMAD.IADD R94, R94, 0x1, -R9 ;  /* 0x000000015e5e8824 */ /* 0x000fe200078e0a09 */
[----:B------:R-:W-:Y:S01]  /*3430*/  LOP3.LUT R13, R3, 0x9a, RZ, 0xfc, !PT ;  /* 0x0000009a030d7812 */ /* 0x000fe200078efcff */
[----:B------:R-:W-:Y:S01]  /*3440*/  IMAD.HI.U32 R11, R0, R86, RZ ;  /* 0x00000056000b7227 */ /* 0x000fe200078e00ff */
[----:B------:R-:W-:-:S02]  /*3450*/  ISETP.GE.AND P0, PT, R12, RZ, PT ;  /* 0x000000ff0c00720c */ /* 0x000fc40003f06270 */
[----:B------:R-:W-:Y:S01]  /*3460*/  IABS R90, R13 ;  /* 0x0000000d005a7213 */ /* 0x000fe20000000000 */
[--C-:B------:R-:W-:Y:S01]  /*3470*/  @!P2 IMAD.IADD R82, R82, 0x1, -R9.reuse ;  /* 0x000000015252a824 */ /* 0x100fe200078e0a09 */
[----:B------:R-:W-:Y:S01]  /*3480*/  ISETP.GE.AND P2, PT, R17, RZ, PT ;  /* 0x000000ff1100720c */ /* 0x000fe20003f46270 */
[----:B------:R-:W-:Y:S01]  /*3490*/  @!P5 IMAD.IADD R84, R84, 0x1, -R9 ;  /* 0x000000015454d824 */ /* 0x000fe200078e0a09 */
[----:B------:R-:W-:Y:S01]  /*34a0*/  ISETP.GT.U32.AND P5, PT, R9, R94, PT ;  /* 0x0000005e0900720c */ /* 0x000fe20003fa4070 */
[----:B------:R-:W-:Y:S01]  /*34b0*/  IMAD.MOV R11, RZ, RZ, -R11 ;  /* 0x000000ffff0b7224 */ /* 0x000fe200078e0a0b */
[----:B------:R-:W-:Y:S01]  /*34c0*/  LOP3.LUT R17, R3, 0x8e, RZ, 0xfc, !PT ;  /* 0x0000008e03117812 */ /* 0x000fe200078efcff */
[----:B------:R-:W-:Y:S01]  /*34d0*/  @!P6 IMAD.MOV R82, RZ, RZ, -R82 ;  /* 0x000000ffff52e224 */ /* 0x000fe200078e0a52 */
[C---:B------:R-:W-:Y:S01]  /*34e0*/  ISETP.GT.U32.AND P6, PT, R9.reuse, R92, PT ;  /* 0x0000005c0900720c */ /* 0x040fe20003fc4070 */
[C---:B------:R-:W-:Y:S01]  /*34f0*/  IMAD R86, R9.reuse, R11, R86 ;  /* 0x0000000b09567224 */ /* 0x040fe200078e0256 */
[----:B------:R-:W-:Y:S01]  /*3500*/  IABS R174, R17 ;  /* 0x0000001100ae7213 */ /* 0x000fe20000000000 */
[----:B------:R-:W-:Y:S01]  /*3510*/  @!P1 IMAD.MOV R96, RZ, RZ, -R96 ;  /* 0x000000ffff609224 */ /* 0x000fe200078e0a60 */
[----:B------:R-:W-:Y:S01]  /*3520*/  ISETP.GT.U32.AND P1, PT, R9, R84, PT ;  /* 0x000000540900720c */ /* 0x000fe20003f24070 */
[----:B------:R-:W-:Y:S01]  /*3530*/  @!P4 IMAD.MOV R98, RZ, RZ, -R98 ;  /* 0x000000ffff62c224 */ /* 0x000fe200078e0a62 */
[----:B------:R-:W-:Y:S01]  /*3540*/  ISETP.GE.AND P4, PT, R15, RZ, PT ;  /* 0x000000ff0f00720c */ /* 0x000fe20003f86270 */
[----:B------:R-:W-:Y:S01]  /*3550*/  IMAD.HI.U32 R11, R0, R90, RZ ;  /* 0x0000005a000b7227 */ /* 0x000fe200078e00ff */
[----:B------:R-:W-:-:S03]  /*3560*/  LOP3.LUT R15, R3, 0x96, RZ, 0xfc, !PT ;  /* 0x00000096030f7812 */ /* 0x000fc600078efcff */
[--C-:B------:R-:W-:Y:S01]  /*3570*/  @!P5 IMAD.IADD R94, R94, 0x1, -R9.reuse ;  /* 0x000000015e5ed824 */ /* 0x100fe200078e0a09 */
[----:B------:R-:W-:Y:S01]  /*3580*/  ISETP.GT.U32.AND P5, PT, R9, R86, PT ;  /* 0x000000560900720c */ /* 0x000fe20003fa4070 */
[--C-:B------:R-:W-:Y:S01]  /*3590*/  @!P6 IMAD.IADD R92, R92, 0x1, -R9.reuse ;  /* 0x000000015c5ce824 */ /* 0x100fe200078e0a09 */
[----:B------:R-:W-:Y:S01]  /*35a0*/  IABS R166, R15 ;  /* 0x0000000f00a67213 */ /* 0x000fe20000000000 */
[----:B------:R-:W-:Y:S01]  /*35b0*/  IMAD.HI.U32 R12, R0, R88, RZ ;  /* 0x00000058000c7227 */ /* 0x000fe200078e00ff */
[----:B------:R-:W-:Y:S02]  /*35c0*/  ISETP.GE.AND P6, PT, R14, RZ, PT ;  /* 0x000000ff0e00720c */ /* 0x000fe40003fc6270 */
[----:B------:R-:W-:Y:S01]  /*35d0*/  LOP3.LUT R14, R3, 0x92, RZ, 0xfc, !PT ;  /* 0x00000092030e7812 */ /* 0x000fe200078efcff */
[----:B------:R-:W-:Y:S01]  /*35e0*/  @!P1 IMAD.IADD R84, R84, 0x1, -R9 ;  /* 0x0000000154549824 */ /* 0x000fe200078e0a09 */
[----:B------:R-:W-:Y:S01]  /*35f0*/  ISETP.GE.AND P1, PT, R13, RZ, PT ;  /* 0x000000ff0d00720c */ /* 0x000fe20003f26270 */
[----:B------:R-:W-:Y:S01]  /*3600*/  @!P4 IMAD.MOV R94, RZ, RZ, -R94 ;  /* 0x000000ffff5ec224 */ /* 0x000fe200078e0a5e */
[----:B------:R-:W-:Y:S01]  /*3610*/  IABS R170, R14 ;  /* 0x0000000e00aa7213 */ /* 0x000fe20000000000 */
[----:B------:R-:W-:-:S02]  /*3620*/  IMAD.MOV R13, RZ, RZ, -R11 ;  /* 0x000000ffff0d7224 */ /* 0x000fc400078e0a0b */
[----:B------:R-:W-:Y:S01]  /*3630*/  @!P5 IMAD.IADD R86, R86, 0x1, -R9 ;  /* 0x000000015656d824 */ /* 0x000fe200078e0a09 */
[----:B------:R-:W-:Y:S01]  /*3640*/  ISETP.GT.U32.AND P5, PT, R9, R92, PT ;  /* 0x0000005c0900720c */ /* 0x000fe20003fa4070 */
[----:B------:R-:W-:-:S03]  /*3650*/  IMAD.HI.U32 R11, R0, R166, RZ ;  /* 0x000000a6000b7227 */ /* 0x000fc600078e00ff */
[----:B------:R-:W-:Y:S01]  /*3660*/  ISETP.GT.U32.AND P4, PT, R9, R86, PT ;  /* 0x000000560900720c */ /* 0x000fe20003f84070 */
[----:B------:R-:W-:Y:S02]  /*3670*/  IMAD.MOV R12, RZ, RZ, -R12 ;  /* 0x000000ffff0c7224 */ /* 0x000fe400078e0a0c */
[----:B------:R-:W-:Y:S01]  /*3680*/  @!P3 IMAD.MOV R80, RZ, RZ, -R80 ;  /* 0x000000ffff50b224 */ /* 0x000fe200078e0a50 */
[----:B------:R-:W-:Y:S01]  /*3690*/  ISETP.GE.AND P3, PT, R16, RZ, PT ;  /* 0x000000ff1000720c */ /* 0x000fe20003f66270 */
[----:B------:R-:W-:Y:S01]  /*36a0*/  IMAD.MOV R11, RZ, RZ, -R11 ;  /* 0x000000ffff0b7224 */ /* 0x000fe200078e0a0b */
[----:B------:R-:W-:Y:S01]  /*36b0*/  LOP3.LUT R16, R3, 0x90, RZ, 0xfc, !PT ;  /* 0x0000009003107812 */ /* 0x000fe200078efcff */
[C---:B------:R-:W-:Y:S02]  /*36c0*/  IMAD R88, R9.reuse, R12, R88 ;  /* 0x0000000c09587224 */ /* 0x040fe400078e0258 */
[C---:B------:R-:W-:Y:S01]  /*36d0*/  IMAD R166, R9.reuse, R11, R166 ;  /* 0x0000000b09a67224 */ /* 0x040fe200078e02a6 */
[----:B------:R-:W-:Y:S01]  /*36e0*/  IABS R172, R16 ;  /* 0x0000001000ac7213 */ /* 0x000fe20000000000 */
[--C-:B------:R-:W-:Y:S01]  /*36f0*/  @!P5 IMAD.IADD R92, R92, 0x1, -R9.reuse ;  /* 0x000000015c5cd824 */ /* 0x100fe200078e0a09 */
[C---:B------:R-:W-:Y:S01]  /*3700*/  ISETP.GT.U32.AND P5, PT, R9.reuse, R88, PT ;  /* 0x000000580900720c */ /* 0x040fe20003fa4070 */
[----:B------:R-:W-:Y:S01]  /*3710*/  IMAD R90, R9, R13, R90 ;  /* 0x0000000d095a7224 */ /* 0x000fe200078e025a */
[----:B------:R-:W-:Y:S01]  /*3720*/  LOP3.LUT R13, R3, 0x94, RZ, 0xfc, !PT ;  /* 0x00000094030d7812 */ /* 0x000fe200078efcff */
[----:B------:R-:W-:Y:S01]  /*3730*/  @!P4 IMAD.IADD R86, R86, 0x1, -R9 ;  /* 0x000000015656c824 */ /* 0x000fe200078e0a09 */
[C---:B------:R-:W-:Y:S01]  /*3740*/  ISETP.GT.U32.AND P4, PT, R9.reuse, R166, PT ;  /* 0x000000a60900720c */ /* 0x040fe20003f84070 */
[----:B------:R-:W-:Y:S01]  /*3750*/  @!P3 IMAD.MOV R84, RZ, RZ, -R84 ;  /* 0x000000ffff54b224 */ /* 0x000fe200078e0a54 */
[----:B------:R-:W-:Y:S01]  /*3760*/  ISETP.GT.U32.AND P3, PT, R9, R90, PT ;  /* 0x0000005a0900720c */ /* 0x000fe20003f64070 */
[----:B------:R-:W-:Y:S01]  /*3770*/  IMAD.HI.U32 R12, R0, R170, RZ ;  /* 0x000000aa000c7227 */ /* 0x000fe200078e00ff */
[----:B------:R-:W-:-:S03]  /*3780*/  IABS R168, R13 ;  /* 0x0000000d00a87213 */ /* 0x000fc60000000000 */
[----:B------:R-:W-:Y:S02]  /*3790*/  IMAD.MOV R12, RZ, RZ, -R12 ;  /* 0x000000ffff0c7224 */ /* 0x000fe400078e0a0c */
[--C-:B------:R-:W-:Y:S02]  /*37a0*/  @!P5 IMAD.IADD R88, R88, 0x1, -R9.reuse ;  /* 0x000000015858d824 */ /* 0x100fe400078e0a09 */
[C---:B------:R-:W-:Y:S02]  /*37b0*/  IMAD R170, R9.reuse, R12, R170 ;  /* 0x0000000c09aa7224 */ /* 0x040fe400078e02aa */
[--C-:B------:R-:W-:Y:S01]  /*37c0*/  @!P4 IMAD.IADD R166, R166, 0x1, -R9.reuse ;  /* 0x00000001a6a6c824 */ /* 0x100fe200078e0a09 */
[----:B------:R-:W-:Y:S01]  /*37d0*/  ISETP.GT.U32.AND P4, PT, R9, R88, PT ;  /* 0x000000580900720c */ /* 0x000fe20003f84070 */
[----:B------:R-:W-:Y:S01]  /*37e0*/  @!P3 IMAD.IADD R90, R90, 0x1, -R9 ;  /* 0x000000015a5ab824 */ /* 0x000fe200078e0a09 */
[----:B------:R-:W-:Y:S01]  /*37f0*/  ISETP.GE.AND P3, PT, R15, RZ, PT ;  /* 0x000000ff0f00720c */ /* 0x000fe20003f66270 */
[----:B------:R-:W-:Y:S01]  /*3800*/  IMAD.HI.U32 R12, R0, R174, RZ ;  /* 0x000000ae000c7227 */ /* 0x000fe200078e00ff */
[----:B------:R-:W-:-:S02]  /*3810*/  LOP3.LUT R15, R3, 0x7c, RZ, 0xfc, !PT ;  /* 0x0000007c030f7812 */ /* 0x000fc400078efcff */
[----:B------:R-:W-:Y:S01]  /*3820*/  ISETP.GT.U32.AND P5, PT, R9, R90, PT ;  /* 0x0000005a0900720c */ /* 0x000fe20003fa4070 */
[----:B------:R-:W-:Y:S01]  /*3830*/  IMAD.HI.U32 R11, R0, R168, RZ ;  /* 0x000000a8000b7227 */ /* 0x000fe200078e00ff */
[----:B------:R-:W-:-:S03]  /*3840*/  IABS R192, R15 ;  /* 0x0000000f00c07213 */ /* 0x000fc60000000000 */
[----:B------:R-:W-:Y:S02]  /*3850*/  IMAD.MOV R12, RZ, RZ, -R12 ;  /* 0x000000ffff0c7224 */ /* 0x000fe400078e0a0c */
[----:B------:R-:W-:Y:S02]  /*3860*/  IMAD.MOV R11, RZ, RZ, -R11 ;  /* 0x000000ffff0b7224 */ /* 0x000fe400078e0a0b */
[----:B------:R-:W-:Y:S01]  /*3870*/  @!P4 IMAD.IADD R88, R88, 0x1, -R9 ;  /* 0x000000015858c824 */ /* 0x000fe200078e0a09 */
[C---:B------:R-:W-:Y:S01]  /*3880*/  ISETP.GT.U32.AND P4, PT, R9.reuse, R170, PT ;  /* 0x000000aa0900720c */ /* 0x040fe20003f84070 */
[----:B------:R-:W-:Y:S01]  /*3890*/  IMAD R174, R9, R12, R174 ;  /* 0x0000000c09ae7224 */ /* 0x000fe200078e02ae */
[----:B------:R-:W-:Y:S01]  /*38a0*/  LOP3.LUT R12, R3, 0x8a, RZ, 0xfc, !PT ;  /* 0x0000008a030c7812 */ /* 0x000fe200078efcff */
[----:B------:R-:W-:Y:S02]  /*38b0*/  IMAD R168, R9, R11, R168 ;  /* 0x0000000b09a87224 */ /* 0x000fe400078e02a8 */
[----:B------:R-:W-:Y:S01]  /*38c0*/  @!P0 IMAD.MOV R86, RZ, RZ, -R86 ;  /* 0x000000ffff568224 */ /* 0x000fe200078e0a56 */
[----:B------:R-:W-:Y:S01]  /*38d0*/  ISETP.GE.AND P0, PT, R13, RZ, PT ;  /* 0x000000ff0d00720c */ /* 0x000fe20003f06270 */
[----:B------:R-:W-:Y:S01]  /*38e0*/  @!P6 IMAD.MOV R88, RZ, RZ, -R88 ;  /* 0x000000ffff58e224 */ /* 0x000fe200078e0a58 */
[----:B------:R-:W-:Y:S01]  /*38f0*/  ISETP.GT.U32.AND P6, PT, R9, R174, PT ;  /* 0x000000ae0900720c */ /* 0x000fe20003fc4070 */
[----:B------:R-:W-:Y:S01]  /*3900*/  IMAD.HI.U32 R11, R0, R172, RZ ;  /* 0x000000ac000b7227 */ /* 0x000fe200078e00ff */
[----:B------:R-:W-:-:S02]  /*3910*/  LOP3.LUT R13, R3, 0x8c, RZ, 0xfc, !PT ;  /* 0x0000008c030d7812 */ /* 0x000fc400078efcff */
[----:B------:R-:W-:Y:S01]  /*3920*/  IABS R178, R12 ;  /* 0x0000000c00b27213 */ /* 0x000fe20000000000 */
[----:B------:R-:W-:Y:S01]  /*3930*/  @!P5 IMAD.IADD R90, R90, 0x1, -R9 ;  /* 0x000000015a5ad824 */ /* 0x000fe200078e0a09 */
[C---:B------:R-:W-:Y:S01]  /*3940*/  ISETP.GT.U32.AND P5, PT, R9.reuse, R168, PT ;  /* 0x000000a80900720c */ /* 0x040fe20003fa4070 */
[----:B------:R-:W-:Y:S01]  /*3950*/  IMAD.MOV R11, RZ, RZ, -R11 ;  /* 0x000000ffff0b7224 */ /* 0x000fe200078e0a0b */
[----:B------:R-:W-:Y:S01]  /*3960*/  IABS R176, R13 ;  /* 0x0000000d00b07213 */ /* 0x000fe20000000000 */
[----:B------:R-:W-:Y:S02]  /*3970*/  @!P4 IMAD.IADD R170, R170, 0x1, -R9 ;  /* 0x00000001aaaac824 */ /* 0x000fe400078e0a09 */
[C---:B------:R-:W-:Y:S02]  /*3980*/  IMAD R172, R9.reuse, R11, R172 ;  /* 0x0000000b09ac7224 */ /* 0x040fe400078e02ac */
[----:B------:R-:W-:Y:S01]  /*3990*/  IMAD.HI.U32 R11, R0, R176, RZ ;  /* 0x000000b0000b7227 */ /* 0x000fe200078e00ff */
[----:B------:R-:W-:-:S03]  /*39a0*/  ISETP.GT.U32.AND P4, PT, R9, R170, PT ;  /* 0x000000aa0900720c */ /* 0x000fc60003f84070 */
[----:B------:R-:W-:Y:S02]  /*39b0*/  @!P6 IMAD.IADD R174, R174, 0x1, -R9 ;  /* 0x00000001aeaee824 */ /* 0x000fe400078e0a09 */
[----:B------:R-:W-:Y:S02]  /*39c0*/  IMAD.MOV R11, RZ, RZ, -R11 ;  /* 0x000000ffff0b7224 */ /* 0x000fe400078e0a0b */
[----:B------:R-:W-:Y:S01]  /*39d0*/  @!P5 IMAD.IADD R168, R168, 0x1, -R9 ;  /* 0x00000001a8a8d824 */ /* 0x000fe200078e0a09 */
[C---:B------:R-:W-:Y:S01]  /*39e0*/  ISETP.GT.U32.AND P5, PT, R9.reuse, R172, PT ;  /* 0x000000ac0900720c */ /* 0x040fe20003fa4070 */
[----:B------:R-:W-:Y:S01]  /*39f0*/  @!P2 IMAD.MOV R92, RZ, RZ, -R92 ;  /* 0x000000ffff5ca224 */ /* 0x000fe200078e0a5c */
[C---:B------:R-:W-:Y:S01]  /*3a00*/  ISETP.GT.U32.AND P2, PT, R9.reuse, R166, PT ;  /* 0x000000a60900720c */ /* 0x040fe20003f44070 */
[C---:B------:R-:W-:Y:S01]  /*3a10*/  IMAD R176, R9.reuse, R11, R176 ;  /* 0x0000000b09b07224 */ /* 0x040fe200078e02b0 */
[----:B------:R-:W-:Y:S01]  /*3a20*/  ISETP.GT.U32.AND P6, PT, R9, R174, PT ;  /* 0x000000ae0900720c */ /* 0x000fe20003fc4070 */
[----:B------:R-:W-:-:S04]  /*3a30*/  IMAD.HI.U32 R11, R0, R178, RZ ;  /* 0x000000b2000b7227 */ /* 0x000fc800078e00ff */
[----:B------:R-:W-:Y:S02]  /*3a40*/  IMAD.MOV R11, RZ, RZ, -R11 ;  /* 0x000000ffff0b7224 */ /* 0x000fe400078e0a0b */
[----:B------:R-:W-:Y:S01]  /*3a50*/  @!P1 IMAD.MOV R90, RZ, RZ, -R90 ;  /* 0x000000ffff5a9224 */ /* 0x000fe200078e0a5a */
[C---:B------:R-:W-:Y:S01]  /*3a60*/  ISETP.GT.U32.AND P1, PT, R9.reuse, R168, PT ;  /* 0x000000a80900720c */ /* 0x040fe20003f24070 */
[--C-:B------:R-:W-:Y:S01]  /*3a70*/  @!P4 IMAD.IADD R170, R170, 0x1, -R9.reuse ;  /* 0x00000001aaaac824 */ /* 0x100fe200078e0a09 */
[C---:B------:R-:W-:Y:S01]  /*3a80*/  ISETP.GT.U32.AND P4, PT, R9.reuse, R176, PT ;  /* 0x000000b00900720c */ /* 0x040fe20003f84070 */
[----:B------:R-:W-:Y:S01]  /*3a90*/  IMAD R178, R9, R11, R178 ;  /* 0x0000000b09b27224 */ /* 0x000fe200078e02b2 */
[----:B------:R-:W-:Y:S01]  /*3aa0*/  LOP3.LUT R11, R3, 0x88, RZ, 0xfc, !PT ;  /* 0x00000088030b7812 */ /* 0x000fe200078efcff */
[--C-:B------:R-:W-:Y:S02]  /*3ab0*/  @!P5 IMAD.IADD R172, R172, 0x1, -R9.reuse ;  /* 0x00000001acacd824 */ /* 0x100fe400078e0a09 */
[--C-:B------:R-:W-:Y:S01]  /*3ac0*/  @!P2 IMAD.IADD R166, R166, 0x1, -R9.reuse ;  /* 0x00000001a6a6a824 */ /* 0x100fe200078e0a09 */
[----:B------:R-:W-:Y:S01]  /*3ad0*/  ISETP.GE.AND P2, PT, R14, RZ, PT ;  /* 0x000000ff0e00720c */ /* 0x000fe20003f46270 */
[--C-:B------:R-:W-:Y:S01]  /*3ae0*/  @!P6 IMAD.IADD R174, R174, 0x1, -R9.reuse ;  /* 0x00000001aeaee824 */ /* 0x100fe200078e0a09 */
[C---:B------:R-:W-:Y:S01]  /*3af0*/  ISETP.GT.U32.AND P6, PT, R9.reuse, R178, PT ;  /* 0x000000b20900720c */ /* 0x040fe20003fc4070 */
[----:B------:R-:W-:Y:S01]  /*3b00*/  @!P3 IMAD.MOV R166, RZ, RZ, -R166 ;  /* 0x000000ffffa6b224 */ /* 0x000fe200078e0aa6 */
[----:B------:R-:W-:Y:S01]  /*3b10*/  ISETP.GT.U32.AND P5, PT, R9, R172, PT ;  /* 0x000000ac0900720c */ /* 0x000fe20003fa4070 */
[--C-:B------:R-:W-:Y:S01]  /*3b20*/  @!P1 IMAD.IADD R168, R168, 0x1, -R9.reuse ;  /* 0x00000001a8a89824 */ /* 0x100fe200078e0a09 */
[----:B------:R-:W-:Y:S01]  /*3b30*/  ISETP.GE.AND P3, PT, R16, RZ, PT ;  /* 0x000000ff1000720c */ /* 0x000fe20003f66270 */
[----:B------:R-:W-:Y:S01]  /*3b40*/  @!P4 IMAD.IADD R176, R176, 0x1, -R9 ;  /* 0x00000001b0b0c824 */ /* 0x000fe200078e0a09 */
[----:B------:R-:W-:Y:S01]  /*3b50*/  ISETP.GE.AND P1, PT, R17, RZ, PT ;  /* 0x000000ff1100720c */ /* 0x000fe20003f26270 */
[----:B------:R-:W-:Y:S01]  /*3b60*/  @!P0 IMAD.MOV R168, RZ, RZ, -R168 ;  /* 0x000000ffffa88224 */ /* 0x000fe200078e0aa8 */
[----:B------:R-:W-:-:S02]  /*3b70*/  ISETP.GE.AND P0, PT, R13, RZ, PT ;  /* 0x000000ff0d00720c */ /* 0x000fc40003f06270 */
[----:B------:R-:W-:Y:S01]  /*3b80*/  LOP3.LUT R13, R3, 0x84, RZ, 0xfc, !PT ;  /* 0x00000084030d7812 */ /* 0x000fe200078efcff */
[----:B------:R-:W-:Y:S01]  /*3b90*/  @!P2 IMAD.MOV R170, RZ, RZ, -R170 ;  /* 0x000000ffffaaa224 */ /* 0x000fe200078e0aaa */
[----:B------:R-:W-:Y:S01]  /*3ba0*/  ISETP.GT.U32.AND P2, PT, R9, R176, PT ;  /* 0x000000b00900720c */ /* 0x000fe20003f44070 */
[--C-:B------:R-:W-:Y:S01]  /*3bb0*/  @!P6 IMAD.IADD R178, R178, 0x1, -R9.reuse ;  /* 0x00000001b2b2e824 */ /* 0x100fe200078e0a09 */
[----:B------:R-:W-:Y:S01]  /*3bc0*/  IABS R180, R11 ;  /* 0x0000000b00b47213 */ /* 0x000fe20000000000 */
[----:B------:R-:W-:Y:S01]  /*3bd0*/  @!P5 IMAD.IADD R172, R172, 0x1, -R9 ;  /* 0x00000001acacd824 */ /* 0x000fe200078e0a09 */
[----:B------:R-:W-:Y:S02]  /*3be0*/  ISETP.GE.AND P5, PT, R12, RZ, PT ;  /* 0x000000ff0c00720c */ /* 0x000fe40003fa6270 */
[----:B------:R-:W-:Y:S01]  /*3bf0*/  LOP3.LUT R12, R3, 0x86, RZ, 0xfc, !PT ;  /* 0x00000086030c7812 */ /* 0x000fe200078efcff */
[----:B------:R-:W-:Y:S01]  /*3c00*/  @!P3 IMAD.MOV R172, RZ, RZ, -R172 ;  /* 0x000000ffffacb224 */ /* 0x000fe200078e0aac */
[----:B------:R-:W-:Y:S01]  /*3c10*/  ISETP.GE.AND P4, PT, R11, RZ, PT ;  /* 0x000000ff0b00720c */ /* 0x000fe20003f86270 */
[----:B------:R-:W-:Y:S01]  /*3c20*/  IMAD.HI.U32 R11, R0, R180, RZ ;  /* 0x000000b4000b7227 */ /* 0x000fe200078e00ff */
[----:B------:R-:W-:-:S02]  /*3c30*/  IABS R182, R13 ;  /* 0x0000000d00b67213 */ /* 0x000fc40000000000 */
[----:B------:R-:W-:Y:S01]  /*3c40*/  ISETP.GT.U32.AND P6, PT, R9, R178, PT ;  /* 0x000000b20900720c */ /* 0x000fe20003fc4070 */
[----:B------:R-:W-:Y:S01]  /*3c50*/  @!P1 IMAD.MOV R174, RZ, RZ, -R174 ;  /* 0x000000ffffae9224 */ /* 0x000fe200078e0aae */
[----:B------:R-:W-:Y:S01]  /*3c60*/  ISETP.GE.AND P3, PT, R12, RZ, PT ;  /* 0x000000ff0c00720c */ /* 0x000fe20003f66270 */
[----:B------:R-:W-:Y:S01]  /*3c70*/  @!P2 IMAD.IADD R176, R176, 0x1, -R9 ;  /* 0x00000001b0b0a824 */ /* 0x000fe200078e0a09 */
[----:B------:R-:W-:Y:S01]  /*3c80*/  IABS R184, R12 ;  /* 0x0000000c00b87213 */ /* 0x000fe20000000000 */
[----:B------:R-:W-:Y:S01]  /*3c90*/  IMAD.HI.U32 R12, R0, R182, RZ ;  /* 0x000000b6000c7227 */ /* 0x000fe200078e00ff */
[----:B------:R-:W-:Y:S02]  /*3ca0*/  ISETP.GE.AND P1, PT, R13, RZ, PT ;  /* 0x000000ff0d00720c */ /* 0x000fe40003f26270 */
[C---:B------:R-:W-:Y:S01]  /*3cb0*/  LOP3.LUT R14, R3.reuse, 0x82, RZ, 0xfc, !PT ;  /* 0x00000082030e7812 */ /* 0x040fe200078efcff */
[----:B------:R-:W-:Y:S01]  /*3cc0*/  IMAD.MOV R13, RZ, RZ, -R11 ;  /* 0x000000ffff0d7224 */ /* 0x000fe200078e0a0b */
[----:B------:R-:W-:Y:S01]  /*3cd0*/  LOP3.LUT R16, R3, 0x7a, RZ, 0xfc, !PT ;  /* 0x0000007a03107812 */ /* 0x000fe200078efcff */
[----:B------:R-:W-:Y:S01]  /*3ce0*/  IMAD.MOV R12, RZ, RZ, -R12 ;  /* 0x000000ffff0c7224 */ /* 0x000fe200078e0a0c */
[----:B------:R-:W-:Y:S01]  /*3cf0*/  ISETP.GE.AND P2, PT, R14, RZ, PT ;  /* 0x000000ff0e00720c */ /* 0x000fe20003f46270 */
[----:B------:R-:W-:Y:S01]  /*3d00*/  IMAD R180, R9, R13, R180 ;  /* 0x0000000d09b47224 */ /* 0x000fe200078e02b4 */
[----:B------:R-:W-:Y:S01]  /*3d10*/  IABS R186, R14 ;  /* 0x0000000e00ba7213 */ /* 0x000fe20000000000 */
[----:B------:R-:W-:Y:S01]  /*3d20*/  @!P0 IMAD.MOV R176, RZ, RZ, -R176 ;  /* 0x000000ffffb08224 */ /* 0x000fe200078e0ab0 */
[----:B------:R-:W-:Y:S01]  /*3d30*/  LOP3.LUT R14, R3, 0x7e, RZ, 0xfc, !PT ;  /* 0x0000007e030e7812 */ /* 0x000fe200078efcff */
[----:B------:R-:W-:Y:S01]  /*3d40*/  @!P6 IMAD.IADD R178, R178, 0x1, -R9 ;  /* 0x00000001b2b2e824 */ /* 0x000fe200078e0a09 */
[C---:B------:R-:W-:Y:S01]  /*3d50*/  ISETP.GT.U32.AND P0, PT, R9.reuse, R180, PT ;  /* 0x000000b40900720c */ /* 0x040fe20003f04070 */
[----:B------:R-:W-:Y:S01]  /*3d60*/  IMAD R182, R9, R12, R182 ;  /* 0x0000000c09b67224 */ /* 0x000fe200078e02b6 */
[----:B------:R-:W-:Y:S01]  /*3d70*/  IABS R190, R14 ;  /* 0x0000000e00be7213 */ /* 0x000fe20000000000 */
[----:B------:R-:W-:Y:S01]  /*3d80*/  @!P5 IMAD.MOV R178, RZ, RZ, -R178 ;  /* 0x000000ffffb2d224 */ /* 0x000fe200078e0ab2 */
[----:B------:R-:W-:Y:S01]  /*3d90*/  LOP3.LUT R17, R3, 0x78, RZ, 0xfc, !PT ;  /* 0x0000007803117812 */ /* 0x000fe200078efcff */
[----:B------:R-:W-:Y:S01]  /*3da0*/  IMAD.HI.U32 R11, R0, R184, RZ ;  /* 0x000000b8000b7227 */ /* 0x000fe200078e00ff */
[----:B------:R-:W-:-:S02]  /*3db0*/  ISETP.GT.U32.AND P5, PT, R9, R182, PT ;  /* 0x000000b60900720c */ /* 0x000fc40003fa4070 */
[----:B------:R-:W-:Y:S01]  /*3dc0*/  IABS R194, R16 ;  /* 0x0000001000c27213 */ /* 0x000fe20000000000 */
[----:B------:R-:W-:Y:S01]  /*3dd0*/  IMAD.MOV R13, RZ, RZ, -R11 ;  /* 0x000000ffff0d7224 */ /* 0x000fe200078e0a0b */
[----:B------:R-:W-:Y:S01]  /*3de0*/  IABS R196, R17 ;  /* 0x0000001100c47213 */ /* 0x000fe20000000000 */
[----:B------:R-:W-:-:S04]  /*3df0*/  IMAD.HI.U32 R11, R0, R186, RZ ;  /* 0x000000ba000b7227 */ /* 0x000fc800078e00ff */
[----:B------:R-:W-:Y:S01]  /*3e00*/  IMAD R184, R9, R13, R184 ;  /* 0x0000000d09b87224 */ /* 0x000fe200078e02b8 */
[----:B------:R-:W-:Y:S01]  /*3e10*/  LOP3.LUT R13, R3, 0x80, RZ, 0xfc, !PT ;  /* 0x00000080030d7812 */ /* 0x000fe200078efcff */
[--C-:B------:R-:W-:Y:S02]  /*3e20*/  @!P0 IMAD.IADD R180, R180, 0x1, -R9.reuse ;  /* 0x00000001b4b48824 */ /* 0x100fe400078e0a09 */
[----:B------:R-:W-:Y:S01]  /*3e30*/  @!P5 IMAD.IADD R182, R182, 0x1, -R9 ;  /* 0x00000001b6b6d824 */ /* 0x000fe200078e0a09 */
[C---:B------:R-:W-:Y:S01]  /*3e40*/  ISETP.GT.U32.AND P6, PT, R9.reuse, R184, PT ;  /* 0x000000b80900720c */ /* 0x040fe20003fc4070 */
[----:B------:R-:W-:Y:S01]  /*3e50*/  IMAD.MOV R11, RZ, RZ, -R11 ;  /* 0x000000ffff0b7224 */ /* 0x000fe200078e0a0b */
[C---:B------:R-:W-:Y:S01]  /*3e60*/  ISETP.GT.U32.AND P0, PT, R9.reuse, R180, PT ;  /* 0x000000b40900720c */ /* 0x040fe20003f04070 */
[----:B------:R-:W-:Y:S01]  /*3e70*/  IMAD.HI.U32 R12, R0, R190, RZ ;  /* 0x000000be000c7227 */ /* 0x000fe200078e00ff */
[C---:B------:R-:W-:Y:S02]  /*3e80*/  ISETP.GT.U32.AND P5, PT, R9.reuse, R182, PT ;  /* 0x000000b60900720c */ /* 0x040fe40003fa4070 */
[----:B------:R-:W-:Y:S01]  /*3e90*/  IABS R188, R13 ;  /* 0x0000000d00bc7213 */ /* 0x000fe20000000000 */
[----:B------:R-:W-:-:S02]  /*3ea0*/  IMAD R186, R9, R11, R186 ;  /* 0x0000000b09ba7224 */ /* 0x000fc400078e02ba */
[----:B------:R-:W-:Y:S02]  /*3eb0*/  IMAD.MOV R12, RZ, RZ, -R12 ;  /* 0x000000ffff0c7224 */ /* 0x000fe400078e0a0c */
[----:B------:R-:W-:-:S04]  /*3ec0*/  IMAD.HI.U32 R11, R0, R188, RZ ;  /* 0x000000bc000b7227 */ /* 0x000fc800078e00ff */
[--C-:B------:R-:W-:Y:S02]  /*3ed0*/  @!P6 IMAD.IADD R184, R184, 0x1, -R9.reuse ;  /* 0x00000001b8b8e824 */ /* 0x100fe400078e0a09 */
[--C-:B------:R-:W-:Y:S01]  /*3ee0*/  @!P0 IMAD.IADD R180, R180, 0x1, -R9.reuse ;  /* 0x00000001b4b48824 */ /* 0x100fe200078e0a09 */
[C---:B------:R-:W-:Y:S01]  /*3ef0*/  ISETP.GT.U32.AND P0, PT, R9.reuse, R186, PT ;  /* 0x000000ba0900720c */ /* 0x040fe20003f04070 */
[C---:B------:R-:W-:Y:S01]  /*3f00*/  IMAD R190, R9.reuse, R12, R190 ;  /* 0x0000000c09be7224 */ /* 0x040fe200078e02be */
[C---:B------:R-:W-:Y:S01]  /*3f10*/  ISETP.GT.U32.AND P6, PT, R9.reuse, R184, PT ;  /* 0x000000b80900720c */ /* 0x040fe20003fc4070 */
[----:B------:R-:W-:Y:S02]  /*3f20*/  @!P5 IMAD.IADD R182, R182, 0x1, -R9 ;  /* 0x00000001b6b6d824 */ /* 0x000fe400078e0a09 */
[----:B------:R-:W-:Y:S01]  /*3f30*/  IMAD.MOV R11, RZ, RZ, -R11 ;  /* 0x000000ffff0b7224 */ /* 0x000fe200078e0a0b */
[----:B------:R-:W-:Y:S01]  /*3f40*/  ISETP.GT.U32.AND P5, PT, R9, R190, PT ;  /* 0x000000be0900720c */ /* 0x000fe20003fa4070 */
[----:B------:R-:W-:-:S02]  /*3f50*/  @!P4 IMAD.MOV R180, RZ, RZ, -R180 ;  /* 0x000000ffffb4c224 */ /* 0x000fc400078e0ab4 */
[----:B------:R-:W-:Y:S02]  /*3f60*/  IMAD R188, R9, R11, R188 ;  /* 0x0000000b09bc7224 */ /* 0x000fe400078e02bc */
[----:B------:R-:W-:-:S04]  /*3f70*/  IMAD.HI.U32 R11, R0, R192, RZ ;  /* 0x000000c0000b7227 */ /* 0x000fc800078e00ff */
[--C-:B------:R-:W-:Y:S01]  /*3f80*/  @!P0 IMAD.IADD R186, R186, 0x1, -R9.reuse ;  /* 0x00000001baba8824 */ /* 0x100fe200078e0a09 */
[----:B------:R-:W-:Y:S01]  /*3f90*/  ISETP.GE.AND P0, PT, R13, RZ, PT ;  /* 0x000000ff0d00720c */ /* 0x000fe20003f06270 */
[--C-:B------:R-:W-:Y:S01]  /*3fa0*/  @!P6 IMAD.IADD R184, R184, 0x1, -R9.reuse ;  /* 0x00000001b8b8e824 */ /* 0x100fe200078e0a09 */
[C---:B------:R-:W-:Y:S01]  /*3fb0*/  ISETP.GT.U32.AND P6, PT, R9.reuse, R188, PT ;  /* 0x000000bc0900720c */ /* 0x040fe20003fc4070 */
[----:B------:R-:W-:Y:S01]  /*3fc0*/  @!P5 IMAD.IADD R190, R190, 0x1, -R9 ;  /* 0x00000001bebed824 */ /* 0x000fe200078e0a09 */
[----:B------:R-:W-:Y:S01]  /*3fd0*/  ISETP.GT.U32.AND P4, PT, R9, R186, PT ;  /* 0x000000ba0900720c */ /* 0x000fe20003f84070 */
[----:B------:R-:W-:Y:S01]  /*3fe0*/  IMAD.MOV R11, RZ, RZ, -R11 ;  /* 0x000000ffff0b7224 */ /* 0x000fe200078e0a0b */
[----:B------:R-:W-:Y:S01]  /*3ff0*/  LOP3.LUT R13, R3, 0x76, RZ, 0xfc, !PT ;  /* 0x00000076030d7812 */ /* 0x000fe200078efcff */
[----:B------:R-:W-:Y:S01]  /*4000*/  IMAD.HI.U32 R12, R0, R194, RZ ;  /* 0x000000c2000c7227 */ /* 0x000fe200078e00ff */
[C---:B------:R-:W-:Y:S02]  /*4010*/  ISETP.GT.U32.AND P5, PT, R9.reuse, R190, PT ;  /* 0x000000be0900720c */ /* 0x040fe40003fa4070 */
[----:B------:R-:W-:Y:S01]  /*4020*/  IABS R198, R13 ;  /* 0x0000000d00c67213 */ /* 0x000fe20000000000 */
[----:B------:R-:W-:-:S02]  /*4030*/  IMAD R192, R9, R11, R192 ;  /* 0x0000000b09c07224 */ /* 0x000fc400078e02c0 */
[----:B------:R-:W-:-:S04]  /*4040*/  IMAD.HI.U32 R11, R0, R196, RZ ;  /* 0x000000c4000b7227 */ /* 0x000fc800078e00ff */
[----:B------:R-:W-:Y:S02]  /*4050*/  IMAD.MOV R12, RZ, RZ, -R12 ;  /* 0x000000ffff0c7224 */ /* 0x000fe400078e0a0c */
[----:B------:R-:W-:Y:S02]  /*4060*/  IMAD.MOV R11, RZ, RZ, -R11 ;  /* 0x000000ffff0b7224 */ /* 0x000fe400078e0a0b */
[--C-:B------:R-:W-:Y:S01]  /*4070*/  @!P6 IMAD.IADD R188, R188, 0x1, -R9.reuse ;  /* 0x00000001bcbce824 */ /* 0x100fe200078e0a09 */
[----:B------:R-:W-:Y:S01]  /*4080*/  ISETP.GE.AND P6, PT, R14, RZ, PT ;  /* 0x000000ff0e00720c */ /* 0x000fe20003fc6270 */
[----:B------:R-:W-:Y:S01]  /*4090*/  IMAD R194, R9, R12, R194 ;  /* 0x0000000c09c27224 */ /* 0x000fe200078e02c2 */
[----:B------:R-:W-:Y:S01]  /*40a0*/  LOP3.LUT R14, R3, 0x74, RZ, 0xfc, !PT ;  /* 0x00000074030e7812 */ /* 0x000fe200078efcff */
[--C-:B------:R-:W-:Y:S01]  /*40b0*/  @!P4 IMAD.IADD R186, R186, 0x1, -R9.reuse ;  /* 0x00000001babac824 */ /* 0x100fe200078e0a09 */
[C---:B------:R-:W-:Y:S01]  /*40c0*/  ISETP.GT.U32.AND P4, PT, R9.reuse, R192, PT ;  /* 0x000000c00900720c */ /* 0x040fe20003f84070 */
[C---:B------:R-:W-:Y:S01]  /*40d0*/  IMAD R196, R9.reuse, R11, R196 ;  /* 0x0000000b09c47224 */ /* 0x040fe200078e02c4 */
[----:B------:R-:W-:Y:S01]  /*40e0*/  IABS R200, R14 ;  /* 0x0000000e00c87213 */ /* 0x000fe20000000000 */
[----:B------:R-:W-:Y:S01]  /*40f0*/  @!P3 IMAD.MOV R184, RZ, RZ, -R184 ;  /* 0x000000ffffb8b224 */ /* 0x000fe200078e0ab8 */
[C---:B------:R-:W-:Y:S01]  /*4100*/  ISETP.GT.U32.AND P3, PT, R9.reuse, R188, PT ;  /* 0x000000bc0900720c */ /* 0x040fe20003f64070 */
[----:B------:R-:W-:Y:S01]  /*4110*/  @!P2 IMAD.MOV R186, RZ, RZ, -R186 ;  /* 0x000000ffffbaa224 */ /* 0x000fe200078e0aba */
[C---:B------:R-:W-:Y:S01]  /*4120*/  ISETP.GT.U32.AND P2, PT, R9.reuse, R194, PT ;  /* 0x000000c20900720c */ /* 0x040fe20003f44070 */
[----:B------:R-:W-:Y:S01]  /*4130*/  @!P5 IMAD.IADD R190, R190, 0x1, -R9 ;  /* 0x00000001bebed824 */ /* 0x000fe200078e0a09 */
[----:B------:R-:W-:Y:S01]  /*4140*/  ISETP.GT.U32.AND P5, PT, R9, R196, PT ;  /* 0x000000c40900720c */ /* 0x000fe20003fa4070 */
[----:B------:R-:W-:-:S04]  /*4150*/  IMAD.HI.U32 R11, R0, R198, RZ ;  /* 0x000000c6000b7227 */ /* 0x000fc800078e00ff */
[----:B------:R-:W-:Y:S01]  /*4160*/  @!P4 IMAD.IADD R192, R192, 0x1, -R9 ;  /* 0x00000001c0c0c824 */ /* 0x000fe200078e0a09 */
[----:B------:R-:W-:Y:S01]  /*4170*/  ISETP.GE.AND P4, PT, R17, RZ, PT ;  /* 0x000000ff1100720c */ /* 0x000fe20003f86270 */
[----:B------:R-:W-:Y:S01]  /*4180*/  IMAD.MOV R12, RZ, RZ, -R11 ;  /* 0x000000ffff0c7224 */ /* 0x000fe200078e0a0b */
[----:B------:R-:W-:Y:S01]  /*4190*/  LOP3.LUT R17, R3, 0x5e, RZ, 0xfc, !PT ;  /* 0x0000005e03117812 */ /* 0x000fe200078efcff */
[--C-:B------:R-:W-:Y:S01]  /*41a0*/  @!P3 IMAD.IADD R188, R188, 0x1, -R9.reuse ;  /* 0x00000001bcbcb824 */ /* 0x100fe200078e0a09 */
[----:B------:R-:W-:Y:S01]  /*41b0*/  ISETP.GE.AND P3, PT, R16, RZ, PT ;  /* 0x000000ff1000720c */ /* 0x000fe20003f66270 */
[--C-:B------:R-:W-:Y:S01]  /*41c0*/  @!P2 IMAD.IADD R194, R194, 0x1, -R9.reuse ;  /* 0x00000001c2c2a824 */ /* 0x100fe200078e0a09 */
[----:B------:R-:W-:Y:S01]  /*41d0*/  ISETP.GT.U32.AND P2, PT, R9, R192, PT ;  /* 0x000000c00900720c */ /* 0x000fe20003f44070 */
[----:B------:R-:W-:Y:S01]  /*41e0*/  @!P5 IMAD.IADD R196, R196, 0x1, -R9 ;  /* 0x00000001c4c4d824 */ /* 0x000fe200078e0a09 */
[----:B------:R-:W-:Y:S01]  /*41f0*/  LOP3.LUT R16, R3, 0x70, RZ, 0xfc, !PT ;  /* 0x0000007003107812 */ /* 0x000fe200078efcff */
[----:B------:R-:W-:Y:S01]  /*4200*/  @!P0 IMAD.MOV R188, RZ, RZ, -R188 ;  /* 0x000000ffffbc8224 */ /* 0x000fe200078e0abc */
[C---:B------:R-:W-:Y:S01]  /*4210*/  ISETP.GT.U32.AND P5, PT, R9.reuse, R194, PT ;  /* 0x000000c20900720c */ /* 0x040fe20003fa4070 */
[----:B------:R-:W-:Y:S01]  /*4220*/  IMAD.HI.U32 R11, R0, R200, RZ ;  /* 0x000000c8000b7227 */ /* 0x000fe200078e00ff */
[----:B------:R-:W-:-:S02]  /*4230*/  ISETP.GT.U32.AND P0, PT, R9, R196, PT ;  /* 0x000000c40900720c */ /* 0x000fc40003f04070 */
[----:B------:R-:W-:Y:S01]  /*4240*/  IABS R204, R16 ;  /* 0x0000001000cc7213 */ /* 0x000fe20000000000 */
[----:B------:R-:W-:Y:S01]  /*4250*/  IMAD R198, R9, R12, R198 ;  /* 0x0000000c09c67224 */ /* 0x000fe200078e02c6 */
[----:B------:R-:W-:Y:S01]  /*4260*/  IABS R222, R17 ;  /* 0x0000001100de7213 */ /* 0x000fe20000000000 */
[----:B------:R-:W-:Y:S02]  /*4270*/  IMAD.MOV R11, RZ, RZ, -R11 ;  /* 0x000000ffff0b7224 */ /* 0x000fe400078e0a0b */
[----:B------:R-:W-:Y:S01]  /*4280*/  @!P1 IMAD.MOV R182, RZ, RZ, -R182 ;  /* 0x000000ffffb69224 */ /* 0x000fe200078e0ab6 */
[----:B------:R-:W-:Y:S01]  /*4290*/  ISETP.GE.AND P1, PT, R15, RZ, PT ;  /* 0x000000ff0f00720c */ /* 0x000fe20003f26270 */
[--C-:B------:R-:W-:Y:S01]  /*42a0*/  @!P2 IMAD.IADD R192, R192, 0x1, -R9.reuse ;  /* 0x00000001c0c0a824 */ /* 0x100fe200078e0a09 */
[----:B------:R-:W-:Y:S01]  /*42b0*/  LOP3.LUT R15, R3, 0x72, RZ, 0xfc, !PT ;  /* 0x00000072030f7812 */ /* 0x000fe200078efcff */
[C---:B------:R-:W-:Y:S01]  /*42c0*/  IMAD R200, R9.reuse, R11, R200 ;  /* 0x0000000b09c87224 */ /* 0x040fe200078e02c8 */
[C---:B------:R-:W-:Y:S01]  /*42d0*/  ISETP.GT.U32.AND P2, PT, R9.reuse, R198, PT ;  /* 0x000000c60900720c */ /* 0x040fe20003f44070 */
[--C-:B------:R-:W-:Y:S01]  /*42e0*/  @!P0 IMAD.IADD R196, R196, 0x1, -R9.reuse ;  /* 0x00000001c4c48824 */ /* 0x100fe200078e0a09 */
[----:B------:R-:W-:Y:S01]  /*42f0*/  IABS R202, R15 ;  /* 0x0000000f00ca7213 */ /* 0x000fe20000000000 */
[----:B------:R-:W-:Y:S01]  /*4300*/  @!P5 IMAD.IADD R194, R194, 0x1, -R9 ;  /* 0x00000001c2c2d824 */ /* 0x000fe200078e0a09 */
[----:B------:R-:W-:Y:S01]  /*4310*/  ISETP.GT.U32.AND P0, PT, R9, R200, PT ;  /* 0x000000c80900720c */ /* 0x000fe20003f04070 */
[----:B------:R-:W-:Y:S01]  /*4320*/  IMAD.HI.U32 R12, R0, R204, RZ ;  /* 0x000000cc000c7227 */ /* 0x000fe200078e00ff */
[----:B------:R-:W-:-:S02]  /*4330*/  ISETP.GE.AND P5, PT, R13, RZ, PT ;  /* 0x000000ff0d00720c */ /* 0x000fc40003fa6270 */
[----:B------:R-:W-:Y:S01]  /*4340*/  LOP3.LUT R13, R3, 0x6e, RZ, 0xfc, !PT ;  /* 0x0000006e030d7812 */ /* 0x000fe200078efcff */
[----:B------:R-:W-:-:S03]  /*4350*/  IMAD.HI.U32 R11, R0, R202, RZ ;  /* 0x000000ca000b7227 */ /* 0x000fc600078e00ff */
[----:B------:R-:W-:Y:S01]  /*4360*/  IABS R206, R13 ;  /* 0x0000000d00ce7213 */ /* 0x000fe20000000000 */
[----:B------:R-:W-:Y:S02]  /*4370*/  IMAD.MOV R11, RZ, RZ, -R11 ;  /* 0x000000ffff0b7224 */ /* 0x000fe400078e0a0b */
[--C-:B------:R-:W-:Y:S01]  /*4380*/  @!P2 IMAD.IADD R198, R198, 0x1, -R9.reuse ;  /* 0x00000001c6c6a824 */ /* 0x100fe200078e0a09 */
[----:B------:R-:W-:Y:S01]  /*4390*/  ISETP.GE.AND P2, PT, R14, RZ, PT ;  /* 0x000000ff0e00720c */ /* 0x000fe20003f46270 */
[----:B------:R-:W-:Y:S01]  /*43a0*/  IMAD.MOV R12, RZ, RZ, -R12 ;  /* 0x000000ffff0c7224 */ /* 0x000fe200078e0a0c */
[----:B------:R-:W-:Y:S01]  /*43b0*/  LOP3.LUT R14, R3, 0x6c, RZ, 0xfc, !PT ;  /* 0x0000006c030e7812 */ /* 0x000fe200078efcff */
[C---:B------:R-:W-:Y:S02]  /*43c0*/  IMAD R202, R9.reuse, R11, R202 ;  /* 0x0000000b09ca7224 */ /* 0x040fe400078e02ca */
[----:B------:R-:W-:Y:S01]  /*43d0*/  @!P0 IMAD.IADD R200, R200, 0x1, -R9 ;  /* 0x00000001c8c88824 */ /* 0x000fe200078e0a09 */
[C---:B------:R-:W-:Y:S01]  /*43e0*/  ISETP.GT.U32.AND P0, PT, R9.reuse, R198, PT ;  /* 0x000000c60900720c */ /* 0x040fe20003f04070 */
[C---:B------:R-:W-:Y:S01]  /*43f0*/  IMAD R204, R9.reuse, R12, R204 ;  /* 0x0000000c09cc7224 */ /* 0x040fe200078e02cc */
[----:B------:R-:W-:Y:S01]  /*4400*/  IABS R208, R14 ;  /* 0x0000000e00d07213 */ /* 0x000fe20000000000 */
[----:B------:R-:W-:Y:S01]  /*4410*/  @!P6 IMAD.MOV R190, RZ, RZ, -R190 ;  /* 0x000000ffffbee224 */ /* 0x000fe200078e0abe */
[C---:B------:R-:W-:Y:S01]  /*4420*/  ISETP.GT.U32.AND P6, PT, R9.reuse, R202, PT ;  /* 0x000000ca0900720c */ /* 0x040fe20003fc4070 */
[----:B------:R-:W-:Y:S01]  /*4430*/  @!P1 IMAD.MOV R192, RZ, RZ, -R192 ;  /* 0x000000ffffc09224 */ /* 0x000fe200078e0ac0 */
[----:B------:R-:W-:Y:S01]  /*4440*/  ISETP.GT.U32.AND P1, PT, R9, R200, PT ;  /* 0x000000c80900720c */ /* 0x000fe20003f24070 */
[----:B------:R-:W-:-:S04]  /*4450*/  IMAD.HI.U32 R11, R0, R206, RZ ;  /* 0x000000ce000b7227 */ /* 0x000fc800078e00ff */
[----:B------:R-:W-:Y:S01]  /*4460*/  @!P3 IMAD.MOV R194, RZ, RZ, -R194 ;  /* 0x000000ffffc2b224 */ /* 0x000fe200078e0ac2 */
[----:B------:R-:W-:Y:S01]  /*4470*/  ISETP.GT.U32.AND P3, PT, R9, R204, PT ;  /* 0x000000cc0900720c */ /* 0x000fe20003f64070 */
[----:B------:R-:W-:-:S04]  /*4480*/  IMAD.HI.U32 R12, R0, R208, RZ ;  /* 0x000000d0000c7227 */ /* 0x000fc800078e00ff */
[----:B------:R-:W-:Y:S02]  /*4490*/  IMAD.MOV R11, RZ, RZ, -R11 ;  /* 0x000000ffff0b7224 */ /* 0x000fe400078e0a0b */
[--C-:B------:R-:W-:Y:S01]  /*44a0*/  @!P0 IMAD.IADD R198, R198, 0x1, -R9.reuse ;  /* 0x00000001c6c68824 */ /* 0x100fe200078e0a09 */
[----:B------:R-:W-:Y:S01]  /*44b0*/  ISETP.GE.AND P0, PT, R16, RZ, PT ;  /* 0x000000ff1000720c */ /* 0x000fe20003f06270 */
[----:B------:R-:W-:Y:S01]  /*44c0*/  IMAD.MOV R12, RZ, RZ, -R12 ;  /* 0x000000ffff0c7224 */ /* 0x000fe200078e0a0c */
[----:B------:R-:W-:Y:S01]  /*44d0*/  LOP3.LUT R16, R3, 0x60, RZ, 0xfc, !PT ;  /* 0x0000006003107812 */ /* 0x000fe200078efcff */
[----:B------:R-:W-:Y:S02]  /*44e0*/  IMAD R206, R9, R11, R206 ;  /* 0x0000000b09ce7224 */ /* 0x000fe400078e02ce */
[--C-:B------:R-:W-:Y:S01]  /*44f0*/  @!P1 IMAD.IADD R200, R200, 0x1, -R9.reuse ;  /* 0x00000001c8c89824 */ /* 0x100fe200078e0a09 */
[----:B------:R-:W-:Y:S01]  /*4500*/  ISETP.GE.AND P1, PT, R13, RZ, PT ;  /* 0x000000ff0d00720c */ /* 0x000fe20003f26270 */
[--C-:B------:R-:W-:Y:S01]  /*4510*/  @!P6 IMAD.IADD R202, R202, 0x1, -R9.reuse ;  /* 0x00000001cacae824 */ /* 0x100fe200078e0a09 */
[----:B------:R-:W-:Y:S01]  /*4520*/  LOP3.LUT R13, R3, 0x68, RZ, 0xfc, !PT ;  /* 0x00000068030d7812 */ /* 0x000fe200078efcff */
[----:B------:R-:W-:Y:S01]  /*4530*/  IMAD R208, R9, R12, R208 ;  /* 0x0000000c09d07224 */ /* 0x000fe200078e02d0 */
[----:B------:R-:W-:Y:S01]  /*4540*/  LOP3.LUT R12, R3, 0x6a, RZ, 0xfc, !PT ;  /* 0x0000006a030c7812 */ /* 0x000fe200078efcff */
[----:B------:R-:W-:Y:S01]  /*4550*/  @!P5 IMAD.MOV R198, RZ, RZ, -R198 ;  /* 0x000000ffffc6d224 */ /* 0x000fe200078e0ac6 */
[C---:B------:R-:W-:Y:S01]  /*4560*/  ISETP.GT.U32.AND P5, PT, R9.reuse, R206, PT ;  /* 0x000000ce0900720c */ /* 0x040fe20003fa4070 */
[----:B------:R-:W-:Y:S01]  /*4570*/  @!P3 IMAD.IADD R204, R204, 0x1, -R9 ;  /* 0x00000001ccccb824 */ /* 0x000fe200078e0a09 */
[C---:B------:R-:W-:Y:S01]  /*4580*/  ISETP.GT.U32.AND P6, PT, R9.reuse, R202, PT ;  /* 0x000000ca0900720c */ /* 0x040fe20003fc4070 */
[----:B------:R-:W-:Y:S01]  /*4590*/  @!P2 IMAD.MOV R200, RZ, RZ, -R200 ;  /* 0x000000ffffc8a224 */ /* 0x000fe200078e0ac8 */
[----:B------:R-:W-:Y:S01]  /*45a0*/  ISETP.GT.U32.AND P2, PT, R9, R208, PT ;  /* 0x000000d00900720c */ /* 0x000fe20003f44070 */
[----:B------:R-:W-:Y:S01]  /*45b0*/  @!P4 IMAD.MOV R196, RZ, RZ, -R196 ;  /* 0x000000ffffc4c224 */ /* 0x000fe200078e0ac4 */
[----:B------:R-:W-:-:S02]  /*45c0*/  ISETP.GE.AND P4, PT, R15, RZ, PT ;  /* 0x000000ff0f00720c */ /* 0x000fc40003f86270 */
[----:B------:R-:W-:Y:S02]  /*45d0*/  ISETP.GT.U32.AND P3, PT, R9, R204, PT ;  /* 0x000000cc0900720c */ /* 0x000fe40003f64070 */
[----:B------:R-:W-:Y:S02]  /*45e0*/  IABS R210, R12 ;  /* 0x0000000c00d27213 */ /* 0x000fe40000000000 */
[----:B------:R-:W-:Y:S01]  /*45f0*/  IABS R212, R13 ;  /* 0x0000000d00d47213 */ /* 0x000fe20000000000 */
[--C-:B------:R-:W-:Y:S01]  /*4600*/  @!P5 IMAD.IADD R206, R206, 0x1, -R9.reuse ;  /* 0x00000001ceced824 */ /* 0x100fe200078e0a09 */
[----:B------:R-:W-:Y:S01]  /*4610*/  LOP3.LUT R15, R3, 0x62, RZ, 0xfc, !PT ;  /* 0x00000062030f7812 */ /* 0x000fe200078efcff */
[--C-:B------:R-:W-:Y:S01]  /*4620*/  @!P6 IMAD.IADD R202, R202, 0x1, -R9.reuse ;  /* 0x00000001cacae824 */ /* 0x100fe200078e0a09 */
[----:B------:R-:W-:Y:S01]  /*4630*/  ISETP.GE.AND P6, PT, R14, RZ, PT ;  /* 0x000000ff0e00720c */ /* 0x000fe20003fc6270 */
[----:B------:R-:W-:Y:S01]  /*4640*/  @!P2 IMAD.IADD R208, R208, 0x1, -R9 ;  /* 0x00000001d0d0a824 */ /* 0x000fe200078e0a09 */
[----:B------:R-:W-:Y:S01]  /*4650*/  ISETP.GT.U32.AND P5, PT, R9, R206, PT ;  /* 0x000000ce0900720c */ /* 0x000fe20003fa4070 */
[----:B------:R-:W-:Y:S01]  /*4660*/  IMAD.HI.U32 R11, R0, R210, RZ ;  /* 0x000000d2000b7227 */ /* 0x000fe200078e00ff */
[----:B------:R-:W-:-:S02]  /*4670*/  LOP3.LUT R14, R3, 0x66, RZ, 0xfc, !PT ;  /* 0x00000066030e7812 */ /* 0x000fc400078efcff */
[----:B------:R-:W-:Y:S01]  /*4680*/  ISETP.GE.AND P2, PT, R13, RZ, PT ;  /* 0x000000ff0d00720c */ /* 0x000fe20003f46270 */
[----:B------:R-:W-:Y:S01]  /*4690*/  @!P3 IMAD.IADD R204, R204, 0x1, -R9 ;  /* 0x00000001ccccb824 */ /* 0x000fe200078e0a09 */
[----:B------:R-:W-:Y:S01]  /*46a0*/  ISETP.GE.AND P3, PT, R12, RZ, PT ;  /* 0x000000ff0c00720c */ /* 0x000fe20003f66270 */
[----:B------:R-:W-:Y:S01]  /*46b0*/  @!P4 IMAD.MOV R202, RZ, RZ, -R202 ;  /* 0x000000ffffcac224 */ /* 0x000fe200078e0aca */
[----:B------:R-:W-:Y:S01]  /*46c0*/  ISETP.GT.U32.AND P4, PT, R9, R208, PT ;  /* 0x000000d00900720c */ /* 0x000fe20003f84070 */
[----:B------:R-:W-:Y:S01]  /*46d0*/  IMAD.HI.U32 R12, R0, R212, RZ ;  /* 0x000000d4000c7227 */ /* 0x000fe200078e00ff */
[----:B------:R-:W-:Y:S02]  /*46e0*/  IABS R214, R14 ;  /* 0x0000000e00d67213 */ /* 0x000fe40000000000 */
[----:B------:R-:W-:Y:S01]  /*46f0*/  LOP3.LUT R13, R3, 0x64, RZ, 0xfc, !PT ;  /* 0x00000064030d7812 */ /* 0x000fe200078efcff */
[----:B------:R-:W-:Y:S01]  /*4700*/  IMAD.MOV R11, RZ, RZ, -R11 ;  /* 0x000000ffff0b7224 */ /* 0x000fe200078e0a0b */
[----:B------:R-:W-:Y:S01]  /*4710*/  IABS R218, R15 ;  /* 0x0000000f00da7213 */ /* 0x000fe20000000000 */
[----:B------:R-:W-:Y:S01]  /*4720*/  IMAD.MOV R12, RZ, RZ, -R12 ;  /* 0x000000ffff0c7224 */ /* 0x000fe200078e0a0c */
[----:B------:R-:W-:Y:S01]  /*4730*/  IABS R216, R13 ;  /* 0x0000000d00d87213 */ /* 0x000fe20000000000 */
[C---:B------:R-:W-:Y:S01]  /*4740*/  IMAD R210, R9.reuse, R11, R210 ;  /* 0x0000000b09d27224 */ /* 0x040fe200078e02d2 */
[----:B------:R-:W-:Y:S01]  /*4750*/  IABS R220, R16 ;  /* 0x0000001000dc7213 */ /* 0x000fe20000000000 */
[----:B------:R-:W-:-:S02]  /*4760*/  IMAD R212, R9, R12, R212 ;  /* 0x0000000c09d47224 */ /* 0x000fc400078e02d4 */
[--C-:B------:R-:W-:Y:S01]  /*4770*/  @!P5 IMAD.IADD R206, R206, 0x1, -R9.reuse ;  /* 0x00000001ceced824 */ /* 0x100fe200078e0a09 */
[C---:B------:R-:W-:Y:S01]  /*4780*/  ISETP.GT.U32.AND P5, PT, R9.reuse, R210, PT ;  /* 0x000000d20900720c */ /* 0x040fe20003fa4070 */
[----:B------:R-:W-:Y:S01]  /*4790*/  @!P4 IMAD.IADD R208, R208, 0x1, -R9 ;  /* 0x00000001d0d0c824 */ /* 0x000fe200078e0a09 */
[----:B------:R-:W-:Y:S01]  /*47a0*/  ISETP.GT.U32.AND P4, PT, R9, R212, PT ;  /* 0x000000d40900720c */ /* 0x000fe20003f84070 */
[----:B------:R-:W-:-:S04]  /*47b0*/  IMAD.HI.U32 R11, R0, R214, RZ ;  /* 0x000000d6000b7227 */ /* 0x000fc800078e00ff */
[----:B------:R-:W-:Y:S02]  /*47c0*/  IMAD.MOV R11, RZ, RZ, -R11 ;  /* 0x000000ffff0b7224 */ /* 0x000fe400078e0a0b */
[----:B------:R-:W-:Y:S02]  /*47d0*/  @!P1 IMAD.MOV R206, RZ, RZ, -R206 ;  /* 0x000000ffffce9224 */ /* 0x000fe400078e0ace */
[C---:B------:R-:W-:Y:S02]  /*47e0*/  IMAD R214, R9.reuse, R11, R214 ;  /* 0x0000000b09d67224 */ /* 0x040fe400078e02d6 */
[--C-:B------:R-:W-:Y:S02]  /*47f0*/  @!P5 IMAD.IADD R210, R210, 0x1, -R9.reuse ;  /* 0x00000001d2d2d824 */ /* 0x100fe400078e0a09 */
[----:B------:R-:W-:Y:S01]  /*4800*/  @!P4 IMAD.IADD R212, R212, 0x1, -R9 ;  /* 0x00000001d4d4c824 */ /* 0x000fe200078e0a09 */
[C---:B------:R-:W-:Y:S01]  /*4810*/  ISETP.GT.U32.AND P5, PT, R9.reuse, R214, PT ;  /* 0x000000d60900720c */ /* 0x040fe20003fa4070 */
[----:B------:R-:W-:Y:S01]  /*4820*/  IMAD.HI.U32 R11, R0, R216, RZ ;  /* 0x000000d8000b7227 */ /* 0x000fe200078e00ff */
[----:B------:R-:W-:-:S02]  /*4830*/  ISETP.GT.U32.AND P4, PT, R9, R210, PT ;  /* 0x000000d20900720c */ /* 0x000fc40003f84070 */
[----:B------:R-:W-:Y:S01]  /*4840*/  ISETP.GT.U32.AND P1, PT, R9, R212, PT ;  /* 0x000000d40900720c */ /* 0x000fe20003f24070 */
[----:B------:R-:W-:Y:S02]  /*4850*/  IMAD.MOV R11, RZ, RZ, -R11 ;  /* 0x000000ffff0b7224 */ /* 0x000fe400078e0a0b */
[----:B------:R-:W-:-:S04]  /*4860*/  IMAD.HI.U32 R12, R0, R218, RZ ;  /* 0x000000da000c7227 */ /* 0x000fc800078e00ff */
[C---:B------:R-:W-:Y:S02]  /*4870*/  IMAD R216, R9.reuse, R11, R216 ;  /* 0x0000000b09d87224 */ /* 0x040fe400078e02d8 */
[----:B------:R-:W-:Y:S02]  /*4880*/  IMAD.MOV R12, RZ, RZ, -R12 ;  /* 0x000000ffff0c7224 */ /* 0x000fe400078e0a0c */
[----:B------:R-:W-:Y:S01]  /*4890*/  @!P4 IMAD.IADD R210, R210, 0x1, -R9 ;  /* 0x00000001d2d2c824 */ /* 0x000fe200078e0a09 */
[C---:B------:R-:W-:Y:S01]  /*48a0*/  ISETP.GT.U32.AND P4, PT, R9.reuse, R216, PT ;  /* 0x000000d80900720c */ /* 0x040fe20003f84070 */
[----:B------:R-:W-:Y:S02]  /*48b0*/  IMAD R218, R9, R12, R218 ;  /* 0x0000000c09da7224 */ /* 0x000fe400078e02da */
[----:B------:R-:W-:-:S04]  /*48c0*/  IMAD.HI.U32 R11, R0, R220, RZ ;  /* 0x000000dc000b7227 */ /* 0x000fc800078e00ff */
[----:B------:R-:W-:Y:S01]  /*48d0*/  @!P6 IMAD.MOV R208, RZ, RZ, -R208 ;  /* 0x000000ffffd0e224 */ /* 0x000fe200078e0ad0 */
[----:B------:R-:W-:Y:S01]  /*48e0*/  ISETP.GT.U32.AND P6, PT, R9, R218, PT ;  /* 0x000000da0900720c */ /* 0x000fe20003fc4070 */
[----:B------:R-:W-:Y:S02]  /*48f0*/  @!P1 IMAD.IADD R212, R212, 0x1, -R9 ;  /* 0x00000001d4d49824 */ /* 0x000fe400078e0a09 */
[----:B------:R-:W-:Y:S02]  /*4900*/  IMAD.MOV R11, RZ, RZ, -R11 ;  /* 0x000000ffff0b7224 */ /* 0x000fe400078e0a0b */
[----:B------:R-:W-:Y:S01]  /*4910*/  @!P4 IMAD.IADD R216, R216, 0x1, -R9 ;  /* 0x00000001d8d8c824 */ /* 0x000fe200078e0a09 */
[----:B------:R-:W-:Y:S01]  /*4920*/  ISETP.GE.AND P4, PT, R16, RZ, PT ;  /* 0x000000ff1000720c */ /* 0x000fe20003f86270 */
[----:B------:R-:W-:Y:S01]  /*4930*/  @!P2 IMAD.MOV R212, RZ, RZ, -R212 ;  /* 0x000000ffffd4a224 */ /* 0x000fe200078e0ad4 */
[----:B------:R-:W-:Y:S01]  /*4940*/  LOP3.LUT R16, R3, 0x3e, RZ, 0xfc, !PT ;  /* 0x0000003e03107812 */ /* 0x000fe200078efcff */
[C---:B------:R-:W-:Y:S01]  /*4950*/  IMAD R220, R9.reuse, R11, R220 ;  /* 0x0000000b09dc7224 */ /* 0x040fe200078e02dc */
[----:B------:R-:W-:Y:S01]  /*4960*/  ISETP.GT.U32.AND P2, PT, R9, R216, PT ;  /* 0x000000d80900720c */ /* 0x000fe20003f44070 */
[----:B------:R-:W-:-:S03]  /*4970*/  IMAD.HI.U32 R11, R0, R222, RZ ;  /* 0x000000de000b7227 */ /* 0x000fc600078e00ff */
[C---:B------:R-:W-:Y:S01]  /*4980*/  ISETP.GT.U32.AND P1, PT, R9.reuse, R220, PT ;  /* 0x000000dc0900720c */ /* 0x040fe20003f24070 */
[----:B------:R-:W-:Y:S02]  /*4990*/  IMAD.MOV R11, RZ, RZ, -R11 ;  /* 0x000000ffff0b7224 */ /* 0x000fe400078e0a0b */
[--C-:B------:R-:W-:Y:S02]  /*49a0*/  @!P5 IMAD.IADD R214, R214, 0x1, -R9.reuse ;  /* 0x00000001d6d6d824 */ /* 0x100fe400078e0a09 */
[--C-:B------:R-:W-:Y:S02]  /*49b0*/  @!P6 IMAD.IADD R218, R218, 0x1, -R9.reuse ;  /* 0x00000001dadae824 */ /* 0x100fe400078e0a09 */
[C---:B------:R-:W-:Y:S01]  /*49c0*/  IMAD R222, R9.reuse, R11, R222 ;  /* 0x0000000b09de7224 */ /* 0x040fe200078e02de */
[C---:B------:R-:W-:Y:S01]  /*49d0*/  ISETP.GT.U32.AND P5, PT, R9.reuse, R214, PT ;  /* 0x000000d60900720c */ /* 0x040fe20003fa4070 */
[--C-:B------:R-:W-:Y:S01]  /*49e0*/  @!P2 IMAD.IADD R216, R216, 0x1, -R9.reuse ;  /* 0x00000001d8d8a824 */ /* 0x100fe200078e0a09 */
[C---:B------:R-:W-:Y:S01]  /*49f0*/  ISETP.GT.U32.AND P6, PT, R9.reuse, R218, PT ;  /* 0x000000da0900720c */ /* 0x040fe20003fc4070 */
[----:B------:R-:W-:Y:S01]  /*4a00*/  @!P3 IMAD.MOV R210, RZ, RZ, -R210 ;  /* 0x000000ffffd2b224 */ /* 0x000fe200078e0ad2 */
[----:B------:R-:W-:Y:S01]  /*4a10*/  ISETP.GT.U32.AND P2, PT, R9, R222, PT ;  /* 0x000000de0900720c */ /* 0x000fe20003f44070 */
[----:B------:R-:W-:Y:S01]  /*4a20*/  @!P0 IMAD.MOV R204, RZ, RZ, -R204 ;  /* 0x000000ffffcc8224 */ /* 0x000fe200078e0acc */
[----:B------:R-:W-:Y:S01]  /*4a30*/  LOP3.LUT R11, R3, 0x5c, RZ, 0xfc, !PT ;  /* 0x0000005c030b7812 */ /* 0x000fe200078efcff */
[----:B------:R-:W-:Y:S01]  /*4a40*/  @!P1 IMAD.IADD R220, R220, 0x1, -R9 ;  /* 0x00000001dcdc9824 */ /* 0x000fe200078e0a09 */
[----:B------:R-:W-:-:S02]  /*4a50*/  ISETP.GE.AND P3, PT, R13, RZ, PT ;  /* 0x000000ff0d00720c */ /* 0x000fc40003f66270 */
[----:B------:R-:W-:Y:S02]  /*4a60*/  LOP3.LUT R13, R3, 0x5a, RZ, 0xfc, !PT ;  /* 0x0000005a030d7812 */ /* 0x000fe400078efcff */
[----:B------:R-:W-:Y:S01]  /*4a70*/  IABS R224, R11 ;  /* 0x0000000b00e07213 */ /* 0x000fe20000000000 */
[--C-:B------:R-:W-:Y:S01]  /*4a80*/  @!P5 IMAD.IADD R214, R214, 0x1, -R9.reuse ;  /* 0x00000001d6d6d824 */ /* 0x100fe200078e0a09 */
[----:B------:R-:W-:Y:S01]  /*4a90*/  ISETP.GE.AND P5, PT, R15, RZ, PT ;  /* 0x000000ff0f00720c */ /* 0x000fe20003fa6270 */
[--C-:B------:R-:W-:Y:S01]  /*4aa0*/  @!P6 IMAD.IADD R218, R218, 0x1, -R9.reuse ;  /* 0x00000001dadae824 */ /* 0x100fe200078e0a09 */
[----:B------:R-:W-:Y:S01]  /*4ab0*/  IABS R226, R13 ;  /* 0x0000000d00e27213 */ /* 0x000fe20000000000 */
[----:B------:R-:W-:Y:S01]  /*4ac0*/  @!P2 IMAD.IADD R222, R222, 0x1, -R9 ;  /* 0x00000001dedea824 */ /* 0x000fe200078e0a09 */
[----:B------:R-:W-:Y:S01]  /*4ad0*/  ISETP.GE.AND P6, PT, R11, RZ, PT ;  /* 0x000000ff0b00720c */ /* 0x000fe20003fc6270 */
[----:B------:R-:W-:Y:S01]  /*4ae0*/  IMAD.HI.U32 R11, R0, R224, RZ ;  /* 0x000000e0000b7227 */ /* 0x000fe200078e00ff */
[----:B------:R-:W-:-:S02]  /*4af0*/  ISETP.GE.AND P0, PT, R14, RZ, PT ;  /* 0x000000ff0e00720c */ /* 0x000fc40003f06270 */
[----:B------:R-:W-:Y:S01]  /*4b00*/  ISETP.GT.U32.AND P2, PT, R9, R222, PT ;  /* 0x000000de0900720c */ /* 0x000fe20003f44070 */
[C---:B------:R-:W-:Y:S01]  /*4b10*/  IMAD.HI.U32 R12, R0.reuse, R226, RZ ;  /* 0x000000e2000c7227 */ /* 0x040fe200078e00ff */
[----:B------:R-:W-:Y:S02]  /*4b20*/  LOP3.LUT R14, R3, 0x58, RZ, 0xfc, !PT ;  /* 0x00000058030e7812 */ /* 0x000fe400078efcff */
[----:B------:R-:W-:Y:S01]  /*4b30*/  ISETP.GT.U32.AND P1, PT, R9, R220, PT ;  /* 0x000000dc0900720c */ /* 0x000fe20003f24070 */
[----:B------:R-:W-:Y:S01]  /*4b40*/  IMAD.MOV R11, RZ, RZ, -R11 ;  /* 0x000000ffff0b7224 */ /* 0x000fe200078e0a0b */
[----:B------:R-:W-:Y:S01]  /*4b50*/  IABS R228, R14 ;  /* 0x0000000e00e47213 */ /* 0x000fe20000000000 */
[----:B------:R-:W-:Y:S01]  /*4b60*/  IMAD.MOV R12, RZ, RZ, -R12 ;  /* 0x000000ffff0c7224 */ /* 0x000fe200078e0a0c */
[----:B------:R-:W-:Y:S01]  /*4b70*/  LOP3.LUT R15, R3, 0x50, RZ, 0xfc, !PT ;  /* 0x00000050030f7812 */ /* 0x000fe200078efcff */
[C---:B------:R-:W-:Y:S02]  /*4b80*/  IMAD R224, R9.reuse, R11, R224 ;  /* 0x0000000b09e07224 */ /* 0x040fe400078e02e0 */
[----:B------:R-:W-:Y:S01]  /*4b90*/  IMAD R226, R9, R12, R226 ;  /* 0x0000000c09e27224 */ /* 0x000fe200078e02e2 */
[----:B------:R-:W-:Y:S01]  /*4ba0*/  LOP3.LUT R12, R3, 0x56, RZ, 0xfc, !PT ;  /* 0x00000056030c7812 */ /* 0x000fe200078efcff */
[----:B------:R-:W-:Y:S01]  /*4bb0*/  @!P5 IMAD.MOV R218, RZ, RZ, -R218 ;  /* 0x000000ffffdad224 */ /* 0x000fe200078e0ada */
[----:B------:R-:W-:Y:S01]  /*4bc0*/  ISETP.GT.U32.AND P5, PT, R9, R224, PT ;  /* 0x000000e00900720c */ /* 0x000fe20003fa4070 */
[----:B------:R-:W-:Y:S01]  /*4bd0*/  IMAD.HI.U32 R11, R0, R228, RZ ;  /* 0x000000e4000b7227 */ /* 0x000fe200078e00ff */
[----:B------:R-:W-:-:S02]  /*4be0*/  IABS R230, R12 ;  /* 0x0000000c00e67213 */ /* 0x000fc40000000000 */
[----:B------:R-:W-:Y:S01]  /*4bf0*/  IABS R236, R15 ;  /* 0x0000000f00ec7213 */ /* 0x000fe20000000000 */
[----:B------:R-:W-:Y:S01]  /*4c00*/  @!P2 IMAD.IADD R222, R222, 0x1, -R9 ;  /* 0x00000001dedea824 */ /* 0x000fe200078e0a09 */
[----:B------:R-:W-:Y:S01]  /*4c10*/  ISETP.GT.U32.AND P2, PT, R9, R226, PT ;  /* 0x000000e20900720c */ /* 0x000fe20003f44070 */
[----:B------:R-:W-:Y:S02]  /*4c20*/  IMAD.MOV R11, RZ, RZ, -R11 ;  /* 0x000000ffff0b7224 */ /* 0x000fe400078e0a0b */
[--C-:B------:R-:W-:Y:S01]  /*4c30*/  @!P1 IMAD.IADD R220, R220, 0x1, -R9.reuse ;  /* 0x00000001dcdc9824 */ /* 0x100fe200078e0a09 */
[----:B------:R-:W-:Y:S01]  /*4c40*/  ISETP.GE.AND P1, PT, R13, RZ, PT ;  /* 0x000000ff0d00720c */ /* 0x000fe20003f26270 */
[----:B------:R-:W-:Y:S01]  /*4c50*/  IMAD R228, R9, R11, R228 ;  /* 0x0000000b09e47224 */ /* 0x000fe200078e02e4 */
[----:B------:R-:W-:Y:S01]  /*4c60*/  LOP3.LUT R13, R3, 0x54, RZ, 0xfc, !PT ;  /* 0x00000054030d7812 */ /* 0x000fe200078efcff */
[----:B------:R-:W-:Y:S02]  /*4c70*/  @!P5 IMAD.IADD R224, R224, 0x1, -R9 ;  /* 0x00000001e0e0d824 */ /* 0x000fe400078e0a09 */
[----:B------:R-:W-:Y:S01]  /*4c80*/  IMAD.HI.U32 R11, R0, R230, RZ ;  /* 0x000000e6000b7227 */ /* 0x000fe200078e00ff */
[----:B------:R-:W-:-:S02]  /*4c90*/  ISETP.GT.U32.AND P5, PT, R9, R228, PT ;  /* 0x000000e40900720c */ /* 0x000fc40003fa4070 */
[----:B------:R-:W-:Y:S01]  /*4ca0*/  IABS R232, R13 ;  /* 0x0000000d00e87213 */ /* 0x000fe20000000000 */
[----:B------:R-:W-:Y:S01]  /*4cb0*/  @!P2 IMAD.IADD R226, R226, 0x1, -R9 ;  /* 0x00000001e2e2a824 */ /* 0x000fe200078e0a09 */
[----:B------:R-:W-:Y:S01]  /*4cc0*/  ISETP.GT.U32.AND P2, PT, R9, R224, PT ;  /* 0x000000e00900720c */ /* 0x000fe20003f44070 */
[----:B------:R-:W-:Y:S01]  /*4cd0*/  @!P3 IMAD.MOV R216, RZ, RZ, -R216 ;  /* 0x000000ffffd8b224 */ /* 0x000fe200078e0ad8 */
[----:B------:R-:W-:Y:S01]  /*4ce0*/  ISETP.GE.AND P3, PT, R14, RZ, PT ;  /* 0x000000ff0e00720c */ /* 0x000fe20003f66270 */
[----:B------:R-:W-:Y:S01]  /*4cf0*/  @!P4 IMAD.MOV R220, RZ, RZ, -R220 ;  /* 0x000000ffffdcc224 */ /* 0x000fe200078e0adc */
[----:B------:R-:W-:Y:S01]  /*4d00*/  ISETP.GE.AND P4, PT, R12, RZ, PT ;  /* 0x000000ff0c00720c */ /* 0x000fe20003f86270 */
[----:B------:R-:W-:Y:S01]  /*4d10*/  IMAD.MOV R12, RZ, RZ, -R11 ;  /* 0x000000ffff0c7224 */ /* 0x000fe200078e0a0b */
[----:B------:R-:W-:Y:S01]  /*4d20*/  LOP3.LUT R14, R3, 0x52, RZ, 0xfc, !PT ;  /* 0x00000052030e7812 */ /* 0x000fe200078efcff */
[----:B------:R-:W-:-:S03]  /*4d30*/  IMAD.HI.U32 R11, R0, R232, RZ ;  /* 0x000000e8000b7227 */ /* 0x000fc600078e00ff */
[----:B------:R-:W-:Y:S01]  /*4d40*/  IABS R234, R14 ;  /* 0x0000000e00ea7213 */ /* 0x000fe20000000000 */
[----:B------:R-:W-:Y:S02]  /*4d50*/  IMAD.MOV R11, RZ, RZ, -R11 ;  /* 0x000000ffff0b7224 */ /* 0x000fe400078e0a0b */
[----:B------:R-:W-:Y:S01]  /*4d60*/  @!P5 IMAD.IADD R228, R228, 0x1, -R9 ;  /* 0x00000001e4e4d824 */ /* 0x000fe200078e0a09 */
[C---:B------:R-:W-:Y:S01]  /*4d70*/  ISETP.GT.U32.AND P5, PT, R9.reuse, R226, PT ;  /* 0x000000e20900720c */ /* 0x040fe20003fa4070 */
[----:B------:R-:W-:Y:S02]  /*4d80*/  IMAD R230, R9, R12, R230 ;  /* 0x0000000c09e67224 */ /* 0x000fe400078e02e6 */
[----:B------:R-:W-:-:S04]  /*4d90*/  IMAD.HI.U32 R12, R0, R234, RZ ;  /* 0x000000ea000c7227 */ /* 0x000fc800078e00ff */
[--C-:B------:R-:W-:Y:S01]  /*4da0*/  @!P2 IMAD.IADD R224, R224, 0x1, -R9.reuse ;  /* 0x00000001e0e0a824 */ /* 0x100fe200078e0a09 */
[C---:B------:R-:W-:Y:S01]  /*4db0*/  ISETP.GT.U32.AND P2, PT, R9.reuse, R230, PT ;  /* 0x000000e60900720c */ /* 0x040fe20003f44070 */
[----:B------:R-:W-:Y:S02]  /*4dc0*/  IMAD R232, R9, R11, R232 ;  /* 0x0000000b09e87224 */ /* 0x000fe400078e02e8 */
[----:B------:R-:W-:Y:S01]  /*4dd0*/  @!P0 IMAD.MOV R214, RZ, RZ, -R214 ;  /* 0x000000ffffd68224 */ /* 0x000fe200078e0ad6 */
[----:B------:R-:W-:Y:S01]  /*4de0*/  ISETP.GE.AND P0, PT, R17, RZ, PT ;  /* 0x000000ff1100720c */ /* 0x000fe20003f06270 */
[----:B------:R-:W-:Y:S01]  /*4df0*/  IMAD.MOV R12, RZ, RZ, -R12 ;  /* 0x000000ffff0c7224 */ /* 0x000fe200078e0a0c */
[----:B------:R-:W-:Y:S01]  /*4e00*/  LOP3.LUT R17, R3, 0x3c, RZ, 0xfc, !PT ;  /* 0x0000003c03117812 */ /* 0x000fe200078efcff */
[----:B------:R-:W-:Y:S01]  /*4e10*/  @!P6 IMAD.MOV R224, RZ, RZ, -R224 ;  /* 0x000000ffffe0e224 */ /* 0x000fe200078e0ae0 */
[C---:B------:R-:W-:Y:S01]  /*4e20*/  ISETP.GT.U32.AND P6, PT, R9.reuse, R232, PT ;  /* 0x000000e80900720c */ /* 0x040fe20003fc4070 */
[----:B------:R-:W-:Y:S01]  /*4e30*/  IMAD R234, R9, R12, R234 ;  /* 0x0000000c09ea7224 */ /* 0x000fe200078e02ea */
[----:B------:R-:W-:Y:S01]  /*4e40*/  LOP3.LUT R12, R3, 0x4e, RZ, 0xfc, !PT ;  /* 0x0000004e030c7812 */ /* 0x000fe200078efcff */
[----:B------:R-:W-:Y:S01]  /*4e50*/  @!P5 IMAD.IADD R226, R226, 0x1, -R9 ;  /* 0x00000001e2e2d824 */ /* 0x000fe200078e0a09 */
[----:B------:R-:W-:Y:S01]  /*4e60*/  IABS R43, R17 ;  /* 0x00000011002b7213 */ /* 0x000fe20000000000 */
[----:B------:R-:W-:Y:S01]  /*4e70*/  IMAD.HI.U32 R11, R0, R236, RZ ;  /* 0x000000ec000b7227 */ /* 0x000fe200078e00ff */
[----:B------:R-:W-:-:S02]  /*4e80*/  ISETP.GT.U32.AND P5, PT, R9, R234, PT ;  /* 0x000000ea0900720c */ /* 0x000fc40003fa4070 */
[----:B------:R-:W-:Y:S01]  /*4e90*/  IABS R238, R12 ;  /* 0x0000000c00ee7213 */ /* 0x000fe20000000000 */
[----:B------:R-:W-:Y:S01]  /*4ea0*/  @!P0 IMAD.MOV R222, RZ, RZ, -R222 ;  /* 0x000000ffffde8224 */ /* 0x000fe200078e0ade */
[C---:B------:R-:W-:Y:S01]  /*4eb0*/  ISETP.GT.U32.AND P0, PT, R9.reuse, R228, PT ;  /* 0x000000e40900720c */ /* 0x040fe20003f04070 */
[----:B------:R-:W-:Y:S02]  /*4ec0*/  IMAD.MOV R11, RZ, RZ, -R11 ;  /* 0x000000ffff0b7224 */ /* 0x000fe400078e0a0b */
[----:B------:R-:W-:Y:S02]  /*4ed0*/  @!P6 IMAD.IADD R232, R232, 0x1, -R9 ;  /* 0x00000001e8e8e824 */ /* 0x000fe400078e0a09 */
[----:B------:R-:W-:Y:S02]  /*4ee0*/  @!P1 IMAD.MOV R226, RZ, RZ, -R226 ;  /* 0x000000ffffe29224 */ /* 0x000fe400078e0ae2 */
[C---:B------:R-:W-:Y:S01]  /*4ef0*/  IMAD R236, R9.reuse, R11, R236 ;  /* 0x0000000b09ec7224 */ /* 0x040fe200078e02ec */
[----:B------:R-:W-:Y:S01]  /*4f00*/  ISETP.GT.U32.AND P1, PT, R9, R232, PT ;  /* 0x000000e80900720c */ /* 0x000fe20003f24070 */
[----:B------:R-:W-:-:S04]  /*4f10*/  IMAD.HI.U32 R11, R0, R238, RZ ;  /* 0x000000ee000b7227 */ /* 0x000fc800078e00ff */
[----:B------:R-:W-:Y:S02]  /*4f20*/  @!P5 IMAD.IADD R234, R234, 0x1, -R9 ;  /* 0x00000001eaead824 */ /* 0x000fe400078e0a09 */
[----:B------:R-:W-:Y:S02]  /*4f30*/  IMAD.MOV R11, RZ, RZ, -R11 ;  /* 0x000000ffff0b7224 */ /* 0x000fe400078e0a0b */
[--C-:B------:R-:W-:Y:S01]  /*4f40*/  @!P0 IMAD.IADD R228, R228, 0x1, -R9.reuse ;  /* 0x00000001e4e48824 */ /* 0x100fe200078e0a09 */
[C---:B------:R-:W-:Y:S01]  /*4f50*/  ISETP.GT.U32.AND P5, PT, R9.reuse, R234, PT ;  /* 0x000000ea0900720c */ /* 0x040fe20003fa4070 */
[----:B------:R-:W-:Y:S01]  /*4f60*/  IMAD R238, R9, R11, R238 ;  /* 0x0000000b09ee7224 */ /* 0x000fe200078e02ee */
[----:B------:R-:W-:Y:S01]  /*4f70*/  ISETP.GE.AND P0, PT, R13, RZ, PT ;  /* 0x000000ff0d00720c */ /* 0x000fe20003f06270 */
[--C-:B------:R-:W-:Y:S01]  /*4f80*/  @!P1 IMAD.IADD R232, R232, 0x1, -R9.reuse ;  /* 0x00000001e8e89824 */ /* 0x100fe200078e0a09 */
[----:B------:R-:W-:Y:S01]  /*4f90*/  LOP3.LUT R13, R3, 0x4c, RZ, 0xfc, !PT ;  /* 0x0000004c030d7812 */ /* 0x000fe200078efcff */
[----:B------:R-:W-:Y:S01]  /*4fa0*/  @!P2 IMAD.IADD R230, R230, 0x1, -R9 ;  /* 0x00000001e6e6a824 */ /* 0x000fe200078e0a09 */
[----:B------:R-:W-:Y:S01]  /*4fb0*/  ISETP.GT.U32.AND P1, PT, R9, R238, PT ;  /* 0x000000ee0900720c */ /* 0x000fe20003f24070 */
[----:B------:R-:W-:Y:S01]  /*4fc0*/  @!P3 IMAD.MOV R228, RZ, RZ, -R228 ;  /* 0x000000ffffe4b224 */ /* 0x000fe200078e0ae4 */
[----:B------:R-:W-:-:S02]  /*4fd0*/  IABS R240, R13 ;  /* 0x0000000d00f07213 */ /* 0x000fc40000000000 */
[----:B------:R-:W-:Y:S02]  /*4fe0*/  ISETP.GE.AND P2, PT, R14, RZ, PT ;  /* 0x000000ff0e00720c */ /* 0x000fe40003f46270 */
[----:B------:R-:W-:Y:S01]  /*4ff0*/  LOP3.LUT R14, R3, 0x4a, RZ, 0xfc, !PT ;  /* 0x0000004a030e7812 */ /* 0x000fe200078efcff */
[----:B------:R-:W-:Y:S01]  /*5000*/  IMAD.HI.U32 R11, R0, R240, RZ ;  /* 0x000000f0000b7227 */ /* 0x000fe200078e00ff */
[C---:B------:R-:W-:Y:S02]  /*5010*/  ISETP.GT.U32.AND P6, PT, R9.reuse, R230, PT ;  /* 0x000000e60900720c */ /* 0x040fe40003fc4070 */
[----:B------:R-:W-:Y:S01]  /*5020*/  ISETP.GT.U32.AND P3, PT, R9, R236, PT ;  /* 0x000000ec0900720c */ /* 0x000fe20003f64070 */
[----:B------:R-:W-:Y:S01]  /*5030*/  @!P5 IMAD.IADD R234, R234, 0x1, -R9 ;  /* 0x00000001eaead824 */ /* 0x000fe200078e0a09 */
[----:B------:R-:W-:Y:S01]  /*5040*/  ISETP.GE.AND P5, PT, R12, RZ, PT ;  /* 0x000000ff0c00720c */ /* 0x000fe20003fa6270 */
[----:B------:R-:W-:Y:S01]  /*5050*/  IMAD.MOV R12, RZ, RZ, -R11 ;  /* 0x000000ffff0c7224 */ /* 0x000fe200078e0a0b */
[----:B------:R-:W-:Y:S01]  /*5060*/  IABS R242, R14 ;  /* 0x0000000e00f27213 */ /* 0x000fe20000000000 */
[----:B------:R-:W-:-:S02]  /*5070*/  @!P1 IMAD.IADD R238, R238, 0x1, -R9 ;  /* 0x00000001eeee9824 */ /* 0x000fc400078e0a09 */
[----:B------:R-:W-:Y:S01]  /*5080*/  IMAD R240, R9, R12, R240 ;  /* 0x0000000c09f07224 */ /* 0x000fe200078e02f0 */
[----:B------:R-:W-:Y:S01]  /*5090*/  LOP3.LUT R12, R3, 0x46, RZ, 0xfc, !PT ;  /* 0x00000046030c7812 */ /* 0x000fe200078efcff */
[----:B------:R-:W-:Y:S01]  /*50a0*/  @!P0 IMAD.MOV R232, RZ, RZ, -R232 ;  /* 0x000000ffffe88224 */ /* 0x000fe200078e0ae8 */
[C---:B------:R-:W-:Y:S01]  /*50b0*/  ISETP.GT.U32.AND P1, PT, R9.reuse, R238, PT ;  /* 0x000000ee0900720c */ /* 0x040fe20003f24070 */
[----:B------:R-:W-:Y:S01]  /*50c0*/  IMAD.HI.U32 R11, R0, R242, RZ ;  /* 0x000000f2000b7227 */ /* 0x000fe200078e00ff */
[----:B------:R-:W-:Y:S02]  /*50d0*/  ISETP.GT.U32.AND P0, PT, R9, R240, PT ;  /* 0x000000f00900720c */ /* 0x000fe40003f04070 */
[----:B------:R-:W-:Y:S01]  /*50e0*/  IABS R246, R12 ;  /* 0x0000000c00f67213 */ /* 0x000fe20000000000 */
[----:B------:R-:W-:Y:S02]  /*50f0*/  IMAD.MOV R11, RZ, RZ, -R11 ;  /* 0x000000ffff0b7224 */ /* 0x000fe400078e0a0b */
[--C-:B------:R-:W-:Y:S01]  /*5100*/  @!P6 IMAD.IADD R230, R230, 0x1, -R9.reuse ;  /* 0x00000001e6e6e824 */ /* 0x100fe200078e0a09 */
[----:B------:R-:W-:Y:S01]  /*5110*/  ISETP.GE.AND P6, PT, R15, RZ, PT ;  /* 0x000000ff0f00720c */ /* 0x000fe20003fc6270 */
[--C-:B------:R-:W-:Y:S01]  /*5120*/  @!P3 IMAD.IADD R236, R236, 0x1, -R9.reuse ;  /* 0x00000001ececb824 */ /* 0x100fe200078e0a09 */
[----:B------:R-:W-:Y:S01]  /*5130*/  ISETP.GE.AND P3, PT, R13, RZ, PT ;  /* 0x000000ff0d00720c */ /* 0x000fe20003f66270 */
[----:B------:R-:W-:Y:S01]  /*5140*/  IMAD R242, R9, R11, R242 ;  /* 0x0000000b09f27224 */ /* 0x000fe200078e02f2 */
[----:B------:R-:W-:Y:S01]  /*5150*/  LOP3.LUT R13, R3, 0x48, RZ, 0xfc, !PT ;  /* 0x00000048030d7812 */ /* 0x000fe200078efcff */
[----:B------:R-:W-:Y:S01]  /*5160*/  @!P4 IMAD.MOV R230, RZ, RZ, -R230 ;  /* 0x000000ffffe6c224 */ /* 0x000fe200078e0ae6 */
[C---:B------:R-:W-:Y:S01]  /*5170*/  ISETP.GT.U32.AND P4, PT, R9.reuse, R236, PT ;  /* 0x000000ec0900720c */ /* 0x040fe20003f84070 */
[--C-:B------:R-:W-:Y:S01]  /*5180*/  @!P0 IMAD.IADD R240, R240, 0x1, -R9.reuse ;  /* 0x00000001f0f08824 */ /* 0x100fe200078e0a09 */
[----:B------:R-:W-:Y:S01]  /*5190*/  IABS R244, R13 ;  /* 0x0000000d00f47213 */ /* 0x000fe20000000000 */
[----:B------:R-:W-:Y:S01]  /*51a0*/  @!P1 IMAD.IADD R238, R238, 0x1, -R9 ;  /* 0x00000001eeee9824 */ /* 0x000fe200078e0a09 */
[C---:B------:R-:W-:Y:S01]  /*51b0*/  ISETP.GT.U32.AND P1, PT, R9.reuse, R242, PT ;  /* 0x000000f20900720c */ /* 0x040fe20003f24070 */
[----:B------:R-:W-:Y:S01]  /*51c0*/  @!P2 IMAD.MOV R234, RZ, RZ, -R234 ;  /* 0x000000ffffeaa224 */ /* 0x000fe200078e0aea */
[----:B------:R-:W-:Y:S01]  /*51d0*/  ISETP.GT.U32.AND P0, PT, R9, R240, PT ;  /* 0x000000f00900720c */ /* 0x000fe20003f04070 */
[----:B------:R-:W-:Y:S01]  /*51e0*/  IMAD.HI.U32 R11, R0, R244, RZ ;  /* 0x000000f4000b7227 */ /* 0x000fe200078e00ff */
[----:B------:R-:W-:-:S02]  /*51f0*/  ISETP.GE.AND P2, PT, R14, RZ, PT ;  /* 0x000000ff0e00720c */ /* 0x000fc40003f46270 */
[----:B------:R-:W-:Y:S01]  /*5200*/  LOP3.LUT R14, R3, 0x40, RZ, 0xfc, !PT ;  /* 0x00000040030e7812 */ /* 0x000fe200078efcff */
[----:B------:R-:W-:Y:S01]  /*5210*/  IMAD.MOV R11, RZ, RZ, -R11 ;  /* 0x000000ffff0b7224 */ /* 0x000fe200078e0a0b */
[----:B------:R-:W-:Y:S01]  /*5220*/  IABS R15, R18 ;  /* 0x00000012000f7213 */ /* 0x000fe20000000000 */
[--C-:B------:R-:W-:Y:S01]  /*5230*/  @!P4 IMAD.IADD R236, R236, 0x1, -R9.reuse ;  /* 0x00000001ececc824 */ /* 0x100fe200078e0a09 */
[----:B------:R-:W-:Y:S01]  /*5240*/  ISETP.GE.AND P4, PT, R13, RZ, PT ;  /* 0x000000ff0d00720c */ /* 0x000fe20003f86270 */
        /* <DEDUP_REMOVED lines=9> */
[----:B------:R-:W-:Y:S01]  /*52e0*/  ISETP.GT.U32.AND P3, PT, R9, R244, PT ;  /* 0x000000f40900720c */ /* 0x000fe20003f64070 */
[----:B------:R-:W-:Y:S01]  /*52f0*/  IMAD.HI.U32 R11, R0, R246, RZ ;  /* 0x000000f6000b7227 */ /* 0x000fe200078e00ff */
[----:B------:R-:W-:-:S03]  /*5300*/  ISETP.GE.AND P6, PT, R12, RZ, PT ;  /* 0x000000ff0c00720c */ /* 0x000fc60003fc6270 */
[----:B------:R-:W-:-:S04]  /*5310*/  IMAD.HI.U32 R12, R0, R248, RZ ;  /* 0x000000f8000c7227 */ /* 0x000fc800078e00ff */
[----:B------:R-:W-:Y:S02]  /*5320*/  IMAD.MOV R11, RZ, RZ, -R11 ;  /* 0x000000ffff0b7224 */ /* 0x000fe400078e0a0b */
[----:B------:R-:W-:Y:S02]  /*5330*/  IMAD.MOV R12, RZ, RZ, -R12 ;  /* 0x000000ffff0c7224 */ /* 0x000fe400078e0a0c */
[----:B------:R-:W-:Y:S01]  /*5340*/  @!P5 IMAD.MOV R238, RZ, RZ, -R238 ;  /* 0x000000ffffeed224 */ /* 0x000fe200078e0aee */
[----:B------:R-:W-:Y:S01]  /*5350*/  ISETP.GE.AND P5, PT, R13, RZ, PT ;  /* 0x000000ff0d00720c */ /* 0x000fe20003fa6270 */
[----:B------:R-:W-:Y:S01]  /*5360*/  IMAD R246, R9, R11, R246 ;  /* 0x0000000b09f67224 */ /* 0x000fe200078e02f6 */
[----:B------:R-:W-:Y:S01]  /*5370*/  LOP3.LUT R13, R3, 0x42, RZ, 0xfc, !PT ;  /* 0x00000042030d7812 */ /* 0x000fe200078efcff */
[C---:B------:R-:W-:Y:S02]  /*5380*/  IMAD R248, R9.reuse, R12, R248 ;  /* 0x0000000c09f87224 */ /* 0x040fe400078e02f8 */
[--C-:B------:R-:W-:Y:S01]  /*5390*/  @!P1 IMAD.IADD R242, R242, 0x1, -R9.reuse ;  /* 0x00000001f2f29824 */ /* 0x100fe200078e0a09 */
[----:B------:R-:W-:Y:S01]  /*53a0*/  IABS R250, R13 ;  /* 0x0000000d00fa7213 */ /* 0x000fe20000000000 */
[----:B------:R-:W-:Y:S01]  /*53b0*/  @!P3 IMAD.IADD R244, R244, 0x1, -R9 ;  /* 0x00000001f4f4b824 */ /* 0x000fe200078e0a09 */
[C---:B------:R-:W-:Y:S01]  /*53c0*/  ISETP.GT.U32.AND P1, PT, R9.reuse, R246, PT ;  /* 0x000000f60900720c */ /* 0x040fe20003f24070 */
[----:B------:R-:W-:Y:S01]  /*53d0*/  @!P2 IMAD.MOV R242, RZ, RZ, -R242 ;  /* 0x000000fffff2a224 */ /* 0x000fe200078e0af2 */
[C---:B------:R-:W-:Y:S01]  /*53e0*/  ISETP.GT.U32.AND P2, PT, R9.reuse, R248, PT ;  /* 0x000000f80900720c */ /* 0x040fe20003f44070 */
[----:B------:R-:W-:Y:S01]  /*53f0*/  IMAD.HI.U32 R11, R0, R250, RZ ;  /* 0x000000fa000b7227 */ /* 0x000fe200078e00ff */
[----:B------:R-:W-:-:S02]  /*5400*/  ISETP.GT.U32.AND P3, PT, R9, R244, PT ;  /* 0x000000f40900720c */ /* 0x000fc40003f64070 */
[----:B------:R-:W-:Y:S01]  /*5410*/  ISETP.GE.AND P0, PT, R13, RZ, PT ;  /* 0x000000ff0d00720c */ /* 0x000fe20003f06270 */
[----:B------:R-:W-:Y:S01]  /*5420*/  IMAD.MOV R11, RZ, RZ, -R11 ;  /* 0x000000ffff0b7224 */ /* 0x000fe200078e0a0b */
[----:B------:R-:W-:-:S03]  /*5430*/  IABS R13, R16 ;  /* 0x00000010000d7213 */ /* 0x000fc60000000000 */
[C---:B------:R-:W-:Y:S02]  /*5440*/  IMAD R250, R9.reuse, R11, R250 ;  /* 0x0000000b09fa7224 */ /* 0x040fe400078e02fa */
[--C-:B------:R-:W-:Y:S02]  /*5450*/  @!P1 IMAD.IADD R246, R246, 0x1, -R9.reuse ;  /* 0x00000001f6f69824 */ /* 0x100fe400078e0a09 */
[--C-:B------:R-:W-:Y:S02]  /*5460*/  @!P2 IMAD.IADD R248, R248, 0x1, -R9.reuse ;  /* 0x00000001f8f8a824 */ /* 0x100fe400078e0a09 */
[----:B------:R-:W-:Y:S01]  /*5470*/  IMAD.HI.U32 R11, R0, R252, RZ ;  /* 0x000000fc000b7227 */ /* 0x000fe200078e00ff */
[C---:B------:R-:W-:Y:S02]  /*5480*/  ISETP.GT.U32.AND P1, PT, R9.reuse, R246, PT ;  /* 0x000000f60900720c */ /* 0x040fe40003f24070 */
[C---:B------:R-:W-:Y:S01]  /*5490*/  ISETP.GT.U32.AND P2, PT, R9.reuse, R248, PT ;  /* 0x000000f80900720c */ /* 0x040fe20003f44070 */
[----:B------:R-:W-:Y:S01]  /*54a0*/  @!P3 IMAD.IADD R244, R244, 0x1, -R9 ;  /* 0x00000001f4f4b824 */ /* 0x000fe200078e0a09 */
[----:B------:R-:W-:Y:S01]  /*54b0*/  ISETP.GT.U32.AND P3, PT, R9, R250, PT ;  /* 0x000000fa0900720c */ /* 0x000fe20003f64070 */
[----:B------:R-:W-:-:S02]  /*54c0*/  IMAD.MOV R12, RZ, RZ, -R11 ;  /* 0x000000ffff0c7224 */ /* 0x000fc400078e0a0b */
[----:B------:R-:W-:-:S04]  /*54d0*/  IMAD.HI.U32 R11, R0, R13, RZ ;  /* 0x0000000d000b7227 */ /* 0x000fc800078e00ff */
[C---:B------:R-:W-:Y:S02]  /*54e0*/  IMAD R252, R9.reuse, R12, R252 ;  /* 0x0000000c09fc7224 */ /* 0x040fe400078e02fc */
[----:B------:R-:W-:Y:S02]  /*54f0*/  IMAD.MOV R12, RZ, RZ, -R11 ;  /* 0x000000ffff0c7224 */ /* 0x000fe400078e0a0b */
[----:B------:R-:W-:Y:S01]  /*5500*/  @!P1 IMAD.IADD R246, R246, 0x1, -R9 ;  /* 0x00000001f6f69824 */ /* 0x000fe200078e0a09 */
[C---:B------:R-:W-:Y:S01]  /*5510*/  ISETP.GT.U32.AND P1, PT, R9.reuse, R252, PT ;  /* 0x000000fc0900720c */ /* 0x040fe20003f24070 */
[C---:B------:R-:W-:Y:S02]  /*5520*/  IMAD R13, R9.reuse, R12, R13 ;  /* 0x0000000c090d7224 */ /* 0x040fe400078e020d */
[--C-:B------:R-:W-:Y:S02]  /*5530*/  @!P3 IMAD.IADD R250, R250, 0x1, -R9.reuse ;  /* 0x00000001fafab824 */ /* 0x100fe400078e0a09 */
[----:B------:R-:W-:Y:S01]  /*5540*/  @!P2 IMAD.IADD R248, R248, 0x1, -R9 ;  /* 0x00000001f8f8a824 */ /* 0x000fe200078e0a09 */
[C---:B------:R-:W-:Y:S01]  /*5550*/  ISETP.GT.U32.AND P2, PT, R9.reuse, R13, PT ;  /* 0x0000000d0900720c */ /* 0x040fe20003f44070 */
[----:B------:R-:W-:Y:S01]  /*5560*/  IMAD.HI.U32 R11, R0, R43, RZ ;  /* 0x0000002b000b7227 */ /* 0x000fe200078e00ff */
[----:B------:R-:W-:-:S03]  /*5570*/  ISETP.GT.U32.AND P3, PT, R9, R250, PT ;  /* 0x000000fa0900720c */ /* 0x000fc60003f64070 */
[----:B------:R-:W-:Y:S01]  /*5580*/  @!P4 IMAD.MOV R244, RZ, RZ, -R244 ;  /* 0x000000fffff4c224 */ /* 0x000fe200078e0af4 */
[----:B------:R-:W-:Y:S01]  /*5590*/  ISETP.GE.AND P4, PT, R14, RZ, PT ;  /* 0x000000ff0e00720c */ /* 0x000fe20003f86270 */
[----:B------:R-:W-:Y:S02]  /*55a0*/  IMAD.MOV R14, RZ, RZ, -R11 ;  /* 0x000000ffff0e7224 */ /* 0x000fe400078e0a0b */
[----:B------:R-:W-:Y:S01]  /*55b0*/  @!P1 IMAD.IADD R252, R252, 0x1, -R9 ;  /* 0x00000001fcfc9824 */ /* 0x000fe200078e0a09 */
[----:B------:R-:W-:Y:S01]  /*55c0*/  ISETP.GE.AND P1, PT, R16, RZ, PT ;  /* 0x000000ff1000720c */ /* 0x000fe20003f26270 */
[----:B------:R-:W-:Y:S01]  /*55d0*/  IMAD R43, R9, R14, R43 ;  /* 0x0000000e092b7224 */ /* 0x000fe200078e022b */
[----:B------:R-:W-:Y:S01]  /*55e0*/  LOP3.LUT R14, R3, 0x38, RZ, 0xfc, !PT ;  /* 0x00000038030e7812 */ /* 0x000fe200078efcff */
[----:B------:R-:W-:Y:S01]  /*55f0*/  @!P2 IMAD.IADD R13, R13, 0x1, -R9 ;  /* 0x000000010d0da824 */ /* 0x000fe200078e0a09 */
[----:B------:R-:W-:Y:S01]  /*5600*/  LOP3.LUT R16, R3, 0x36, RZ, 0xfc, !PT ;  /* 0x0000003603107812 */ /* 0x000fe200078efcff */
[----:B------:R-:W-:Y:S01]  /*5610*/  IMAD.HI.U32 R12, R0, R15, RZ ;  /* 0x0000000f000c7227 */ /* 0x000fe200078e00ff */
[----:B------:R-:W-:-:S02]  /*5620*/  IABS R41, R14 ;  /* 0x0000000e00297213 */ /* 0x000fc40000000000 */
[C---:B------:R-:W-:Y:S01]  /*5630*/  ISETP.GT.U32.AND P2, PT, R9.reuse, R13, PT ;  /* 0x0000000d0900720c */ /* 0x040fe20003f44070 */
[----:B------:R-:W-:Y:S01]  /*5640*/  @!P6 IMAD.MOV R246, RZ, RZ, -R246 ;  /* 0x000000fffff6e224 */ /* 0x000fe200078e0af6 */
[C---:B------:R-:W-:Y:S01]  /*5650*/  ISETP.GT.U32.AND P6, PT, R9.reuse, R252, PT ;  /* 0x000000fc0900720c */ /* 0x040fe20003fc4070 */
[----:B------:R-:W-:Y:S01]  /*5660*/  @!P3 IMAD.IADD R250, R250, 0x1, -R9 ;  /* 0x00000001fafab824 */ /* 0x000fe200078e0a09 */
[----:B------:R-:W-:Y:S01]  /*5670*/  ISETP.GT.U32.AND P3, PT, R9, R43, PT ;  /* 0x0000002b0900720c */ /* 0x000fe20003f64070 */
[----:B------:R-:W-:Y:S02]  /*5680*/  IMAD.MOV R12, RZ, RZ, -R12 ;  /* 0x000000ffff0c7224 */ /* 0x000fe400078e0a0c */
[----:B------:R-:W-:-:S04]  /*5690*/  IMAD.HI.U32 R11, R0, R41, RZ ;  /* 0x00000029000b7227 */ /* 0x000fc800078e00ff */
[C---:B------:R-:W-:Y:S02]  /*56a0*/  IMAD R15, R9.reuse, R12, R15 ;  /* 0x0000000c090f7224 */ /* 0x040fe400078e020f */
[----:B------:R-:W-:Y:S02]  /*56b0*/  @!P0 IMAD.MOV R250, RZ, RZ, -R250 ;  /* 0x000000fffffa8224 */ /* 0x000fe400078e0afa */
[----:B------:R-:W-:Y:S01]  /*56c0*/  IMAD.MOV R12, RZ, RZ, -R11 ;  /* 0x000000ffff0c7224 */ /* 0x000fe200078e0a0b */
[----:B------:R-:W-:Y:S01]  /*56d0*/  ISETP.GT.U32.AND P0, PT, R9, R15, PT ;  /* 0x0000000f0900720c */ /* 0x000fe20003f04070 */
[----:B------:R-:W-:Y:S01]  /*56e0*/  @!P5 IMAD.MOV R248, RZ, RZ, -R248 ;  /* 0x000000fffff8d224 */ /* 0x000fe200078e0af8 */
[----:B------:R-:W-:Y:S01]  /*56f0*/  ISETP.GE.AND P5, PT, R17, RZ, PT ;  /* 0x000000ff1100720c */ /* 0x000fe20003fa6270 */
[--C-:B------:R-:W-:Y:S01]  /*5700*/  @!P6 IMAD.IADD R252, R252, 0x1, -R9.reuse ;  /* 0x00000001fcfce824 */ /* 0x100fe200078e0a09 */
[----:B------:R-:W-:Y:S01]  /*5710*/  IABS R17, R16 ;  /* 0x0000001000117213 */ /* 0x000fe20000000000 */
[--C-:B------:R-:W-:Y:S01]  /*5720*/  @!P3 IMAD.IADD R43, R43, 0x1, -R9.reuse ;  /* 0x000000012b2bb824 */ /* 0x100fe200078e0a09 */
[----:B------:R-:W-:Y:S01]  /*5730*/  ISETP.GE.AND P3, PT, R16, RZ, PT ;  /* 0x000000ff1000720c */ /* 0x000fe20003f66270 */
[----:B------:R-:W-:Y:S01]  /*5740*/  @!P2 IMAD.IADD R13, R13, 0x1, -R9 ;  /* 0x000000010d0da824 */ /* 0x000fe200078e0a09 */
[----:B------:R-:W-:Y:S01]  /*5750*/  ISETP.GE.AND P2, PT, R14, RZ, PT ;  /* 0x000000ff0e00720c */ /* 0x000fe20003f46270 */
[----:B------:R-:W-:Y:S01]  /*5760*/  IMAD R41, R9, R12, R41 ;  /* 0x0000000c09297224 */ /* 0x000fe200078e0229 */
[----:B------:R-:W-:Y:S01]  /*5770*/  LOP3.LUT R14, R3, 0x34, RZ, 0xfc, !PT ;  /* 0x00000034030e7812 */ /* 0x000fe200078efcff */
[----:B------:R-:W-:Y:S01]  /*5780*/  @!P4 IMAD.MOV R252, RZ, RZ, -R252 ;  /* 0x000000fffffcc224 */ /* 0x000fe200078e0afc */
[C---:B------:R-:W-:Y:S01]  /*5790*/  ISETP.GT.U32.AND P4, PT, R9.reuse, R43, PT ;  /* 0x0000002b0900720c */ /* 0x040fe20003f84070 */
[----:B------:R-:W-:Y:S01]  /*57a0*/  @!P1 IMAD.MOV R13, RZ, RZ, -R13 ;  /* 0x000000ffff0d9224 */ /* 0x000fe200078e0a0d */
[----:B------:R-:W-:Y:S01]  /*57b0*/  ISETP.GT.U32.AND P1, PT, R9, R41, PT ;  /* 0x000000290900720c */ /* 0x000fe20003f24070 */
[----:B------:R-:W-:Y:S01]  /*57c0*/  IMAD.HI.U32 R11, R0, R17, RZ ;  /* 0x00000011000b7227 */ /* 0x000fe200078e00ff */
[----:B------:R-:W-:-:S02]  /*57d0*/  LOP3.LUT R16, R3, 0x32, RZ, 0xfc, !PT ;  /* 0x0000003203107812 */ /* 0x000fc400078efcff */
[----:B------:R-:W-:Y:S01]  /*57e0*/  IABS R19, R14 ;  /* 0x0000000e00137213 */ /* 0x000fe20000000000 */
[----:B------:R-:W-:Y:S01]  /*57f0*/  IMAD.MOV R12, RZ, RZ, -R11 ;  /* 0x000000ffff0c7224 */ /* 0x000fe200078e0a0b */
[----:B------:R-:W-:Y:S01]  /*5800*/  ISETP.GE.AND P6, PT, R18, RZ, PT ;  /* 0x000000ff1200720c */ /* 0x000fe20003fc6270 */
[----:B------:R-:W-:Y:S01]  /*5810*/  @!P0 IMAD.IADD R15, R15, 0x1, -R9 ;  /* 0x000000010f0f8824 */ /* 0x000fe200078e0a09 */
[----:B------:R-:W-:Y:S01]  /*5820*/  IABS R21, R16 ;  /* 0x0000001000157213 */ /* 0x000fe20000000000 */
[----:B------:R-:W-:Y:S01]  /*5830*/  IMAD R17, R9, R12, R17 ;  /* 0x0000000c09117224 */ /* 0x000fe200078e0211 */
[----:B------:R-:W-:Y:S01]  /*5840*/  LOP3.LUT R18, R3, 0x30, RZ, 0xfc, !PT ;  /* 0x0000003003127812 */ /* 0x000fe200078efcff */
[--C-:B------:R-:W-:Y:S01]  /*5850*/  @!P4 IMAD.IADD R43, R43, 0x1, -R9.reuse ;  /* 0x000000012b2bc824 */ /* 0x100fe200078e0a09 */
[----:B------:R-:W-:Y:S01]  /*5860*/  ISETP.GT.U32.AND P0, PT, R9, R15, PT ;  /* 0x0000000f0900720c */ /* 0x000fe20003f04070 */
[----:B------:R-:W-:Y:S01]  /*5870*/  @!P1 IMAD.IADD R41, R41, 0x1, -R9 ;  /* 0x0000000129299824 */ /* 0x000fe200078e0a09 */
[----:B------:R-:W-:Y:S01]  /*5880*/  ISETP.GT.U32.AND P4, PT, R9, R17, PT ;  /* 0x000000110900720c */ /* 0x000fe20003f84070 */
[----:B------:R-:W-:Y:S01]  /*5890*/  IMAD.HI.U32 R11, R0, R19, RZ ;  /* 0x00000013000b7227 */ /* 0x000fe200078e00ff */
[----:B------:R-:W-:-:S02]  /*58a0*/  ISETP.GE.AND P1, PT, R16, RZ, PT ;  /* 0x000000ff1000720c */ /* 0x000fc40003f26270 */
[----:B------:R-:W-:Y:S01]  /*58b0*/  IABS R35, R18 ;  /* 0x0000001200237213 */ /* 0x000fe20000000000 */
[----:B------:R-:W-:Y:S01]  /*58c0*/  @!P5 IMAD.MOV R43, RZ, RZ, -R43 ;  /* 0x000000ffff2bd224 */ /* 0x000fe200078e0a2b */
[----:B------:R-:W-:Y:S01]  /*58d0*/  ISETP.GT.U32.AND P5, PT, R9, R41, PT ;  /* 0x000000290900720c */ /* 0x000fe20003fa4070 */
[----:B------:R-:W-:-:S04]  /*58e0*/  IMAD.HI.U32 R12, R0, R21, RZ ;  /* 0x00000015000c7227 */ /* 0x000fc800078e00ff */
[----:B------:R-:W-:Y:S02]  /*58f0*/  IMAD.MOV R16, RZ, RZ, -R11 ;  /* 0x000000ffff107224 */ /* 0x000fe400078e0a0b */
[----:B------:R-:W-:Y:S01]  /*5900*/  @!P0 IMAD.IADD R15, R15, 0x1, -R9 ;  /* 0x000000010f0f8824 */ /* 0x000fe200078e0a09 */
[----:B------:R-:W-:Y:S01]  /*5910*/  ISETP.GE.AND P0, PT, R14, RZ, PT ;  /* 0x000000ff0e00720c */ /* 0x000fe20003f06270 */
[----:B------:R-:W-:Y:S02]  /*5920*/  IMAD.MOV R12, RZ, RZ, -R12 ;  /* 0x000000ffff0c7224 */ /* 0x000fe400078e0a0c */
[----:B------:R-:W-:Y:S01]  /*5930*/  IMAD R19, R9, R16, R19 ;  /* 0x0000001009137224 */ /* 0x000fe200078e0213 */
[----:B------:R-:W-:Y:S01]  /*5940*/  LOP3.LUT R16, R3, 0x2e, RZ, 0xfc, !PT ;  /* 0x0000002e03107812 */ /* 0x000fe200078efcff */
[----:B------:R-:W-:Y:S02]  /*5950*/  @!P4 IMAD.IADD R17, R17, 0x1, -R9 ;  /* 0x000000011111c824 */ /* 0x000fe400078e0a09 */
[C---:B------:R-:W-:Y:S01]  /*5960*/  IMAD R21, R9.reuse, R12, R21 ;  /* 0x0000000c09157224 */ /* 0x040fe200078e0215 */
[----:B------:R-:W-:Y:S01]  /*5970*/  IABS R34, R16 ;  /* 0x0000001000227213 */ /* 0x000fe20000000000 */
[----:B------:R-:W-:Y:S01]  /*5980*/  @!P6 IMAD.MOV R15, RZ, RZ, -R15 ;  /* 0x000000ffff0fe224 */ /* 0x000fe200078e0a0f */
[----:B------:R-:W-:Y:S01]  /*5990*/  ISETP.GT.U32.AND P6, PT, R9, R19, PT ;  /* 0x000000130900720c */ /* 0x000fe20003fc4070 */
[----:B------:R-:W-:Y:S01]  /*59a0*/  @!P5 IMAD.IADD R41, R41, 0x1, -R9 ;  /* 0x000000012929d824 */ /* 0x000fe200078e0a09 */
[C---:B------:R-:W-:Y:S01]  /*59b0*/  ISETP.GT.U32.AND P4, PT, R9.reuse, R17, PT ;  /* 0x000000110900720c */ /* 0x040fe20003f84070 */
[----:B------:R-:W-:Y:S01]  /*59c0*/  IMAD.HI.U32 R14, R0, R35, RZ ;  /* 0x00000023000e7227 */ /* 0x000fe200078e00ff */
[----:B------:R-:W-:-:S03]  /*59d0*/  ISETP.GT.U32.AND P5, PT, R9, R21, PT ;  /* 0x000000150900720c */ /* 0x000fc60003fa4070 */
[----:B------:R-:W-:Y:S02]  /*59e0*/  IMAD.MOV R14, RZ, RZ, -R14 ;  /* 0x000000ffff0e7224 */ /* 0x000fe400078e0a0e */
[----:B------:R-:W-:-:S04]  /*59f0*/  IMAD.HI.U32 R11, R0, R34, RZ ;  /* 0x00000022000b7227 */ /* 0x000fc800078e00ff */
[----:B------:R-:W-:Y:S01]  /*5a00*/  IMAD R35, R9, R14, R35 ;  /* 0x0000000e09237224 */ /* 0x000fe200078e0223 */
[----:B------:R-:W-:Y:S01]  /*5a10*/  LOP3.LUT R14, R3, 0x2c, RZ, 0xfc, !PT ;  /* 0x0000002c030e7812 */ /* 0x000fe200078efcff */
[--C-:B------:R-:W-:Y:S01]  /*5a20*/  @!P6 IMAD.IADD R19, R19, 0x1, -R9.reuse ;  /* 0x000000011313e824 */ /* 0x100fe200078e0a09 */
[----:B------:R-:W-:Y:S01]  /*5a30*/  ISETP.GE.AND P6, PT, R18, RZ, PT ;  /* 0x000000ff1200720c */ /* 0x000fe20003fc6270 */
[--C-:B------:R-:W-:Y:S01]  /*5a40*/  @!P4 IMAD.IADD R17, R17, 0x1, -R9.reuse ;  /* 0x000000011111c824 */ /* 0x100fe200078e0a09 */
[----:B------:R-:W-:Y:S01]  /*5a50*/  ISETP.GT.U32.AND P4, PT, R9, R35, PT ;  /* 0x000000230900720c */ /* 0x000fe20003f84070 */
[----:B------:R-:W-:Y:S01]  /*5a60*/  @!P5 IMAD.IADD R21, R21, 0x1, -R9 ;  /* 0x000000011515d824 */ /* 0x000fe200078e0a09 */
[----:B------:R-:W-:Y:S01]  /*5a70*/  ISETP.GT.U32.AND P5, PT, R9, R19, PT ;  /* 0x000000130900720c */ /* 0x000fe20003fa4070 */
[----:B------:R-:W-:Y:S01]  /*5a80*/  IMAD.MOV R11, RZ, RZ, -R11 ;  /* 0x000000ffff0b7224 */ /* 0x000fe200078e0a0b */
[----:B------:R-:W-:Y:S01]  /*5a90*/  IABS R164, R14 ;  /* 0x0000000e00a47213 */ /* 0x000fe20000000000 */
[----:B------:R-:W-:Y:S01]  /*5aa0*/  @!P2 IMAD.MOV R41, RZ, RZ, -R41 ;  /* 0x000000ffff29a224 */ /* 0x000fe200078e0a29 */
[----:B------:R-:W-:Y:S01]  /*5ab0*/  LOP3.LUT R18, R3, 0x28, RZ, 0xfc, !PT ;  /* 0x0000002803127812 */ /* 0x000fe200078efcff */
[----:B------:R-:W-:-:S02]  /*5ac0*/  IMAD R34, R9, R11, R34 ;  /* 0x0000000b09227224 */ /* 0x000fc400078e0222 */
[----:B------:R-:W-:Y:S01]  /*5ad0*/  IMAD.HI.U32 R11, R0, R162, RZ ;  /* 0x000000a2000b7227 */ /* 0x000fe200078e00ff */
[----:B------:R-:W-:-:S03]  /*5ae0*/  IABS R160, R18 ;  /* 0x0000001200a07213 */ /* 0x000fc60000000000 */
[--C-:B------:R-:W-:Y:S01]  /*5af0*/  @!P4 IMAD.IADD R35, R35, 0x1, -R9.reuse ;  /* 0x000000012323c824 */ /* 0x100fe200078e0a09 */
[----:B------:R-:W-:Y:S01]  /*5b00*/  ISETP.GT.U32.AND P4, PT, R9, R21, PT ;  /* 0x000000150900720c */ /* 0x000fe20003f84070 */
[----:B------:R-:W-:Y:S01]  /*5b10*/  @!P5 IMAD.IADD R19, R19, 0x1, -R9 ;  /* 0x000000011313d824 */ /* 0x000fe200078e0a09 */
[C---:B------:R-:W-:Y:S01]  /*5b20*/  ISETP.GT.U32.AND P5, PT, R9.reuse, R34, PT ;  /* 0x000000220900720c */ /* 0x040fe20003fa4070 */
[----:B------:R-:W-:Y:S01]  /*5b30*/  IMAD.HI.U32 R12, R0, R164, RZ ;  /* 0x000000a4000c7227 */ /* 0x000fe200078e00ff */
[----:B------:R-:W-:-:S03]  /*5b40*/  ISETP.GT.U32.AND P2, PT, R9, R35, PT ;  /* 0x000000230900720c */ /* 0x000fc60003f44070 */
[----:B------:R-:W-:Y:S02]  /*5b50*/  IMAD.MOV R11, RZ, RZ, -R11 ;  /* 0x000000ffff0b7224 */ /* 0x000fe400078e0a0b */
[----:B------:R-:W-:Y:S02]  /*5b60*/  IMAD.MOV R12, RZ, RZ, -R12 ;  /* 0x000000ffff0c7224 */ /* 0x000fe400078e0a0c */
[----:B------:R-:W-:Y:S02]  /*5b70*/  IMAD R162, R9, R11, R162 ;  /* 0x0000000b09a27224 */ /* 0x000fe400078e02a2 */
[----:B------:R-:W-:-:S04]  /*5b80*/  IMAD.HI.U32 R11, R0, R160, RZ ;  /* 0x000000a0000b7227 */ /* 0x000fc800078e00ff */
[----:B------:R-:W-:Y:S02]  /*5b90*/  IMAD R164, R9, R12, R164 ;  /* 0x0000000c09a47224 */ /* 0x000fe400078e02a4 */
[----:B------:R-:W-:Y:S02]  /*5ba0*/  IMAD.MOV R11, RZ, RZ, -R11 ;  /* 0x000000ffff0b7224 */ /* 0x000fe400078e0a0b */
[--C-:B------:R-:W-:Y:S01]  /*5bb0*/  @!P4 IMAD.IADD R21, R21, 0x1, -R9.reuse ;  /* 0x000000011515c824 */ /* 0x100fe200078e0a09 */
[C---:B------:R-:W-:Y:S01]  /*5bc0*/  ISETP.GT.U32.AND P4, PT, R9.reuse, R164, PT ;  /* 0x000000a40900720c */ /* 0x040fe20003f84070 */
[----:B------:R-:W-:Y:S01]  /*5bd0*/  @!P5 IMAD.IADD R34, R34, 0x1, -R9 ;  /* 0x000000012222d824 */ /* 0x000fe200078e0a09 */
[C---:B------:R-:W-:Y:S01]  /*5be0*/  ISETP.GT.U32.AND P5, PT, R9.reuse, R162, PT ;  /* 0x000000a20900720c */ /* 0x040fe20003fa4070 */
[C---:B------:R-:W-:Y:S02]  /*5bf0*/  IMAD R160, R9.reuse, R11, R160 ;  /* 0x0000000b09a07224 */ /* 0x040fe400078e02a0 */
[----:B------:R-:W-:Y:S01]  /*5c00*/  @!P3 IMAD.MOV R17, RZ, RZ, -R17 ;  /* 0x000000ffff11b224 */ /* 0x000fe200078e0a11 */
[C---:B------:R-:W-:Y:S01]  /*5c10*/  ISETP.GT.U32.AND P3, PT, R9.reuse, R34, PT ;  /* 0x000000220900720c */ /* 0x040fe20003f64070 */
[----:B------:R-:W-:Y:S01]  /*5c20*/  @!P1 IMAD.MOV R21, RZ, RZ, -R21 ;  /* 0x000000ffff159224 */ /* 0x000fe200078e0a15 */
[----:B------:R-:W-:Y:S01]  /*5c30*/  ISETP.GT.U32.AND P1, PT, R9, R160, PT ;  /* 0x000000a00900720c */ /* 0x000fe20003f24070 */
[----:B------:R-:W-:Y:S01]  /*5c40*/  @!P2 IMAD.IADD R35, R35, 0x1, -R9 ;  /* 0x000000012323a824 */ /* 0x000fe200078e0a09 */
[----:B------:R-:W-:Y:S01]  /*5c50*/  ISETP.GE.AND P2, PT, R16, RZ, PT ;  /* 0x000000ff1000720c */ /* 0x000fe20003f46270 */
[----:B------:R-:W-:Y:S01]  /*5c60*/  IMAD.HI.U32 R12, R0, R158, RZ ;  /* 0x0000009e000c7227 */ /* 0x000fe200078e00ff */
[----:B------:R-:W-:-:S03]  /*5c70*/  LOP3.LUT R16, R3, 0x24, RZ, 0xfc, !PT ;  /* 0x0000002403107812 */ /* 0x000fc600078efcff */
[--C-:B------:R-:W-:Y:S01]  /*5c80*/  @!P4 IMAD.IADD R164, R164, 0x1, -R9.reuse ;  /* 0x00000001a4a4c824 */ /* 0x100fe200078e0a09 */
[----:B------:R-:W-:Y:S01]  /*5c90*/  ISETP.GE.AND P4, PT, R14, RZ, PT ;  /* 0x000000ff0e00720c */ /* 0x000fe20003f86270 */
[----:B------:R-:W-:Y:S01]  /*5ca0*/  IMAD.MOV R12, RZ, RZ, -R12 ;  /* 0x000000ffff0c7224 */ /* 0x000fe200078e0a0c */
[----:B------:R-:W-:Y:S01]  /*5cb0*/  LOP3.LUT R14, R3, 0x22, RZ, 0xfc, !PT ;  /* 0x00000022030e7812 */ /* 0x000fe200078efcff */
[--C-:B------:R-:W-:Y:S01]  /*5cc0*/  @!P3 IMAD.IADD R34, R34, 0x1, -R9.reuse ;  /* 0x000000012222b824 */ /* 0x100fe200078e0a09 */
[----:B------:R-:W-:Y:S01]  /*5cd0*/  IABS R156, R16 ;  /* 0x00000010009c7213 */ /* 0x000fe20000000000 */
[----:B------:R-:W-:Y:S01]  /*5ce0*/  @!P1 IMAD.IADD R160, R160, 0x1, -R9 ;  /* 0x00000001a0a09824 */ /* 0x000fe200078e0a09 */
[----:B------:R-:W-:Y:S01]  /*5cf0*/  IABS R152, R14 ;  /* 0x0000000e00987213 */ /* 0x000fe20000000000 */
[C---:B------:R-:W-:Y:S01]  /*5d00*/  IMAD R158, R9.reuse, R12, R158 ;  /* 0x0000000c099e7224 */ /* 0x040fe200078e029e */
[----:B------:R-:W-:Y:S01]  /*5d10*/  ISETP.GE.AND P1, PT, R16, RZ, PT ;  /* 0x000000ff1000720c */ /* 0x000fe20003f26270 */
[----:B------:R-:W-:Y:S01]  /*5d20*/  @!P2 IMAD.MOV R34, RZ, RZ, -R34 ;  /* 0x000000ffff22a224 */ /* 0x000fe200078e0a22 */
[C---:B------:R-:W-:Y:S01]  /*5d30*/  ISETP.GT.U32.AND P2, PT, R9.reuse, R160, PT ;  /* 0x000000a00900720c */ /* 0x040fe20003f44070 */
[----:B------:R-:W-:Y:S01]  /*5d40*/  IMAD.HI.U32 R12, R0, R152, RZ ;  /* 0x00000098000c7227 */ /* 0x000fe200078e00ff */
[----:B------:R-:W-:-:S02]  /*5d50*/  ISETP.GT.U32.AND P3, PT, R9, R158, PT ;  /* 0x0000009e0900720c */ /* 0x000fc40003f64070 */
[----:B------:R-:W-:Y:S01]  /*5d60*/  LOP3.LUT R16, R3, 0x1e, RZ, 0xfc, !PT ;  /* 0x0000001e03107812 */ /* 0x000fe200078efcff */
[----:B------:R-:W-:Y:S02]  /*5d70*/  IMAD.MOV R12, RZ, RZ, -R12 ;  /* 0x000000ffff0c7224 */ /* 0x000fe400078e0a0c */
[--C-:B------:R-:W-:Y:S01]  /*5d80*/  @!P5 IMAD.IADD R162, R162, 0x1, -R9.reuse ;  /* 0x00000001a2a2d824 */ /* 0x100fe200078e0a09 */
[C---:B------:R-:W-:Y:S01]  /*5d90*/  ISETP.GT.U32.AND P5, PT, R9.reuse, R164, PT ;  /* 0x000000a40900720c */ /* 0x040fe20003fa4070 */
[----:B------:R-:W-:Y:S01]  /*5da0*/  IMAD R152, R9, R12, R152 ;  /* 0x0000000c09987224 */ /* 0x000fe200078e0298 */
[----:B------:R-:W-:Y:S01]  /*5db0*/  LOP3.LUT R12, R3, 0x20, RZ, 0xfc, !PT ;  /* 0x00000020030c7812 */ /* 0x000fe200078efcff */
[----:B------:R-:W-:Y:S01]  /*5dc0*/  IMAD.HI.U32 R11, R0, R156, RZ ;  /* 0x0000009c000b7227 */ /* 0x000fe200078e00ff */
[----:B------:R-:W-:Y:S02]  /*5dd0*/  IABS R150, R16 ;  /* 0x0000001000967213 */ /* 0x000fe40000000000 */
[----:B------:R-:W-:Y:S01]  /*5de0*/  IABS R154, R12 ;  /* 0x0000000c009a7213 */ /* 0x000fe20000000000 */
[----:B------:R-:W-:Y:S01]  /*5df0*/  @!P2 IMAD.IADD R160, R160, 0x1, -R9 ;  /* 0x00000001a0a0a824 */ /* 0x000fe200078e0a09 */
[C---:B------:R-:W-:Y:S01]  /*5e00*/  ISETP.GT.U32.AND P2, PT, R9.reuse, R152, PT ;  /* 0x000000980900720c */ /* 0x040fe20003f44070 */
[----:B------:R-:W-:Y:S01]  /*5e10*/  @!P0 IMAD.MOV R19, RZ, RZ, -R19 ;  /* 0x000000ffff138224 */ /* 0x000fe200078e0a13 */
[----:B------:R-:W-:Y:S01]  /*5e20*/  ISETP.GT.U32.AND P0, PT, R9, R162, PT ;  /* 0x000000a20900720c */ /* 0x000fe20003f04070 */
[----:B------:R-:W-:-:S02]  /*5e30*/  @!P3 IMAD.IADD R158, R158, 0x1, -R9 ;  /* 0x000000019e9eb824 */ /* 0x000fc400078e0a09 */
[----:B------:R-:W-:Y:S02]  /*5e40*/  IMAD.MOV R11, RZ, RZ, -R11 ;  /* 0x000000ffff0b7224 */ /* 0x000fe400078e0a0b */
[----:B------:R-:W-:Y:S01]  /*5e50*/  @!P6 IMAD.MOV R35, RZ, RZ, -R35 ;  /* 0x000000ffff23e224 */ /* 0x000fe200078e0a23 */
[----:B------:R-:W-:Y:S01]  /*5e60*/  ISETP.GE.AND P6, PT, R20, RZ, PT ;  /* 0x000000ff1400720c */ /* 0x000fe20003fc6270 */
[--C-:B------:R-:W-:Y:S01]  /*5e70*/  @!P5 IMAD.IADD R164, R164, 0x1, -R9.reuse ;  /* 0x00000001a4a4d824 */ /* 0x100fe200078e0a09 */
[C---:B------:R-:W-:Y:S01]  /*5e80*/  ISETP.GT.U32.AND P3, PT, R9.reuse, R158, PT ;  /* 0x0000009e0900720c */ /* 0x040fe20003f64070 */
[C---:B------:R-:W-:Y:S01]  /*5e90*/  IMAD R156, R9.reuse, R11, R156 ;  /* 0x0000000b099c7224 */ /* 0x040fe200078e029c */
[----:B------:R-:W-:Y:S01]  /*5ea0*/  ISETP.GE.AND P5, PT, R18, RZ, PT ;  /* 0x000000ff1200720c */ /* 0x000fe20003fa6270 */
[----:B------:R-:W-:Y:S01]  /*5eb0*/  @!P4 IMAD.MOV R164, RZ, RZ, -R164 ;  /* 0x000000ffffa4c224 */ /* 0x000fe200078e0aa4 */
[----:B------:R-:W-:Y:S01]  /*5ec0*/  IABS R20, R29 ;  /* 0x0000001d00147213 */ /* 0x000fe20000000000 */
[--C-:B------:R-:W-:Y:S01]  /*5ed0*/  @!P2 IMAD.IADD R152, R152, 0x1, -R9.reuse ;  /* 0x000000019898a824 */ /* 0x100fe200078e0a09 */
[C---:B------:R-:W-:Y:S01]  /*5ee0*/  ISETP.GT.U32.AND P4, PT, R9.reuse, R156, PT ;  /* 0x0000009c0900720c */ /* 0x040fe20003f84070 */
[----:B------:R-:W-:Y:S01]  /*5ef0*/  @!P0 IMAD.IADD R162, R162, 0x1, -R9 ;  /* 0x00000001a2a28824 */ /* 0x000fe200078e0a09 */
[----:B------:R-:W-:Y:S01]  /*5f00*/  ISETP.GE.AND P0, PT, R22, RZ, PT ;  /* 0x000000ff1600720c */ /* 0x000fe20003f06270 */
[----:B------:R-:W-:Y:S01]  /*5f10*/  IMAD.HI.U32 R11, R0, R154, RZ ;  /* 0x0000009a000b7227 */ /* 0x000fe200078e00ff */
[----:B------:R-:W-:-:S02]  /*5f20*/  ISETP.GT.U32.AND P2, PT, R9, R152, PT ;  /* 0x000000980900720c */ /* 0x000fc40003f44070 */
[----:B------:R-:W-:Y:S01]  /*5f30*/  IABS R22, R33 ;  /* 0x0000002100167213 */ /* 0x000fe20000000000 */
[----:B------:R-:W-:Y:S01]  /*5f40*/  @!P6 IMAD.MOV R162, RZ, RZ, -R162 ;  /* 0x000000ffffa2e224 */ /* 0x000fe200078e0aa2 */
[----:B------:R-:W-:Y:S01]  /*5f50*/  ISETP.GE.AND P6, PT, R14, RZ, PT ;  /* 0x000000ff0e00720c */ /* 0x000fe20003fc6270 */
[----:B------:R-:W-:Y:S01]  /*5f60*/  @!P3 IMAD.IADD R158, R158, 0x1, -R9 ;  /* 0x000000019e9eb824 */ /* 0x000fe200078e0a09 */
[----:B------:R-:W-:Y:S01]  /*5f70*/  ISETP.GE.AND P3, PT, R12, RZ, PT ;  /* 0x000000ff0c00720c */ /* 0x000fe20003f66270 */
[----:B------:R-:W-:-:S04]  /*5f80*/  IMAD.HI.U32 R12, R0, R150, RZ ;  /* 0x00000096000c7227 */ /* 0x000fc800078e00ff */
[----:B------:R-:W-:Y:S02]  /*5f90*/  IMAD.MOV R11, RZ, RZ, -R11 ;  /* 0x000000ffff0b7224 */ /* 0x000fe400078e0a0b */
[--C-:B------:R-:W-:Y:S01]  /*5fa0*/  @!P4 IMAD.IADD R156, R156, 0x1, -R9.reuse ;  /* 0x000000019c9cc824 */ /* 0x100fe200078e0a09 */
[----:B------:R-:W-:Y:S01]  /*5fb0*/  ISETP.GE.AND P4, PT, R16, RZ, PT ;  /* 0x000000ff1000720c */ /* 0x000fe20003f86270 */
[----:B------:R-:W-:Y:S02]  /*5fc0*/  IMAD.MOV R12, RZ, RZ, -R12 ;  /* 0x000000ffff0c7224 */ /* 0x000fe400078e0a0c */
[----:B------:R-:W-:Y:S01]  /*5fd0*/  IMAD R154, R9, R11, R154 ;  /* 0x0000000b099a7224 */ /* 0x000fe200078e029a */
[----:B------:R-:W-:Y:S01]  /*5fe0*/  LOP3.LUT R11, R3, 0x1c, RZ, 0xfc, !PT ;  /* 0x0000001c030b7812 */ /* 0x000fe200078efcff */
[----:B------:R-:W-:Y:S01]  /*5ff0*/  @!P5 IMAD.MOV R160, RZ, RZ, -R160 ;  /* 0x000000ffffa0d224 */ /* 0x000fe200078e0aa0 */
[C---:B------:R-:W-:Y:S01]  /*6000*/  ISETP.GT.U32.AND P5, PT, R9.reuse, R156, PT ;  /* 0x0000009c0900720c */ /* 0x040fe20003fa4070 */
[C---:B------:R-:W-:Y:S01]  /*6010*/  IMAD R150, R9.reuse, R12, R150 ;  /* 0x0000000c09967224 */ /* 0x040fe200078e0296 */
[----:B------:R-:W-:Y:S01]  /*6020*/  IABS R146, R11 ;  /* 0x0000000b00927213 */ /* 0x000fe20000000000 */
[----:B------:R-:W-:Y:S01]  /*6030*/  @!P2 IMAD.IADD R152, R152, 0x1, -R9 ;  /* 0x000000019898a824 */ /* 0x000fe200078e0a09 */
[----:B------:R-:W-:Y:S01]  /*6040*/  ISETP.GT.U32.AND P2, PT, R9, R154, PT ;  /* 0x0000009a0900720c */ /* 0x000fe20003f44070 */
[----:B------:R-:W-:Y:S01]  /*6050*/  @!P0 IMAD.MOV R158, RZ, RZ, -R158 ;  /* 0x000000ffff9e8224 */ /* 0x000fe200078e0a9e */
[----:B------:R-:W-:Y:S01]  /*6060*/  ISETP.GE.AND P0, PT, R11, RZ, PT ;  /* 0x000000ff0b00720c */ /* 0x000fe20003f06270 */
[----:B------:R-:W-:Y:S01]  /*6070*/  @!P6 IMAD.MOV R152, RZ, RZ, -R152 ;  /* 0x000000ffff98e224 */ /* 0x000fe200078e0a98 */
[----:B------:R-:W-:Y:S01]  /*6080*/  ISETP.GT.U32.AND P6, PT, R9, R150, PT ;  /* 0x000000960900720c */ /* 0x000fe20003fc4070 */
[----:B------:R-:W-:Y:S01]  /*6090*/  IMAD.HI.U32 R14, R0, R144, RZ ;  /* 0x00000090000e7227 */ /* 0x000fe200078e00ff */
[----:B------:R-:W-:-:S02]  /*60a0*/  LOP3.LUT R11, R3, 0x1a, RZ, 0xfc, !PT ;  /* 0x0000001a030b7812 */ /* 0x000fc400078efcff */
[----:B------:R-:W-:Y:S01]  /*60b0*/  LOP3.LUT R12, R3, 0x18, RZ, 0xfc, !PT ;  /* 0x00000018030c7812 */ /* 0x000fe200078efcff */
[----:B------:R-:W-:Y:S01]  /*60c0*/  @!P5 IMAD.IADD R156, R156, 0x1, -R9 ;  /* 0x000000019c9cd824 */ /* 0x000fe200078e0a09 */
[----:B------:R-:W-:Y:S01]  /*60d0*/  ISETP.GE.AND P5, PT, R11, RZ, PT ;  /* 0x000000ff0b00720c */ /* 0x000fe20003fa6270 */
[----:B------:R-:W-:Y:S01]  /*60e0*/  IMAD.MOV R14, RZ, RZ, -R14 ;  /* 0x000000ffff0e7224 */ /* 0x000fe200078e0a0e */
[----:B------:R-:W-:Y:S01]  /*60f0*/  IABS R16, R11 ;  /* 0x0000000b00107213 */ /* 0x000fe20000000000 */
[----:B------:R-:W-:Y:S01]  /*6100*/  IMAD.HI.U32 R11, R0, R146, RZ ;  /* 0x00000092000b7227 */ /* 0x000fe200078e00ff */
[----:B------:R-:W-:-:S03]  /*6110*/  IABS R148, R12 ;  /* 0x0000000c00947213 */ /* 0x000fc60000000000 */
[--C-:B------:R-:W-:Y:S02]  /*6120*/  @!P2 IMAD.IADD R154, R154, 0x1, -R9.reuse ;  /* 0x000000019a9aa824 */ /* 0x100fe400078e0a09 */
[----:B------:R-:W-:Y:S02]  /*6130*/  @!P6 IMAD.IADD R150, R150, 0x1, -R9 ;  /* 0x000000019696e824 */ /* 0x000fe400078e0a09 */
[----:B------:R-:W-:Y:S01]  /*6140*/  IMAD.MOV R11, RZ, RZ, -R11 ;  /* 0x000000ffff0b7224 */ /* 0x000fe200078e0a0b */
[C---:B------:R-:W-:Y:S01]  /*6150*/  ISETP.GT.U32.AND P2, PT, R9.reuse, R154, PT ;  /* 0x0000009a0900720c */ /* 0x040fe20003f44070 */
[----:B------:R-:W-:Y:S01]  /*6160*/  @!P1 IMAD.MOV R156, RZ, RZ, -R156 ;  /* 0x000000ffff9c9224 */ /* 0x000fe200078e0a9c */
[C---:B------:R-:W-:Y:S01]  /*6170*/  ISETP.GT.U32.AND P6, PT, R9.reuse, R150, PT ;  /* 0x000000960900720c */ /* 0x040fe20003fc4070 */
[----:B------:R-:W-:Y:S01]  /*6180*/  IMAD R146, R9, R11, R146 ;  /* 0x0000000b09927224 */ /* 0x000fe200078e0292 */
[----:B------:R-:W-:Y:S01]  /*6190*/  ISETP.GE.AND P1, PT, R12, RZ, PT ;  /* 0x000000ff0c00720c */ /* 0x000fe20003f26270 */
[----:B------:R-:W-:-:S04]  /*61a0*/  IMAD.HI.U32 R11, R0, R16, RZ ;  /* 0x00000010000b7227 */ /* 0x000fc800078e00ff */
[----:B------:R-:W-:-:S04]  /*61b0*/  IMAD.HI.U32 R12, R0, R148, RZ ;  /* 0x00000094000c7227 */ /* 0x000fc800078e00ff */
[----:B------:R-:W-:Y:S02]  /*61c0*/  IMAD.MOV R11, RZ, RZ, -R11 ;  /* 0x000000ffff0b7224 */ /* 0x000fe400078e0a0b */
[----:B------:R-:W-:Y:S02]  /*61d0*/  IMAD.MOV R18, RZ, RZ, -R12 ;  /* 0x000000ffff127224 */ /* 0x000fe400078e0a0c */
[C---:B------:R-:W-:Y:S02]  /*61e0*/  IMAD R12, R9.reuse, R11, R16 ;  /* 0x0000000b090c7224 */ /* 0x040fe400078e0210 */
[--C-:B------:R-:W-:Y:S01]  /*61f0*/  @!P2 IMAD.IADD R154, R154, 0x1, -R9.reuse ;  /* 0x000000019a9aa824 */ /* 0x100fe200078e0a09 */
[C---:B------:R-:W-:Y:S01]  /*6200*/  ISETP.GT.U32.AND P2, PT, R9.reuse, R146, PT ;  /* 0x000000920900720c */ /* 0x040fe20003f44070 */
[----:B------:R-:W-:Y:S01]  /*6210*/  @!P6 IMAD.IADD R150, R150, 0x1, -R9 ;  /* 0x000000019696e824 */ /* 0x000fe200078e0a09 */
[C---:B------:R-:W-:Y:S01]  /*6220*/  ISETP.GT.U32.AND P6, PT, R9.reuse, R12, PT ;  /* 0x0000000c0900720c */ /* 0x040fe20003fc4070 */
[----:B------:R-:W-:Y:S01]  /*6230*/  IMAD.MOV.U32 R16, RZ, RZ, R20 ;  /* 0x000000ffff107224 */ /* 0x000fe200078e0014 */
[----:B------:R-:W-:Y:S01]  /*6240*/  IABS R20, R31 ;  /* 0x0000001f00147213 */ /* 0x000fe20000000000 */
[----:B------:R-:W-:-:S02]  /*6250*/  IMAD R148, R9, R18, R148 ;  /* 0x0000001209947224 */ /* 0x000fc400078e0294 */
[----:B------:R-:W-:-:S04]  /*6260*/  IMAD.HI.U32 R11, R0, R16, RZ ;  /* 0x00000010000b7227 */ /* 0x000fc800078e00ff */
[C---:B------:R-:W-:Y:S02]  /*6270*/  IMAD R144, R9.reuse, R14, R144 ;  /* 0x0000000e09907224 */ /* 0x040fe400078e0290 */
[--C-:B------:R-:W-:Y:S02]  /*6280*/  @!P2 IMAD.IADD R146, R146, 0x1, -R9.reuse ;  /* 0x000000019292a824 */ /* 0x100fe400078e0a09 */
[----:B------:R-:W-:Y:S02]  /*6290*/  @!P6 IMAD.IADD R12, R12, 0x1, -R9 ;  /* 0x000000010c0ce824 */ /* 0x000fe400078e0a09 */
[----:B------:R-:W-:Y:S01]  /*62a0*/  IMAD.MOV R11, RZ, RZ, -R11 ;  /* 0x000000ffff0b7224 */ /* 0x000fe200078e0a0b */
[C---:B------:R-:W-:Y:S01]  /*62b0*/  ISETP.GT.U32.AND P2, PT, R9.reuse, R146, PT ;  /* 0x000000920900720c */ /* 0x040fe20003f44070 */
[----:B------:R-:W-:Y:S01]  /*62c0*/  IMAD.HI.U32 R18, R0, R24, RZ ;  /* 0x0000001800127227 */ /* 0x000fe200078e00ff */
[----:B------:R-:W-:-:S03]  /*62d0*/  ISETP.GT.U32.AND P6, PT, R9, R12, PT ;  /* 0x0000000c0900720c */ /* 0x000fc60003fc4070 */
[----:B------:R-:W-:Y:S02]  /*62e0*/  IMAD R14, R9, R11, R16 ;  /* 0x0000000b090e7224 */ /* 0x000fe400078e0210 */
[----:B------:R-:W-:-:S04]  /*62f0*/  IMAD.HI.U32 R11, R0, R20, RZ ;  /* 0x00000014000b7227 */ /* 0x000fc800078e00ff */
[----:B------:R-:W-:-:S04]  /*6300*/  IMAD.HI.U32 R16, R0, R22, RZ ;  /* 0x0000001600107227 */ /* 0x000fc800078e00ff */
[--C-:B------:R-:W-:Y:S01]  /*6310*/  @!P2 IMAD.IADD R146, R146, 0x1, -R9.reuse ;  /* 0x000000019292a824 */ /* 0x100fe200078e0a09 */
[C---:B------:R-:W-:Y:S01]  /*6320*/  ISETP.GT.U32.AND P2, PT, R9.reuse, R148, PT ;  /* 0x000000940900720c */ /* 0x040fe20003f44070 */
[----:B------:R-:W-:Y:S01]  /*6330*/  @!P6 IMAD.IADD R12, R12, 0x1, -R9 ;  /* 0x000000010c0ce824 */ /* 0x000fe200078e0a09 */
[C---:B------:R-:W-:Y:S01]  /*6340*/  ISETP.GT.U32.AND P6, PT, R9.reuse, R144, PT ;  /* 0x000000900900720c */ /* 0x040fe20003fc4070 */
[----:B------:R-:W-:Y:S02]  /*6350*/  IMAD.MOV R11, RZ, RZ, -R11 ;  /* 0x000000ffff0b7224 */ /* 0x000fe400078e0a0b */
[----:B------:R-:W-:Y:S02]  /*6360*/  IMAD.MOV R23, RZ, RZ, -R16 ;  /* 0x000000ffff177224 */ /* 0x000fe400078e0a10 */
[----:B------:R-:W-:Y:S02]  /*6370*/  IMAD R16, R9, R11, R20 ;  /* 0x0000000b09107224 */ /* 0x000fe400078e0214 */
[----:B------:R-:W-:-:S02]  /*6380*/  IMAD.MOV R25, RZ, RZ, -R18 ;  /* 0x000000ffff197224 */ /* 0x000fc400078e0a12 */
[C---:B------:R-:W-:Y:S01]  /*6390*/  IMAD R18, R9.reuse, R23, R22 ;  /* 0x0000001709127224 */ /* 0x040fe200078e0216 */
[----:B------:R-:W-:Y:S01]  /*63a0*/  IABS R23, R47 ;  /* 0x0000002f00177213 */ /* 0x000fe20000000000 */
[--C-:B------:R-:W-:Y:S01]  /*63b0*/  @!P2 IMAD.IADD R148, R148, 0x1, -R9.reuse ;  /* 0x000000019494a824 */ /* 0x100fe200078e0a09 */
[C---:B------:R-:W-:Y:S01]  /*63c0*/  ISETP.GT.U32.AND P2, PT, R9.reuse, R14, PT ;  /* 0x0000000e0900720c */ /* 0x040fe20003f44070 */
[----:B------:R-:W-:Y:S01]  /*63d0*/  @!P6 IMAD.IADD R144, R144, 0x1, -R9 ;  /* 0x000000019090e824 */ /* 0x000fe200078e0a09 */
[C---:B------:R-:W-:Y:S01]  /*63e0*/  ISETP.GT.U32.AND P6, PT, R9.reuse, R16, PT ;  /* 0x000000100900720c */ /* 0x040fe20003fc4070 */
[----:B------:R-:W-:Y:S01]  /*63f0*/  IMAD R20, R9, R25, R24 ;  /* 0x0000001909147224 */ /* 0x000fe200078e0218 */
[----:B------:R-:W-:Y:S01]  /*6400*/  IABS R24, R45 ;  /* 0x0000002d00187213 */ /* 0x000fe20000000000 */
[----:B------:R-:W-:Y:S01]  /*6410*/  IMAD.HI.U32 R11, R0, R26, RZ ;  /* 0x0000001a000b7227 */ /* 0x000fe200078e00ff */
[----:B------:R-:W-:-:S03]  /*6420*/  LOP3.LUT R25, R3, 0x2, RZ, 0xfc, !PT ;  /* 0x0000000203197812 */ /* 0x000fc600078efcff */
[----:B------:R-:W-:Y:S01]  /*6430*/  IMAD.MOV R11, RZ, RZ, -R11 ;  /* 0x000000ffff0b7224 */ /* 0x000fe200078e0a0b */
[----:B------:R-:W-:Y:S01]  /*6440*/  IABS R32, R25 ;  /* 0x0000001900207213 */ /* 0x000fe20000000000 */
[----:B------:R-:W-:Y:S01]  /*6450*/  @!P4 IMAD.MOV R150, RZ, RZ, -R150 ;  /* 0x000000ffff96c224 */ /* 0x000fe200078e0a96 */
[C---:B------:R-:W-:Y:S01]  /*6460*/  ISETP.GT.U32.AND P4, PT, R9.reuse, R144, PT ;  /* 0x000000900900720c */ /* 0x040fe20003f84070 */
[--C-:B------:R-:W-:Y:S01]  /*6470*/  @!P2 IMAD.IADD R14, R14, 0x1, -R9.reuse ;  /* 0x000000010e0ea824 */ /* 0x100fe200078e0a09 */
[C---:B------:R-:W-:Y:S01]  /*6480*/  ISETP.GT.U32.AND P2, PT, R9.reuse, R18, PT ;  /* 0x000000120900720c */ /* 0x040fe20003f44070 */
[----:B------:R-:W-:Y:S01]  /*6490*/  @!P6 IMAD.IADD R16, R16, 0x1, -R9 ;  /* 0x000000011010e824 */ /* 0x000fe200078e0a09 */
[----:B------:R-:W-:Y:S01]  /*64a0*/  ISETP.GT.U32.AND P6, PT, R9, R20, PT ;  /* 0x000000140900720c */ /* 0x000fe20003fc4070 */
[----:B------:R-:W-:-:S04]  /*64b0*/  IMAD.HI.U32 R3, R0, R24, RZ ;  /* 0x0000001800037227 */ /* 0x000fc800078e00ff */
[C---:B------:R-:W-:Y:S02]  /*64c0*/  IMAD R22, R9.reuse, R11, R26 ;  /* 0x0000000b09167224 */ /* 0x040fe400078e021a */
[----:B------:R-:W-:Y:S02]  /*64d0*/  IMAD.MOV.U32 R26, RZ, RZ, R23 ;  /* 0x000000ffff1a7224 */ /* 0x000fe400078e0017 */
[----:B------:R-:W-:Y:S01]  /*64e0*/  @!P0 IMAD.MOV R146, RZ, RZ, -R146 ;  /* 0x000000ffff928224 */ /* 0x000fe200078e0a92 */
[----:B------:R-:W-:Y:S01]  /*64f0*/  ISETP.GT.U32.AND P0, PT, R9, R16, PT ;  /* 0x000000100900720c */ /* 0x000fe20003f04070 */
[----:B------:R-:W-:-:S04]  /*6500*/  IMAD.HI.U32 R23, R0, R28, RZ ;  /* 0x0000001c00177227 */ /* 0x000fc800078e00ff */
[----:B------:R-:W-:Y:S02]  /*6510*/  IMAD.MOV R3, RZ, RZ, -R3 ;  /* 0x000000ffff037224 */ /* 0x000fe400078e0a03 */
[----:B------:R-:W-:Y:S01]  /*6520*/  @!P3 IMAD.MOV R154, RZ, RZ, -R154 ;  /* 0x000000ffff9ab224 */ /* 0x000fe200078e0a9a */
[----:B------:R-:W-:Y:S01]  /*6530*/  ISETP.GT.U32.AND P3, PT, R9, R14, PT ;  /* 0x0000000e0900720c */ /* 0x000fe20003f64070 */
[----:B------:R-:W-:-:S04]  /*6540*/  IMAD.HI.U32 R11, R0, R26, RZ ;  /* 0x0000001a000b7227 */ /* 0x000fc800078e00ff */
[----:B------:R-:W-:Y:S01]  /*6550*/  @!P2 IMAD.IADD R18, R18, 0x1, -R9 ;  /* 0x000000011212a824 */ /* 0x000fe200078e0a09 */
[C---:B------:R-:W-:Y:S01]  /*6560*/  ISETP.GT.U32.AND P2, PT, R9.reuse, R148, PT ;  /* 0x000000940900720c */ /* 0x040fe20003f44070 */
[----:B------:R-:W-:Y:S02]  /*6570*/  IMAD.MOV R23, RZ, RZ, -R23 ;  /* 0x000000ffff177224 */ /* 0x000fe400078e0a17 */
[C---:B------:R-:W-:Y:S02]  /*6580*/  IMAD R24, R9.reuse, R3, R24 ;  /* 0x0000000309187224 */ /* 0x040fe400078e0218 */
[----:B------:R-:W-:Y:S02]  /*6590*/  @!P6 IMAD.IADD R20, R20, 0x1, -R9 ;  /* 0x000000011414e824 */ /* 0x000fe400078e0a09 */
[----:B------:R-:W-:Y:S02]  /*65a0*/  IMAD.MOV R11, RZ, RZ, -R11 ;  /* 0x000000ffff0b7224 */ /* 0x000fe400078e0a0b */
[C---:B------:R-:W-:Y:S01]  /*65b0*/  IMAD R28, R9.reuse, R23, R28 ;  /* 0x00000017091c7224 */ /* 0x040fe200078e021c */
[C---:B------:R-:W-:Y:S01]  /*65c0*/  ISETP.GT.U32.AND P6, PT, R9.reuse, R20, PT ;  /* 0x000000140900720c */ /* 0x040fe20003fc4070 */
[----:B------:R-:W-:Y:S01]  /*65d0*/  @!P4 IMAD.IADD R144, R144, 0x1, -R9 ;  /* 0x000000019090c824 */ /* 0x000fe200078e0a09 */
[----:B------:R-:W-:Y:S01]  /*65e0*/  ISETP.GT.U32.AND P4, PT, R9, R24, PT ;  /* 0x000000180900720c */ /* 0x000fe20003f84070 */
[----:B------:R-:W-:-:S04]  /*65f0*/  IMAD.HI.U32 R3, R0, R30, RZ ;  /* 0x0000001e00037227 */ /* 0x000fc800078e00ff */
[----:B------:R-:W-:Y:S01]  /*6600*/  IMAD R26, R9, R11, R26 ;  /* 0x0000000b091a7224 */ /* 0x000fe200078e021a */
[----:B------:R-:W-:Y:S01]  /*6610*/  SHF.R.S32.HI R11, RZ, 0x6, R2 ;  /* 0x00000006ff0b7819 */ /* 0x000fe20000011402 */
[----:B------:R-:W-:-:S04]  /*6620*/  IMAD.HI.U32 R0, R0, R32, RZ ;  /* 0x0000002000007227 */ /* 0x000fc800078e00ff */
[--C-:B------:R-:W-:Y:S01]  /*6630*/  @!P0 IMAD.IADD R16, R16, 0x1, -R9.reuse ;  /* 0x0000000110108824 */ /* 0x100fe200078e0a09 */
[C---:B------:R-:W-:Y:S01]  /*6640*/  ISETP.GT.U32.AND P0, PT, R9.reuse, R28, PT ;  /* 0x0000001c0900720c */ /* 0x040fe20003f04070 */
[----:B------:R-:W-:Y:S01]  /*6650*/  @!P3 IMAD.IADD R14, R14, 0x1, -R9 ;  /* 0x000000010e0eb824 */ /* 0x000fe200078e0a09 */
[C---:B------:R-:W-:Y:S01]  /*6660*/  ISETP.GT.U32.AND P3, PT, R9.reuse, R26, PT ;  /* 0x0000001a0900720c */ /* 0x040fe20003f64070 */
[----:B------:R-:W-:Y:S02]  /*6670*/  IMAD.MOV R0, RZ, RZ, -R0 ;  /* 0x000000ffff007224 */ /* 0x000fe400078e0a00 */
[----:B------:R-:W-:Y:S02]  /*6680*/  IMAD.MOV R3, RZ, RZ, -R3 ;  /* 0x000000ffff037224 */ /* 0x000fe400078e0a03 */
[----:B------:R-:W-:Y:S01]  /*6690*/  @!P5 IMAD.MOV R12, RZ, RZ, -R12 ;  /* 0x000000ffff0cd224 */ /* 0x000fe200078e0a0c */
[C---:B------:R-:W-:Y:S01]  /*66a0*/  ISETP.GT.U32.AND P5, PT, R9.reuse, R18, PT ;  /* 0x000000120900720c */ /* 0x040fe20003fa4070 */
[----:B------:R-:W-:Y:S01]  /*66b0*/  @!P2 IMAD.IADD R148, R148, 0x1, -R9 ;  /* 0x000000019494a824 */ /* 0x000fe200078e0a09 */
[C---:B------:R-:W-:Y:S01]  /*66c0*/  ISETP.GT.U32.AND P2, PT, R9.reuse, R22, PT ;  /* 0x000000160900720c */ /* 0x040fe20003f44070 */
[----:B------:R-:W-:-:S02]  /*66d0*/  IMAD R32, R9, R0, R32 ;  /* 0x0000000009207224 */ /* 0x000fc400078e0220 */
[C---:B------:R-:W-:Y:S01]  /*66e0*/  IMAD R30, R9.reuse, R3, R30 ;  /* 0x00000003091e7224 */ /* 0x040fe200078e021e */
[----:B------:R-:W-:Y:S01]  /*66f0*/  LOP3.LUT R3, R2, 0x40, RZ, 0xc0, !PT ;  /* 0x0000004002037812 */ /* 0x000fe200078ec0ff */
[--C-:B------:R-:W-:Y:S01]  /*6700*/  @!P4 IMAD.IADD R24, R24, 0x1, -R9.reuse ;  /* 0x000000011818c824 */ /* 0x100fe200078e0a09 */
[C---:B------:R-:W-:Y:S01]  /*6710*/  ISETP.GT.U32.AND P4, PT, R9.reuse, R32, PT ;  /* 0x000000200900720c */ /* 0x040fe20003f84070 */
[--C-:B------:R-:W-:Y:S01]  /*6720*/  @!P6 IMAD.IADD R20, R20, 0x1, -R9.reuse ;  /* 0x000000011414e824 */ /* 0x100fe200078e0a09 */
[----:B------:R-:W-:Y:S01]  /*6730*/  ISETP.GT.U32.AND P6, PT, R9, R30, PT ;  /* 0x0000001e0900720c */ /* 0x000fe20003fc4070 */
[--C-:B------:R-:W-:Y:S01]  /*6740*/  @!P0 IMAD.IADD R28, R28, 0x1, -R9.reuse ;  /* 0x000000011c1c8824 */ /* 0x100fe200078e0a09 */
[----:B------:R-:W-:Y:S01]  /*6750*/  ISETP.GE.AND P0, PT, R33, RZ, PT ;  /* 0x000000ff2100720c */ /* 0x000fe20003f06270 */
[--C-:B------:R-:W-:Y:S01]  /*6760*/  @!P3 IMAD.IADD R26, R26, 0x1, -R9.reuse ;  /* 0x000000011a1ab824 */ /* 0x100fe200078e0a09 */
[----:B------:R-:W-:Y:S01]  /*6770*/  ISETP.GE.AND P3, PT, R31, RZ, PT ;  /* 0x000000ff1f00720c */ /* 0x000fe20003f66270 */
[--C-:B------:R-:W-:Y:S01]  /*6780*/  @!P5 IMAD.IADD R18, R18, 0x1, -R9.reuse ;  /* 0x000000011212d824 */ /* 0x100fe200078e0a09 */
[----:B------:R-:W-:Y:S01]  /*6790*/  ISETP.GE.AND P5, PT, R27, RZ, PT ;  /* 0x000000ff1b00720c */ /* 0x000fe20003fa6270 */
[--C-:B------:R-:W-:Y:S01]  /*67a0*/  @!P2 IMAD.IADD R22, R22, 0x1, -R9.reuse ;  /* 0x000000011616a824 */ /* 0x100fe200078e0a09 */
[----:B------:R-:W-:Y:S01]  /*67b0*/  ISETP.GE.AND P2, PT, R29, RZ, PT ;  /* 0x000000ff1d00720c */ /* 0x000fe20003f46270 */
[----:B------:R-:W-:Y:S01]  /*67c0*/  @!P1 IMAD.MOV R148, RZ, RZ, -R148 ;  /* 0x000000ffff949224 */ /* 0x000fe200078e0a94 */
[----:B------:R-:W-:Y:S01]  /*67d0*/  SGXT R2, R11, 0x1 ;  /* 0x000000010b02781a */ /* 0x000fe20000000200 */
[--C-:B------:R-:W-:Y:S01]  /*67e0*/  @!P4 IMAD.IADD R32, R32, 0x1, -R9.reuse ;  /* 0x000000012020c824 */ /* 0x100fe200078e0a09 */
[----:B------:R-:W-:Y:S01]  /*67f0*/  ISETP.GT.U32.AND P1, PT, R9, R22, PT ;  /* 0x000000160900720c */ /* 0x000fe20003f24070 */
[--C-:B------:R-:W-:Y:S01]  /*6800*/  @!P6 IMAD.IADD R30, R30, 0x1, -R9.reuse ;  /* 0x000000011e1ee824 */ /* 0x100fe200078e0a09 */
[----:B------:R-:W-:Y:S01]  /*6810*/  ISETP.GE.AND P6, PT, R37, RZ, PT ;  /* 0x000000ff2500720c */ /* 0x000fe20003fc6270 */
[----:B------:R-:W-:Y:S01]  /*6820*/  @!P0 IMAD.MOV R18, RZ, RZ, -R18 ;  /* 0x000000ffff128224 */ /* 0x000fe200078e0a12 */
[C---:B------:R-:W-:Y:S01]  /*6830*/  ISETP.GT.U32.AND P0, PT, R9.reuse, R32, PT ;  /* 0x000000200900720c */ /* 0x040fe20003f04070 */
[----:B------:R-:W-:Y:S01]  /*6840*/  @!P3 IMAD.MOV R16, RZ, RZ, -R16 ;  /* 0x000000ffff10b224 */ /* 0x000fe200078e0a10 */
[C---:B------:R-:W-:Y:S01]  /*6850*/  ISETP.GT.U32.AND P3, PT, R9.reuse, R28, PT ;  /* 0x0000001c0900720c */ /* 0x040fe20003f64070 */
[----:B------:R-:W-:Y:S01]  /*6860*/  @!P5 IMAD.MOV R144, RZ, RZ, -R144 ;  /* 0x000000ffff90d224 */ /* 0x000fe200078e0a90 */
[C---:B------:R-:W-:Y:S01]  /*6870*/  ISETP.GT.U32.AND P4, PT, R9.reuse, R24, PT ;  /* 0x000000180900720c */ /* 0x040fe20003f84070 */
[----:B------:R-:W-:Y:S01]  /*6880*/  @!P2 IMAD.MOV R14, RZ, RZ, -R14 ;  /* 0x000000ffff0ea224 */ /* 0x000fe200078e0a0e */
[----:B------:R-:W-:Y:S01]  /*6890*/  ISETP.GT.U32.AND P2, PT, R9, R26, PT ;  /* 0x0000001a0900720c */ /* 0x000fe20003f44070 */
[----:B------:R-:W-:Y:S01]  /*68a0*/  IMAD.SHL.U32 R0, R53, 0x2, RZ ;  /* 0x0000000235007824 */ /* 0x000fe200078e00ff */
[----:B------:R-:W-:Y:S01]  /*68b0*/  ISETP.GT.U32.AND P5, PT, R9, R30, PT ;  /* 0x0000001e0900720c */ /* 0x000fe20003fa4070 */
[--C-:B------:R-:W-:Y:S01]  /*68c0*/  @!P1 IMAD.IADD R22, R22, 0x1, -R9.reuse ;  /* 0x0000000116169824 */ /* 0x100fe200078e0a09 */
[----:B------:R-:W-:Y:S01]  /*68d0*/  ISETP.GE.AND P1, PT, R45, RZ, PT ;  /* 0x000000ff2d00720c */ /* 0x000fe20003f26270 */
[----:B------:R-:W-:Y:S01]  /*68e0*/  @!P6 IMAD.MOV R20, RZ, RZ, -R20 ;  /* 0x000000ffff14e224 */ /* 0x000fe200078e0a14 */
[----:B------:R-:W-:Y:S01]  /*68f0*/  ISETP.GE.AND P6, PT, R39, RZ, PT ;  /* 0x000000ff2700720c */ /* 0x000fe20003fc6270 */
[--C-:B------:R-:W-:Y:S01]  /*6900*/  @!P0 IMAD.IADD R32, R32, 0x1, -R9.reuse ;  /* 0x0000000120208824 */ /* 0x100fe200078e0a09 */
[----:B------:R-:W-:Y:S01]  /*6910*/  ISETP.NE.AND P0, PT, R7, RZ, PT ;  /* 0x000000ff0700720c */ /* 0x000fe20003f05270 */
[--C-:B------:R-:W-:Y:S01]  /*6920*/  @!P3 IMAD.IADD R28, R28, 0x1, -R9.reuse ;  /* 0x000000011c1cb824 */ /* 0x100fe200078e0a09 */
[----:B------:R-:W-:Y:S01]  /*6930*/  LOP3.LUT R7, RZ, R7, RZ, 0x33, !PT ;  /* 0x00000007ff077212 */ /* 0x000fe200078e33ff */
[--C-:B------:R-:W-:Y:S01]  /*6940*/  @!P4 IMAD.IADD R24, R24, 0x1, -R9.reuse ;  /* 0x000000011818c824 */ /* 0x100fe200078e0a09 */
[----:B------:R-:W-:Y:S01]  /*6950*/  ISETP.GE.AND P3, PT, R51, RZ, PT ;  /* 0x000000ff3300720c */ /* 0x000fe20003f66270 */
[--C-:B------:R-:W-:Y:S01]  /*6960*/  @!P2 IMAD.IADD R26, R26, 0x1, -R9.reuse ;  /* 0x000000011a1aa824 */ /* 0x100fe200078e0a09 */
[----:B------:R-:W-:Y:S01]  /*6970*/  LOP3.LUT R2, R0, 0x90, R2, 0x78, !PT ;  /* 0x0000009000027812 */ /* 0x000fe200078e7802 */
[----:B------:R-:W-:Y:S01]  /*6980*/  @!P5 IMAD.IADD R30, R30, 0x1, -R9 ;  /* 0x000000011e1ed824 */ /* 0x000fe200078e0a09 */
[----:B------:R-:W-:Y:S01]  /*6990*/  SEL R143, R7, R36, !P0 ;  /* 0x00000024078f7207 */ /* 0x000fe20004000000 */
[----:B------:R-:W-:Y:S01]  /*69a0*/  IMAD R3, R3, 0x80, R0 ;  /* 0x0000008003037824 */ /* 0x000fe200078e0200 */
[----:B------:R-:W-:Y:S01]  /*69b0*/  ISETP.GE.AND P4, PT, R47, RZ, PT ;  /* 0x000000ff2f00720c */ /* 0x000fe20003f86270 */
[----:B------:R-:W-:Y:S01]  /*69c0*/  IMAD R9, R8, UR5, RZ ;  /* 0x0000000508097c24 */ /* 0x000fe2000f8e02ff */
[----:B------:R-:W-:Y:S01]  /*69d0*/  SEL R142, R7, R142, !P0 ;  /* 0x0000008e078e7207 */ /* 0x000fe20004000000 */
[----:B------:R-:W-:Y:S01]  /*69e0*/  IMAD R0, R53, UR60, RZ ;  /* 0x0000003c35007c24 */ /* 0x000fe2000f8e02ff */
[----:B------:R-:W-:Y:S01]  /*69f0*/  ISETP.GE.AND P2, PT, R49, RZ, PT ;  /* 0x000000ff3100720c */ /* 0x000fe20003f46270 */
[----:B------:R-:W-:Y:S01]  /*6a00*/  IMAD R37, R6, UR5, RZ ;  /* 0x0000000506257c24 */ /* 0x000fe2000f8e02ff */
[----:B------:R-:W-:Y:S01]  /*6a10*/  ISETP.GE.AND P5, PT, R25, RZ, PT ;  /* 0x000000ff1900720c */ /* 0x000fe20003fa6270 */
[----:B------:R-:W-:Y:S01]  /*6a20*/  ULDC UR5, c[0x0][0x240] ;  /* 0x0000900000057ab9 */ /* 0x000fe20000000800 */
[----:B------:R-:W-:Y:S01]  /*6a30*/  @!P1 IMAD.MOV R24, RZ, RZ, -R24 ;  /* 0x000000ffff189224 */ /* 0x000fe200078e0a18 */
[----:B------:R-:W-:Y:S01]  /*6a40*/  SEL R141, R7, R38, !P0 ;  /* 0x00000026078d7207 */ /* 0x000fe20004000000 */
[----:B------:R-:W-:Y:S01]  /*6a50*/  @!P6 IMAD.MOV R22, RZ, RZ, -R22 ;  /* 0x000000ffff16e224 */ /* 0x000fe200078e0a16 */
[----:B------:R-:W-:Y:S01]  /*6a60*/  LEA R8, P1, R9, UR8, 0x1 ;  /* 0x0000000809087c11 */ /* 0x000fe2000f8208ff */
[----:B------:R-:W-:Y:S01]  /*6a70*/  IMAD R143, R143, UR5, RZ ;  /* 0x000000058f8f7c24 */ /* 0x000fe2000f8e02ff */
[----:B------:R-:W-:Y:S01]  /*6a80*/  LEA R11, P6, R0, UR10, 0x1 ;  /* 0x0000000a000b7c11 */ /* 0x000fe2000f8c08ff */
[----:B------:R-:W-:Y:S01]  /*6a90*/  IMAD R142, R142, UR5, RZ ;  /* 0x000000058e8e7c24 */ /* 0x000fe2000f8e02ff */
[C---:B------:R-:W-:Y:S01]  /*6aa0*/  SEL R140, R7.reuse, R140, !P0 ;  /* 0x0000008c078c7207 */ /* 0x040fe20004000000 */
[----:B------:R-:W-:Y:S01]  /*6ab0*/  @!P3 IMAD.MOV R30, RZ, RZ, -R30 ;  /* 0x000000ffff1eb224 */ /* 0x000fe200078e0a1e */
[----:B------:R-:W-:Y:S01]  /*6ac0*/  SEL R139, R7, R40, !P0 ;  /* 0x00000028078b7207 */ /* 0x000fe20004000000 */
[----:B------:R-:W-:Y:S01]  /*6ad0*/  IMAD R141, R141, UR5, RZ ;  /* 0x000000058d8d7c24 */ /* 0x000fe2000f8e02ff */
[C---:B------:R-:W-:Y:S01]  /*6ae0*/  SEL R137, R7.reuse, R42, !P0 ;  /* 0x0000002a07897207 */ /* 0x040fe20004000000 */
[----:B------:R-:W-:Y:S01]  /*6af0*/  IMAD R140, R140, UR5, RZ ;  /* 0x000000058c8c7c24 */ /* 0x000fe2000f8e02ff */
[----:B------:R-:W-:Y:S01]  /*6b00*/  SEL R42, R7, R15, !P0 ;  /* 0x0000000f072a7207 */ /* 0x000fe20004000000 */
[----:B------:R-:W-:Y:S01]  /*6b10*/  IMAD R139, R139, UR5, RZ ;  /* 0x000000058b8b7c24 */ /* 0x000fe2000f8e02ff */
[----:B------:R-:W-:Y:S01]  /*6b20*/  SEL R15, R7, R12, !P0 ;  /* 0x0000000c070f7207 */ /* 0x000fe20004000000 */
[----:B------:R-:W-:Y:S01]  /*6b30*/  @!P4 IMAD.MOV R26, RZ, RZ, -R26 ;  /* 0x000000ffff1ac224 */ /* 0x000fe200078e0a1a */
[----:B------:R-:W-:Y:S01]  /*6b40*/  LEA.HI.X.SX32 R9, R9, UR9, 0x1, P1 ;  /* 0x0000000909097c11 */ /* 0x000fe200088f0eff */
[----:B------:R-:W-:Y:S01]  /*6b50*/  @!P2 IMAD.MOV R28, RZ, RZ, -R28 ;  /* 0x000000ffff1ca224 */ /* 0x000fe200078e0a1c */
[----:B------:R-:W-:Y:S01]  /*6b60*/  SEL R12, R7, R144, !P0 ;  /* 0x00000090070c7207 */ /* 0x000fe20004000000 */
[----:B------:R-:W-:Y:S01]  /*6b70*/  @!P5 IMAD.MOV R32, RZ, RZ, -R32 ;  /* 0x000000ffff20d224 */ /* 0x000fe200078e0a20 */
[-C--:B------:R-:W-:Y:S01]  /*6b80*/  LEA R145, P1, R143, R11.reuse, 0x1 ;  /* 0x0000000b8f917211 */ /* 0x080fe200078208ff */
[----:B------:R-:W-:Y:S01]  /*6b90*/  IMAD R137, R137, UR5, RZ ;  /* 0x0000000589897c24 */ /* 0x000fe2000f8e02ff */
[C---:B------:R-:W-:Y:S01]  /*6ba0*/  SEL R138, R7.reuse, R138, !P0 ;  /* 0x0000008a078a7207 */ /* 0x040fe20004000000 */
[----:B------:R-:W-:Y:S01]  /*6bb0*/  IMAD R42, R42, UR5, RZ ;  /* 0x000000052a2a7c24 */ /* 0x000fe2000f8e02ff */
[----:B------:R-:W-:Y:S01]  /*6bc0*/  LEA R144, P3, R142, R11, 0x1 ;  /* 0x0000000b8e907211 */ /* 0x000fe200078608ff */
[----:B------:R0:W-:Y:S01]  /*6bd0*/  STL [R1+0xec8], R145 ;  /* 0x000ec89101007387 */ /* 0x0001e20000100800 */
[C---:B------:R-:W-:Y:S01]  /*6be0*/  SEL R40, R7.reuse, R17, !P0 ;  /* 0x0000001107287207 */ /* 0x040fe20004000000 */
[----:B------:R-:W-:Y:S01]  /*6bf0*/  IMAD R138, R138, UR5, RZ ;  /* 0x000000058a8a7c24 */ /* 0x000fe2000f8e02ff */
[C---:B------:R-:W-:Y:S01]  /*6c00*/  SEL R136, R7.reuse, R136, !P0 ;  /* 0x0000008807887207 */ /* 0x040fe20004000000 */
[----:B------:R2:W-:Y:S01]  /*6c10*/  STL [R1+0x6e0], R144 ;  /* 0x0006e09001007387 */ /* 0x0005e20000100800 */
[----:B------:R-:W-:Y:S01]  /*6c20*/  SEL R17, R7, R146, !P0 ;  /* 0x0000009207117207 */ /* 0x000fe20004000000 */
[----:B------:R-:W-:Y:S01]  /*6c30*/  IMAD R40, R40, UR5, RZ ;  /* 0x0000000528287c24 */ /* 0x000fe2000f8e02ff */
[-C--:B------:R-:W-:Y:S01]  /*6c40*/  LEA R146, P4, R141, R11.reuse, 0x1 ;  /* 0x0000000b8d927211 */ /* 0x080fe200078808ff */
[----:B------:R-:W-:Y:S01]  /*6c50*/  IMAD R136, R136, UR5, RZ ;  /* 0x0000000588887c24 */ /* 0x000fe2000f8e02ff */
[----:B------:R-:W-:Y:S01]  /*6c60*/  LEA.HI.X.SX32 R0, R0, UR11, 0x1, P6 ;  /* 0x0000000b00007c11 */ /* 0x000fe2000b0f0eff */
[----:B------:R-:W-:Y:S01]  /*6c70*/  IMAD R17, R17, UR5, RZ ;  /* 0x0000000511117c24 */ /* 0x000fe2000f8e02ff */
[-C--:B0-----:R-:W-:Y:S01]  /*6c80*/  LEA R145, P5, R140, R11.reuse, 0x1 ;  /* 0x0000000b8c917211 */ /* 0x081fe200078a08ff */
[----:B------:R0:W-:Y:S01]  /*6c90*/  STL [R1+0x6e8], R146 ;  /* 0x0006e89201007387 */ /* 0x0001e20000100800 */
[----:B------:R-:W-:Y:S01]  /*6ca0*/  SEL R135, R7, R44, !P0 ;  /* 0x0000002c07877207 */ /* 0x000fe20004000000 */
[----:B------:R-:W-:Y:S01]  /*6cb0*/  IMAD R15, R15, UR5, RZ ;  /* 0x000000050f0f7c24 */ /* 0x000fe2000f8e02ff */
[----:B--2---:R-:W-:Y:S01]  /*6cc0*/  LEA R144, P6, R139, R11, 0x1 ;  /* 0x0000000b8b907211 */ /* 0x004fe200078c08ff */
[----:B------:R2:W-:Y:S01]  /*6cd0*/  STL [R1+0x6f0], R145 ;  /* 0x0006f09101007387 */ /* 0x0005e20000100800 */
[----:B------:R-:W-:Y:S01]  /*6ce0*/  SEL R133, R7, R46, !P0 ;  /* 0x0000002e07857207 */ /* 0x000fe20004000000 */
[----:B------:R-:W-:Y:S01]  /*6cf0*/  IMAD R135, R135, UR5, RZ ;  /* 0x0000000587877c24 */ /* 0x000fe2000f8e02ff */
[C---:B------:R-:W-:Y:S01]  /*6d00*/  SEL R131, R7.reuse, R48, !P0 ;  /* 0x0000003007837207 */ /* 0x040fe20004000000 */
[----:B------:R3:W-:Y:S01]  /*6d10*/  STL [R1+0x6f8], R144 ;  /* 0x0006f89001007387 */ /* 0x0007e20000100800 */
[----:B------:R-:W-:Y:S01]  /*6d20*/  SEL R129, R7, R50, !P0 ;  /* 0x0000003207817207 */ /* 0x000fe20004000000 */
[----:B------:R-:W-:Y:S01]  /*6d30*/  IMAD R133, R133, UR5, RZ ;  /* 0x0000000585857c24 */ /* 0x000fe2000f8e02ff */
        /* <DEDUP_REMOVED lines=44> */
[----:B------:R-:W-:Y:S01]  /*7000*/  LEA R6, P2, R37, UR8, 0x1 ;  /* 0x0000000825067c11 */ /* 0x000fe2000f8408ff */
[----:B------:R-:W-:Y:S01]  /*7010*/  IMAD R38, R38, UR5, RZ ;  /* 0x0000000526267c24 */ /* 0x000fe2000f8e02ff */
[C---:B------:R-:W-:Y:S01]  /*7020*/  SEL R134, R7.reuse, R134, !P0 ;  /* 0x0000008607867207 */ /* 0x040fe20004000000 */
        /* <DEDUP_REMOVED lines=49> */
[----:B------:R-:W-:Y:S01]  /*7340*/  SEL R85, R7, R172, !P0 ;  /* 0x000000ac07557207 */ /* 0x000fe20004000000 */
        /* <DEDUP_REMOVED lines=127> */
[-C--:B0-----:R-:W-:Y:S01]  /*7b40*/  LEA R146, P0, R138, R11.reuse, 0x1 ;  /* 0x0000000b8a927211 */ /* 0x081fe200078008ff */
[----:B------:R-:W-:Y:S01]  /*7b50*/  IMAD R30, R30, UR5, RZ ;  /* 0x000000051e1e7c24 */ /* 0x000fe2000f8e02ff */
[-C--:B--2---:R-:W-:Y:S01]  /*7b60*/  LEA.HI.X.SX32 R145, R143, R0.reuse, 0x1, P1 ;  /* 0x000000008f917211 */ /* 0x084fe200008f0eff */
[----:B------:R-:W-:Y:S01]  /*7b70*/  IMAD R32, R32, UR5, RZ ;  /* 0x0000000520207c24 */ /* 0x000fe2000f8e02ff */
[----:B------:R-:W-:Y:S01]  /*7b80*/  LEA.HI.X.SX32 R7, R37, UR9, 0x1, P2 ;  /* 0x0000000925077c11 */ /* 0x000fe200090f0eff */
[----:B------:R0:W-:Y:S01]  /*7b90*/  STL [R1+0x700], R146 ;  /* 0x0007009201007387 */ /* 0x0001e20000100800 */
[-C--:B---3--:R-:W-:Y:S01]  /*7ba0*/  LEA R144, P1, R137, R11.reuse, 0x1 ;  /* 0x0000000b89907211 */ /* 0x088fe200078208ff */
[----:B-1----:R-:W-:Y:S01]  /*7bb0*/  IMAD R37, R102, 0x3f, RZ ;  /* 0x0000003f66257824 */ /* 0x002fe200078e02ff */
[-C--:B------:R-:W-:Y:S01]  /*7bc0*/  LEA R143, P2, R136, R11.reuse, 0x1 ;  /* 0x0000000b888f7211 */ /* 0x080fe200078408ff */
[----:B------:R-:W-:Y:S01]  /*7bd0*/  STL [R1+0xec4], R145 ;  /* 0x000ec49101007387 */ /* 0x000fe20000100800 */
[-C--:B------:R-:W-:Y:S01]  /*7be0*/  LEA.HI.X.SX32 R142, R142, R0.reuse, 0x1, P3 ;  /* 0x000000008e8e7211 */ /* 0x080fe200018f0eff */
[----:B------:R-:W-:Y:S01]  /*7bf0*/  IMAD R39, R102, 0x3e, RZ ;  /* 0x0000003e66277824 */ /* 0x000fe200078e02ff */
[-C--:B------:R-:W-:Y:S01]  /*7c00*/  LEA.HI.X.SX32 R139, R139, R0.reuse, 0x1, P6 ;  /* 0x000000008b8b7211 */ /* 0x080fe200030f0eff */
[----:B------:R1:W-:Y:S01]  /*7c10*/  STL [R1+0x708], R144 ;  /* 0x0007089001007387 */ /* 0x0003e20000100800 */
[-C--:B------:R-:W-:Y:S01]  /*7c20*/  LEA.HI.X.SX32 R136, R136, R0.reuse, 0x1, P2 ;  /* 0x0000000088887211 */ /* 0x080fe200010f0eff */
[----:B------:R-:W-:Y:S01]  /*7c30*/  UIADD3 UR5, UR4, 0x8000, URZ ;  /* 0x0000800004057890 */ /* 0x000fe2000fffe03f */
[----:B0-----:R-:W-:Y:S01]  /*7c40*/  CS2R R146, SRZ ;  /* 0x0000000000927805 */ /* 0x001fe2000001ff00 */
[----:B------:R0:W-:Y:S01]  /*7c50*/  STL [R1+0x710], R143 ;  /* 0x0007108f01007387 */ /* 0x0001e20000100800 */
[----:B------:R-:W-:Y:S01]  /*7c60*/  UIADD3 UR11, UP0, UR20, 0x80, URZ ;  /* 0x00000080140b7890 */ /* 0x000fe2000ff1e03f */
[----:B------:R-:W-:Y:S01]  /*7c70*/  CS2R R148, SRZ ;  /* 0x0000000000947805 */ /* 0x000fe2000001ff00 */
[----:B------:R-:W-:Y:S01]  /*7c80*/  USHF.R.U32.HI UR5, URZ, 0x4, UR5 ;  /* 0x000000043f057899 */ /* 0x000fe20008011605 */
[----:B------:R2:W-:Y:S01]  /*7c90*/  STL [R1+0x6dc], R142 ;  /* 0x0006dc8e01007387 */ /* 0x0005e20000100800 */
[----:B------:R-:W-:Y:S01]  /*7ca0*/  UMOV UR8, URZ ;  /* 0x0000003f00087c82 */ /* 0x000fe20008000000 */
[-C--:B-1----:R-:W-:Y:S01]  /*7cb0*/  LEA R144, P3, R135, R11.reuse, 0x1 ;  /* 0x0000000b87907211 */ /* 0x082fe200078608ff */
[----:B------:R-:W-:Y:S01]  /*7cc0*/  USGXT.U32 UR22, UR5, 0xe ;  /* 0x0000000e0516789a */ /* 0x000fe20008000000 */
[----:B------:R-:W-:Y:S01]  /*7cd0*/  CS2R R150, SRZ ;  /* 0x0000000000967805 */ /* 0x000fe2000001ff00 */
[----:B------:R-:W-:Y:S01]  /*7ce0*/  USHF.L.U32 UR60, UR60, 0x6, URZ ;  /* 0x000000063c3c7899 */ /* 0x000fe2000800063f */
[-C--:B0-----:R-:W-:Y:S01]  /*7cf0*/  LEA.HI.X.SX32 R143, R141, R0.reuse, 0x1, P4 ;  /* 0x000000008d8f7211 */ /* 0x081fe200020f0eff */
[----:B------:R0:W-:Y:S01]  /*7d00*/  STL [R1+0x718], R144 ;  /* 0x0007189001007387 */ /* 0x0001e20000100800 */
[----:B------:R-:W-:Y:S01]  /*7d10*/  LEA.HI.X.SX32 R141, R140, R0, 0x1, P5 ;  /* 0x000000008c8d7211 */ /* 0x000fe200028f0eff */
[----:B------:R-:W-:Y:S01]  /*7d20*/  UIADD3.X UR12, UR8, 0x40000040, URZ, UP0, !UPT ;  /* 0x40000040080c7890 */ /* 0x000fe200087fe43f */
[-C--:B--2---:R-:W-:Y:S01]  /*7d30*/  LEA R142, P4, R134, R11.reuse, 0x1 ;  /* 0x0000000b868e7211 */ /* 0x084fe200078808ff */
[----:B------:R-:W-:Y:S01]  /*7d40*/  STL [R1+0x6e4], R143 ;  /* 0x0006e48f01007387 */ /* 0x000fe20000100800 */
[----:B------:R-:W-:Y:S01]  /*7d50*/  LEA R140, P5, R133, R11, 0x1 ;  /* 0x0000000b858c7211 */ /* 0x000fe200078a08ff */
[----:B------:R-:W-:-:S02]  /*7d60*/  UIADD3 UR14, UP0, UR22, 0x2, URZ ;  /* 0x00000002160e7890 */ /* 0x000fc4000ff1e03f */
[----:B------:R-:W-:Y:S01]  /*7d70*/  STL [R1+0x720], R142 ;  /* 0x0007208e01007387 */ /* 0x000fe20000100800 */
[-C--:B------:R-:W-:Y:S01]  /*7d80*/  LEA.HI.X.SX32 R133, R133, R0.reuse, 0x1, P5 ;  /* 0x0000000085857211 */ /* 0x080fe200028f0eff */
[----:B------:R-:W-:Y:S01]  /*7d90*/  UMOV UR9, URZ ;  /* 0x0000003f00097c82 */ /* 0x000fe20008000000 */
[----:B------:R-:W-:Y:S01]  /*7da0*/  USHF.R.S32.HI UR10, URZ, 0x1f, UR60 ;  /* 0x0000001f3f0a7899 */ /* 0x000fe2000801143c */
[----:B------:R1:W-:Y:S01]  /*7db0*/  STL [R1+0x6ec], R141 ;  /* 0x0006ec8d01007387 */ /* 0x0003e20000100800 */
[----:B------:R-:W-:Y:S01]  /*7dc0*/  UIADD3.X UR15, UR9, 0x40000040, URZ, UP0, !UPT ;  /* 0x40000040090f7890 */ /* 0x000fe200087fe43f */
[----:B0-----:R-:W-:Y:S01]  /*7dd0*/  CS2R R144, SRZ ;  /* 0x0000000000907805 */ /* 0x001fe2000001ff00 */
[----:B------:R-:W-:Y:S01]  /*7de0*/  USHF.L.U32 UR5, UR60, 0x1, URZ ;  /* 0x000000013c057899 */ /* 0x000fe2000800063f */
[----:B------:R0:W-:Y:S01]  /*7df0*/  STL [R1+0x728], R140 ;  /* 0x0007288c01007387 */ /* 0x0001e20000100800 */
[----:B------:R-:W-:Y:S01]  /*7e00*/  UMOV UR8, UR11 ;  /* 0x0000000b00087c82 */ /* 0x000fe20008000000 */
[----:B------:R-:W-:Y:S01]  /*7e10*/  UMOV UR9, UR12 ;  /* 0x0000000c00097c82 */ /* 0x000fe20008000000 */
[----:B------:R-:W-:Y:S01]  /*7e20*/  USHF.L.U64.HI UR60, UR60, 0x1, UR10 ;  /* 0x000000013c3c7899 */ /* 0x000fe2000801020a */
[----:B------:R2:W-:Y:S01]  /*7e30*/  STL [R1+0x6f4], R139 ;  /* 0x0006f48b01007387 */ /* 0x0005e20000100800 */
[----:B------:R-:W-:Y:S01]  /*7e40*/  UIADD3.64 UR10, UR8, 0x180, URZ ;  /* 0x00000180080a7897 */ /* 0x000fe2000fffe03f */
[-C--:B-1----:R-:W-:Y:S01]  /*7e50*/  LEA R141, P6, R132, R11.reuse, 0x1 ;  /* 0x0000000b848d7211 */ /* 0x082fe200078c08ff */
[----:B------:R-:W-:Y:S01]  /*7e60*/  UIADD3.64 UR10, UR8, 0x280, URZ ;  /* 0x00000280080a7897 */ /* 0x000fe2000fffe03f */
[----:B------:R-:W-:Y:S01]  /*7e70*/  CS2R R142, SRZ ;  /* 0x00000000008e7805 */ /* 0x000fe2000001ff00 */
[----:B------:R-:W-:Y:S01]  /*7e80*/  UIADD3.64 UR18, UR8, 0x200, URZ ;  /* 0x0000020008127897 */ /* 0x000fe2000fffe03f */
[-C--:B0-----:R-:W-:Y:S01]  /*7e90*/  LEA.HI.X.SX32 R140, R138, R0.reuse, 0x1, P0 ;  /* 0x000000008a8c7211 */ /* 0x081fe200000f0eff */
[----:B------:R-:W-:Y:S01]  /*7ea0*/  STL [R1+0x730], R141 ;  /* 0x0007308d01007387 */ /* 0x000fe20000100800 */
[-C--:B------:R-:W-:Y:S01]  /*7eb0*/  LEA.HI.X.SX32 R138, R137, R0.reuse, 0x1, P1 ;  /* 0x00000000898a7211 */ /* 0x080fe200008f0eff */
[----:B------:R-:W-:Y:S01]  /*7ec0*/  UIADD3.64 UR12, UR8, 0x80, URZ ;  /* 0x00000080080c7897 */ /* 0x000fe2000fffe03f */
[-C--:B--2---:R-:W-:Y:S01]  /*7ed0*/  LEA R139, P0, R131, R11.reuse, 0x1 ;  /* 0x0000000b838b7211 */ /* 0x084fe200078008ff */
[----:B------:R0:W-:Y:S01]  /*7ee0*/  STL [R1+0x6fc], R140 ;  /* 0x0006fc8c01007387 */ /* 0x0001e20000100800 */
[C---:B------:R-:W-:Y:S01]  /*7ef0*/  LEA R137, P1, R130.reuse, R11, 0x1 ;  /* 0x0000000b82897211 */ /* 0x040fe200078208ff */
[----:B------:R-:W-:Y:S01]  /*7f00*/  UMOV UR10, UR14 ;  /* 0x0000000e000a7c82 */ /* 0x000fe20008000000 */
[----:B------:R-:W-:Y:S01]  /*7f10*/  UMOV UR11, UR15 ;  /* 0x0000000f000b7c82 */ /* 0x000fe20008000000 */
[----:B------:R-:W-:Y:S01]  /*7f20*/  STL [R1+0x738], R139 ;  /* 0x0007388b01007387 */ /* 0x000fe20000100800 */
[----:B------:R-:W-:Y:S01]  /*7f30*/  LEA.HI.X.SX32 R130, R130, R0, 0x1, P1 ;  /* 0x0000000082827211 */ /* 0x000fe200008f0eff */
[----:B------:R-:W-:-:S02]  /*7f40*/  UIADD3.64 UR16, UR8, 0x100, URZ ;  /* 0x0000010008107897 */ /* 0x000fc4000fffe03f */
[----:B------:R1:W-:Y:S01]  /*7f50*/  STL [R1+0x704], R138 ;  /* 0x0007048a01007387 */ /* 0x0003e20000100800 */
[----:B------:R-:W-:Y:S01]  /*7f60*/  UIADD3.64 UR24, UR8, 0x300, URZ ;  /* 0x0000030008187897 */ /* 0x000fe2000fffe03f */
[----:B0-----:R-:W-:Y:S01]  /*7f70*/  CS2R R140, SRZ ;  /* 0x00000000008c7805 */ /* 0x001fe2000001ff00 */
[----:B------:R-:W-:Y:S01]  /*7f80*/  UIADD3.64 UR28, UR8, 0x380, URZ ;  /* 0x00000380081c7897 */ /* 0x000fe2000fffe03f */
[----:B------:R0:W-:Y:S01]  /*7f90*/  STL [R1+0x740], R137 ;  /* 0x0007408901007387 */ /* 0x0001e20000100800 */
[----:B------:R-:W-:Y:S02]  /*7fa0*/  UIADD3.64 UR32, UR8, 0x400, URZ ;  /* 0x0000040008207897 */ /* 0x000fe4000fffe03f */
[----:B------:R-:W-:Y:S01]  /*7fb0*/  UIADD3.64 UR36, UR8, 0x480, URZ ;  /* 0x0000048008247897 */ /* 0x000fe2000fffe03f */
[----:B------:R2:W-:Y:S01]  /*7fc0*/  STL [R1+0x70c], R136 ;  /* 0x00070c8801007387 */ /* 0x0005e20000100800 */
[----:B------:R-:W-:Y:S01]  /*7fd0*/  UIADD3.64 UR40, UR8, 0x500, URZ ;  /* 0x0000050008287897 */ /* 0x000fe2000fffe03f */
[----:B-1----:R-:W-:Y:S01]  /*7fe0*/  LEA R138, P2, R129, R11, 0x1 ;  /* 0x0000000b818a7211 */ /* 0x002fe200078408ff */
[----:B------:R-:W-:-:S02]  /*7ff0*/  UIADD3.64 UR44, UR8, 0x580, URZ ;  /* 0x00000580082c7897 */ /* 0x000fc4000fffe03f */
[----:B------:R-:W-:Y:S01]  /*8000*/  UIADD3.64 UR48, UR8, 0x600, URZ ;  /* 0x0000060008307897 */ /* 0x000fe2000fffe03f */
[-C--:B0-----:R-:W-:Y:S01]  /*8010*/  LEA.HI.X.SX32 R137, R135, R0.reuse, 0x1, P3 ;  /* 0x0000000087897211 */ /* 0x081fe200018f0eff */
[----:B------:R0:W-:Y:S01]  /*8020*/  STL [R1+0x748], R138 ;  /* 0x0007488a01007387 */ /* 0x0001e20000100800 */
[-C--:B------:R-:W-:Y:S01]  /*8030*/  LEA.HI.X.SX32 R135, R134, R0.reuse, 0x1, P4 ;  /* 0x0000000086877211 */ /* 0x080fe200020f0eff */
[----:B------:R-:W-:Y:S01]  /*8040*/  UIADD3.64 UR52, UR8, 0x680, URZ ;  /* 0x0000068008347897 */ /* 0x000fe2000fffe03f */
[-C--:B--2---:R-:W-:Y:S01]  /*8050*/  LEA R136, P3, R128, R11.reuse, 0x1 ;  /* 0x0000000b80887211 */ /* 0x084fe200078608ff */
[----:B------:R-:W-:Y:S01]  /*8060*/  STL [R1+0x714], R137 ;  /* 0x0007148901007387 */ /* 0x000fe20000100800 */
[C---:B------:R-:W-:Y:S01]  /*8070*/  LEA R134, P4, R127.reuse, R11, 0x1 ;  /* 0x0000000b7f867211 */ /* 0x040fe200078808ff */
[----:B------:R-:W-:Y:S02]  /*8080*/  UIADD3.64 UR56, UR8, 0x700, URZ ;  /* 0x0000070008387897 */ /* 0x000fe4000fffe03f */
[----:B------:R1:W-:Y:S01]  /*8090*/  STL [R1+0x750], R136 ;  /* 0x0007508801007387 */ /* 0x0003e20000100800 */
[----:B------:R-:W-:-:S02]  /*80a0*/  LEA.HI.X.SX32 R127, R127, R0, 0x1, P4 ;  /* 0x000000007f7f7211 */ /* 0x000fc400020f0eff */
[----:B0-----:R-:W-:Y:S01]  /*80b0*/  CS2R R138, SRZ ;  /* 0x00000000008a7805 */ /* 0x001fe2000001ff00 */
[----:B------:R-:W-:Y:S01]  /*80c0*/  UIADD3.64 UR14, UR10, 0x2, URZ ;  /* 0x000000020a0e7897 */ /* 0x000fe2000fffe03f */
[----:B------:R0:W-:Y:S01]  /*80d0*/  STL [R1+0x71c], R135 ;  /* 0x00071c8701007387 */ /* 0x0001e20000100800 */
[----:B------:R-:W-:-:S03]  /*80e0*/  UIADD3.64 UR18, UR10, 0x4, URZ ;  /* 0x000000040a127897 */ /* 0x000fc6000fffe03f */
[----:B------:R2:W-:Y:S01]  /*80f0*/  STL [R1+0x758], R134 ;  /* 0x0007588601007387 */ /* 0x0005e20000100800 */
[----:B-1----:R-:W-:-:S03]  /*8100*/  CS2R R136, SRZ ;  /* 0x0000000000887805 */ /* 0x002fc6000001ff00 */
[----:B------:R1:W-:Y:S01]  /*8110*/  STL [R1+0x724], R133 ;  /* 0x0007248501007387 */ /* 0x0003e20000100800 */
[----:B0-----:R-:W-:Y:S02]  /*8120*/  LEA R135, P5, R126, R11, 0x1 ;  /* 0x0000000b7e877211 */ /* 0x001fe400078a08ff */
[----:B--2---:R-:W-:-:S03]  /*8130*/  LEA.HI.X.SX32 R134, R132, R0, 0x1, P6 ;  /* 0x0000000084867211 */ /* 0x004fc600030f0eff */
[----:B------:R-:W-:Y:S01]  /*8140*/  STL [R1+0x760], R135 ;  /* 0x0007608701007387 */ /* 0x000fe20000100800 */
[----:B------:R-:W-:Y:S02]  /*8150*/  LEA.HI.X.SX32 R132, R131, R0, 0x1, P0 ;  /* 0x0000000083847211 */ /* 0x000fe400000f0eff */
[-C--:B-1----:R-:W-:Y:S01]  /*8160*/  LEA R133, P6, R125, R11.reuse, 0x1 ;  /* 0x0000000b7d857211 */ /* 0x082fe200078c08ff */
[----:B------:R0:W-:Y:S01]  /*8170*/  STL [R1+0x72c], R134 ;  /* 0x00072c8601007387 */ /* 0x0001e20000100800 */
[----:B------:R-:W-:-:S03]  /*8180*/  LEA R131, P0, R124, R11, 0x1 ;  /* 0x0000000b7c837211 */ /* 0x000fc600078008ff */
[----:B------:R-:W-:Y:S01]  /*8190*/  STL [R1+0x768], R133 ;  /* 0x0007688501007387 */ /* 0x000fe20000100800 */
[----:B------:R-:W-:-:S03]  /*81a0*/  LEA.HI.X.SX32 R124, R124, R0, 0x1, P0 ;  /* 0x000000007c7c7211 */ /* 0x000fc600000f0eff */
[----:B------:R1:W-:Y:S01]  /*81b0*/  STL [R1+0x734], R132 ;  /* 0x0007348401007387 */ /* 0x0003e20000100800 */
[----:B0-----:R-:W-:-:S03]  /*81c0*/  CS2R R134, SRZ ;  /* 0x0000000000867805 */ /* 0x001fc6000001ff00 */
[----:B------:R0:W-:Y:S04]  /*81d0*/  STL [R1+0x770], R131 ;  /* 0x0007708301007387 */ /* 0x0001e80000100800 */
[----:B------:R2:W-:Y:S01]  /*81e0*/  STL [R1+0x73c], R130 ;  /* 0x00073c8201007387 */ /* 0x0005e20000100800 */
[----:B-1----:R-:W-:Y:S02]  /*81f0*/  LEA R132, P1, R123, R11, 0x1 ;  /* 0x0000000b7b847211 */ /* 0x002fe400078208ff */
[----:B0-----:R-:W-:-:S03]  /*8200*/  LEA.HI.X.SX32 R131, R129, R0, 0x1, P2 ;  /* 0x0000000081837211 */ /* 0x001fc600010f0eff */
[----:B------:R0:W-:Y:S01]  /*8210*/  STL [R1+0x778], R132 ;  /* 0x0007788401007387 */ /* 0x0001e20000100800 */
[----:B------:R-:W-:Y:S02]  /*8220*/  LEA.HI.X.SX32 R129, R128, R0, 0x1, P3 ;  /* 0x0000000080817211 */ /* 0x000fe400018f0eff */
[-C--:B--2---:R-:W-:Y:S01]  /*8230*/  LEA R130, P2, R122, R11.reuse, 0x1 ;  /* 0x0000000b7a827211 */ /* 0x084fe200078408ff */
[----:B------:R-:W-:Y:S01]  /*8240*/  STL [R1+0x744], R131 ;  /* 0x0007448301007387 */ /* 0x000fe20000100800 */
[----:B------:R-:W-:-:S03]  /*8250*/  LEA R128, P3, R121, R11, 0x1 ;  /* 0x0000000b79807211 */ /* 0x000fc600078608ff */
[----:B------:R1:W-:Y:S01]  /*8260*/  STL [R1+0x780], R130 ;  /* 0x0007808201007387 */ /* 0x0003e20000100800 */
[----:B------:R-:W-:Y:S02]  /*8270*/  LEA.HI.X.SX32 R121, R121, R0, 0x1, P3 ;  /* 0x0000000079797211 */ /* 0x000fe400018f0eff */
[----:B0-----:R-:W-:Y:S01]  /*8280*/  CS2R R132, SRZ ;  /* 0x0000000000847805 */ /* 0x001fe2000001ff00 */
[----:B------:R0:W-:Y:S04]  /*8290*/  STL [R1+0x74c], R129 ;  /* 0x00074c8101007387 */ /* 0x0001e80000100800 */
        /* <DEDUP_REMOVED lines=401> */
[----:B------:R-:W-:Y:S01]  /*9bb0*/  STL [R1+0xa50], R36 ;  /* 0x000a502401007387 */ /* 0x000fe20000100800 */
[----:B------:R-:W-:Y:S02]  /*9bc0*/  LEA.HI.X.SX32 R21, R21, R0, 0x1, P2 ;  /* 0x0000000015157211 */ /* 0x000fe400010f0eff */
[----:B0-----:R-:W-:Y:S01]  /*9bd0*/  CS2R R40, SRZ ;  /* 0x0000000000287805 */ /* 0x001fe2000001ff00 */
[----:B------:R0:W-:Y:S04]  /*9be0*/  STL [R1+0xa1c], R35 ;  /* 0x000a1c2301007387 */ /* 0x0001e80000100800 */
[----:B------:R1:W-:Y:S04]  /*9bf0*/  STL [R1+0xa58], R34 ;  /* 0x000a582201007387 */ /* 0x0003e80000100800 */
[----:B------:R2:W-:Y:S01]  /*9c00*/  STL [R1+0xa24], R33 ;  /* 0x000a242101007387 */ /* 0x0005e20000100800 */
[----:B0-----:R-:W-:-:S02]  /*9c10*/  LEA R35, P3, R19, R11, 0x1 ;  /* 0x0000000b13237211 */ /* 0x001fc400078608ff */
[----:B-1----:R-:W-:-:S03]  /*9c20*/  LEA.HI.X.SX32 R34, R31, R0, 0x1, P4 ;  /* 0x000000001f227211 */ /* 0x002fc600020f0eff */
[----:B------:R-:W-:Y:S01]  /*9c30*/  STL [R1+0xa60], R35 ;  /* 0x000a602301007387 */ /* 0x000fe20000100800 */
[----:B------:R-:W-:Y:S02]  /*9c40*/  LEA.HI.X.SX32 R31, R29, R0, 0x1, P5 ;  /* 0x000000001d1f7211 */ /* 0x000fe400028f0eff */
[-C--:B--2---:R-:W-:Y:S01]  /*9c50*/  LEA R33, P4, R17, R11.reuse, 0x1 ;  /* 0x0000000b11217211 */ /* 0x084fe200078808ff */
        /* <DEDUP_REMOVED lines=10> */
[----:B------:R-:W-:Y:S01]  /*9d00*/  STL [R1+0xa78], R31 ;  /* 0x000a781f01007387 */ /* 0x000fe20000100800 */
[----:B------:R-:W-:Y:S02]  /*9d10*/  LEA.HI.X.SX32 R25, R23, R0, 0x1, P1 ;  /* 0x0000000017197211 */ /* 0x000fe400008f0eff */
[-C--:B--2---:R-:W-:Y:S01]  /*9d20*/  LEA R27, P0, R12, R11.reuse, 0x1 ;  /* 0x0000000b0c1b7211 */ /* 0x084fe200078008ff */
[----:B------:R-:W-:Y:S01]  /*9d30*/  STL [R1+0xa44], R29 ;  /* 0x000a441d01007387 */ /* 0x000fe20000100800 */
[----:B------:R-:W-:-:S03]  /*9d40*/  LEA R23, P1, R14, R11, 0x1 ;  /* 0x0000000b0e177211 */ /* 0x000fc600078208ff */
[----:B------:R-:W-:Y:S01]  /*9d50*/  STL [R1+0xa80], R27 ;  /* 0x000a801b01007387 */ /* 0x000fe20000100800 */
[----:B------:R-:W-:-:S03]  /*9d60*/  LEA.HI.X.SX32 R14, R14, R0, 0x1, P1 ;  /* 0x000000000e0e7211 */ /* 0x000fc600008f0eff */
[----:B------:R0:W-:Y:S04]  /*9d70*/  STL [R1+0xa4c], R25 ;  /* 0x000a4c1901007387 */ /* 0x0001e80000100800 */
[----:B------:R1:W-:Y:S04]  /*9d80*/  STL [R1+0xa88], R23 ;  /* 0x000a881701007387 */ /* 0x0003e80000100800 */
[----:B------:R2:W-:Y:S01]  /*9d90*/  STL [R1+0xa54], R21 ;  /* 0x000a541501007387 */ /* 0x0005e20000100800 */
[----:B0-----:R-:W-:Y:S02]  /*9da0*/  LEA R25, P2, R16, R11, 0x1 ;  /* 0x0000000b10197211 */ /* 0x001fe400078408ff */
[----:B-1----:R-:W-:-:S03]  /*9db0*/  LEA.HI.X.SX32 R23, R19, R0, 0x1, P3 ;  /* 0x0000000013177211 */ /* 0x002fc600018f0eff */
[----:B------:R-:W-:Y:S01]  /*9dc0*/  STL [R1+0xa90], R25 ;  /* 0x000a901901007387 */ /* 0x000fe20000100800 */
[----:B------:R-:W-:Y:S02]  /*9dd0*/  LEA.HI.X.SX32 R19, R17, R0, 0x1, P4 ;  /* 0x0000000011137211 */ /* 0x000fe400020f0eff */
[-C--:B--2---:R-:W-:Y:S01]  /*9de0*/  LEA R21, P3, R18, R11.reuse, 0x1 ;  /* 0x0000000b12157211 */ /* 0x084fe200078608ff */
[----:B------:R-:W-:Y:S01]  /*9df0*/  STL [R1+0xa5c], R23 ;  /* 0x000a5c1701007387 */ /* 0x000fe20000100800 */
[----:B------:R-:W-:-:S03]  /*9e00*/  LEA R17, P4, R20, R11, 0x1 ;  /* 0x0000000b14117211 */ /* 0x000fc600078808ff */
[----:B------:R-:W-:Y:S04]  /*9e10*/  STL [R1+0xa98], R21 ;  /* 0x000a981501007387 */ /* 0x000fe80000100800 */
        /* <DEDUP_REMOVED lines=16> */
[----:B------:R0:W-:Y:S01]  /*9f20*/  STL [R1+0xebc], R13 ;  /* 0x000ebc0d01007387 */ /* 0x0001e20000100800 */
[----:B------:R-:W-:Y:S01]  /*9f30*/  IMAD R16, R102, 0x3d, RZ ;  /* 0x0000003d66107824 */ /* 0x000fe200078e02ff */
[-C--:B--2---:R-:W-:Y:S02]  /*9f40*/  LEA R14, P2, R30, R11.reuse, 0x1 ;  /* 0x0000000b1e0e7211 */ /* 0x084fe400078408ff */
[----:B------:R1:W-:Y:S04]  /*9f50*/  STL [R1+0xa8c], R12 ;  /* 0x000a8c0c01007387 */ /* 0x0003e80000100800 */
[----:B------:R2:W-:Y:S01]  /*9f60*/  STL [R1+0xec0], R14 ;  /* 0x000ec00e01007387 */ /* 0x0005e20000100800 */
[----:B0-----:R-:W-:Y:S02]  /*9f70*/  LEA.HI.X.SX32 R13, R18, R0, 0x1, P3 ;  /* 0x00000000120d7211 */ /* 0x001fe400018f0eff */
[----:B-1----:R-:W-:-:S03]  /*9f80*/  LEA R12, P3, R32, R11, 0x1 ;  /* 0x0000000b200c7211 */ /* 0x002fc600078608ff */
[----:B------:R0:W-:Y:S01]  /*9f90*/  STL [R1+0xa94], R13 ;  /* 0x000a940d01007387 */ /* 0x0001e20000100800 */
[-C--:B------:R-:W-:Y:S02]  /*9fa0*/  LEA.HI.X.SX32 R11, R20, R0.reuse, 0x1, P4 ;  /* 0x00000000140b7211 */ /* 0x080fe400020f0eff */
[----:B--2---:R-:W-:Y:S01]  /*9fb0*/  LEA.HI.X.SX32 R14, R28, R0, 0x1, P1 ;  /* 0x000000001c0e7211 */ /* 0x004fe200008f0eff */
[----:B------:R1:W-:Y:S01]  /*9fc0*/  STL [R1+0xeac], R12 ;  /* 0x000eac0c01007387 */ /* 0x0003e20000100800 */
[----:B------:R-:W-:-:S03]  /*9fd0*/  CS2R R28, SRZ ;  /* 0x00000000001c7805 */ /* 0x000fc6000001ff00 */
[----:B------:R2:W-:Y:S01]  /*9fe0*/  STL [R1+0xa9c], R11 ;  /* 0x000a9c0b01007387 */ /* 0x0005e20000100800 */
[-C--:B0-----:R-:W-:Y:S02]  /*9ff0*/  LEA.HI.X.SX32 R13, R22, R0.reuse, 0x1, P5 ;  /* 0x00000000160d7211 */ /* 0x081fe400028f0eff */
[----:B-1----:R-:W-:-:S03]  /*a000*/  LEA.HI.X.SX32 R12, R24, R0, 0x1, P6 ;  /* 0x00000000180c7211 */ /* 0x002fc600030f0eff */
[----:B------:R-:W-:Y:S01]  /*a010*/  STL [R1+0xe98], R13 ;  /* 0x000e980d01007387 */ /* 0x000fe20000100800 */
[----:B------:R-:W-:Y:S02]  /*a020*/  CS2R R24, SRZ ;  /* 0x0000000000187805 */ /* 0x000fe4000001ff00 */
[----:B--2---:R-:W-:Y:S01]  /*a030*/  LEA.HI.X.SX32 R11, R26, R0, 0x1, P0 ;  /* 0x000000001a0b7211 */ /* 0x004fe200000f0eff */
[----:B------:R0:W-:Y:S01]  /*a040*/  STL [R1+0xe9c], R12 ;  /* 0x000e9c0c01007387 */ /* 0x0001e20000100800 */
[----:B------:R-:W-:-:S03]  /*a050*/  CS2R R26, SRZ ;  /* 0x00000000001a7805 */ /* 0x000fc6000001ff00 */
[----:B------:R1:W-:Y:S04]  /*a060*/  STL [R1+0xea0], R11 ;  /* 0x000ea00b01007387 */ /* 0x0003e80000100800 */
[----:B------:R2:W-:Y:S01]  /*a070*/  STL [R1+0xea4], R14 ;  /* 0x000ea40e01007387 */ /* 0x0005e20000100800 */
[----:B0-----:R-:W-:Y:S01]  /*a080*/  IMAD.WIDE R12, R37, 0x2, R6 ;  /* 0x00000002250c7825 */ /* 0x001fe200078e0206 */
[-C--:B-1----:R-:W-:Y:S02]  /*a090*/  LEA.HI.X.SX32 R11, R30, R0.reuse, 0x1, P2 ;  /* 0x000000001e0b7211 */ /* 0x082fe400010f0eff */
[----:B------:R-:W-:Y:S02]  /*a0a0*/  CS2R R30, SRZ ;  /* 0x00000000001e7805 */ /* 0x000fe4000001ff00 */
[----:B------:R-:W-:-:S02]  /*a0b0*/  LEA.HI.X.SX32 R0, R32, R0, 0x1, P3 ;  /* 0x0000000020007211 */ /* 0x000fc400018f0eff */
[----:B------:R-:W-:Y:S01]  /*a0c0*/  CS2R R32, SRZ ;  /* 0x0000000000207805 */ /* 0x000fe2000001ff00 */
[----:B--2---:R-:W-:Y:S01]  /*a0d0*/  IMAD.WIDE R14, R37, 0x2, R8 ;  /* 0x00000002250e7825 */ /* 0x004fe200078e0208 */
[----:B------:R-:W-:Y:S01]  /*a0e0*/  STL [R1+0xea8], R11 ;  /* 0x000ea80b01007387 */ /* 0x000fe20000100800 */
[----:B------:R-:W-:-:S03]  /*a0f0*/  CS2R R36, SRZ ;  /* 0x0000000000247805 */ /* 0x000fc6000001ff00 */
[----:B------:R-:W-:Y:S04]  /*a100*/  STL [R1+0xaac], R12 ;  /* 0x000aac0c01007387 */ /* 0x000fe80000100800 */
[----:B------:R0:W-:Y:S04]  /*a110*/  STL [R1+0xaa4], R0 ;  /* 0x000aa40001007387 */ /* 0x0001e80000100800 */
[----:B------:R1:W-:Y:S04]  /*a120*/  STL [R1+0xaa8], R13 ;  /* 0x000aa80d01007387 */ /* 0x0003e80000100800 */
[----:B------:R-:W-:Y:S01]  /*a130*/  STL [R1+0xab4], R14 ;  /* 0x000ab40e01007387 */ /* 0x000fe20000100800 */
[----:B0-----:R-:W-:-:S03]  /*a140*/  IMAD R0, R102, 0x3c, RZ ;  /* 0x0000003c66007824 */ /* 0x001fc600078e02ff */
[----:B------:R0:W-:Y:S01]  /*a150*/  STL [R1+0xab0], R15 ;  /* 0x000ab00f01007387 */ /* 0x0001e20000100800 */
[----:B-1----:R-:W-:-:S05]  /*a160*/  IMAD.WIDE R12, R39, 0x2, R6 ;  /* 0x00000002270c7825 */ /* 0x002fca00078e0206 */
[----:B------:R-:W-:Y:S01]  /*a170*/  STL [R1+0xabc], R12 ;  /* 0x000abc0c01007387 */ /* 0x000fe20000100800 */
[----:B0-----:R-:W-:-:S03]  /*a180*/  IMAD.WIDE R14, R39, 0x2, R8 ;  /* 0x00000002270e7825 */ /* 0x001fc600078e0208 */
[----:B------:R0:W-:Y:S01]  /*a190*/  STL [R1+0xab8], R13 ;  /* 0x000ab80d01007387 */ /* 0x0001e20000100800 */
[----:B------:R-:W-:-:S03]  /*a1a0*/  CS2R R38, SRZ ;  /* 0x0000000000267805 */ /* 0x000fc6000001ff00 */
[----:B------:R-:W-:Y:S04]  /*a1b0*/  STL [R1+0xac4], R14 ;  /* 0x000ac40e01007387 */ /* 0x000fe80000100800 */
[----:B------:R1:W-:Y:S01]  /*a1c0*/  STL [R1+0xac0], R15 ;  /* 0x000ac00f01007387 */ /* 0x0003e20000100800 */
[----:B0-----:R-:W-:-:S04]  /*a1d0*/  IMAD.WIDE R12, R16, 0x2, R6 ;  /* 0x00000002100c7825 */ /* 0x001fc800078e0206 */
[--C-:B------:R-:W-:Y:S01]  /*a1e0*/  IMAD.WIDE R16, R16, 0x2, R8.reuse ;  /* 0x0000000210107825 */ /* 0x100fe200078e0208 */
[----:B------:R-:W-:Y:S03]  /*a1f0*/  STL [R1+0xacc], R12 ;  /* 0x000acc0c01007387 */ /* 0x000fe60000100800 */
[C---:B-1----:R-:W-:Y:S01]  /*a200*/  IMAD.WIDE R14, R0.reuse, 0x2, R8 ;  /* 0x00000002000e7825 */ /* 0x042fe200078e0208 */
[----:B------:R0:W-:Y:S04]  /*a210*/  STL [R1+0xac8], R13 ;  /* 0x000ac80d01007387 */ /* 0x0001e80000100800 */
[----:B------:R1:W-:Y:S04]  /*a220*/  STL [R1+0xad4], R16 ;  /* 0x000ad41001007387 */ /* 0x0003e80000100800 */
[----:B------:R-:W-:Y:S01]  /*a230*/  STL [R1+0xad0], R17 ;  /* 0x000ad01101007387 */ /* 0x000fe20000100800 */
[----:B0-----:R-:W-:-:S04]  /*a240*/  IMAD.WIDE R12, R0, 0x2, R6 ;  /* 0x00000002000c7825 */ /* 0x001fc800078e0206 */
[C---:B------:R-:W-:Y:S01]  /*a250*/  IMAD R0, R102.reuse, 0x3a, RZ ;  /* 0x0000003a66007824 */ /* 0x040fe200078e02ff */
[----:B------:R-:W-:Y:S01]  /*a260*/  STL [R1+0xadc], R12 ;  /* 0x000adc0c01007387 */ /* 0x000fe20000100800 */
[----:B-1----:R-:W-:-:S03]  /*a270*/  IMAD R16, R102, 0x3b, RZ ;  /* 0x0000003b66107824 */ /* 0x002fc600078e02ff */
[----:B------:R0:W-:Y:S04]  /*a280*/  STL [R1+0xad8], R13 ;  /* 0x000ad80d01007387 */ /* 0x0001e80000100800 */
        /* <DEDUP_REMOVED lines=178> */
[C---:B------:R-:W-:Y:S01]  /*adb0*/  IMAD.SHL.U32 R0, R102.reuse, 0x20, RZ ;  /* 0x0000002066007824 */ /* 0x040fe200078e00ff */
        /* <DEDUP_REMOVED lines=220> */
[----:B------:R-:W-:Y:S04]  /*bb80*/  STL [R1+0xe74], R16 ;  /* 0x000e741001007387 */ /* 0x000fe80000100800 */
[----:B------:R1:W-:Y:S01]  /*bb90*/  STL [R1+0xe70], R17 ;  /* 0x000e701101007387 */ /* 0x0003e20000100800 */
[----:B0-----:R-:W-:-:S05]  /*bba0*/  IMAD.WIDE R12, R0, 0x2, R6 ;  /* 0x00000002000c7825 */ /* 0x001fca00078e0206 */
[----:B------:R-:W-:Y:S01]  /*bbb0*/  STL [R1+0xe7c], R12 ;  /* 0x000e7c0c01007387 */ /* 0x000fe20000100800 */
[----:B-1----:R-:W-:-:S03]  /*bbc0*/  IMAD.WIDE R16, R102, 0x2, R6 ;  /* 0x0000000266107825 */ /* 0x002fc600078e0206 */
[----:B------:R0:W-:Y:S04]  /*bbd0*/  STL [R1+0xe78], R13 ;  /* 0x000e780d01007387 */ /* 0x0001e80000100800 */
[----:B------:R1:W-:Y:S04]  /*bbe0*/  STL [R1+0xe84], R14 ;  /* 0x000e840e01007387 */ /* 0x0003e80000100800 */
[----:B------:R-:W-:Y:S01]  /*bbf0*/  STL [R1+0xe80], R15 ;  /* 0x000e800f01007387 */ /* 0x000fe20000100800 */
[----:B0-----:R-:W-:-:S03]  /*bc00*/  IMAD.WIDE R12, R102, 0x2, R8 ;  /* 0x00000002660c7825 */ /* 0x001fc600078e0208 */
[----:B------:R-:W-:Y:S04]  /*bc10*/  STL [R1+0xe8c], R16 ;  /* 0x000e8c1001007387 */ /* 0x000fe80000100800 */
[----:B------:R-:W-:Y:S01]  /*bc20*/  STL [R1+0xe88], R17 ;  /* 0x000e881101007387 */ /* 0x000fe20000100800 */
[C---:B-1----:R-:W-:Y:S02]  /*bc30*/  LOP3.LUT R14, R3.reuse, 0x20, RZ, 0x3c, !PT ;  /* 0x00000020030e7812 */ /* 0x042fe400078e3cff */
[----:B------:R-:W-:Y:S01]  /*bc40*/  LOP3.LUT R14, R3, 0x50, RZ, 0x3c, !PT ;  /* 0x00000050030e7812 */ /* 0x000fe200078e3cff */
[----:B------:R0:W-:Y:S01]  /*bc50*/  STL [R1+0xe94], R12 ;  /* 0x000e940c01007387 */ /* 0x0001e20000100800 */
[----:B------:R-:W-:-:S03]  /*bc60*/  LOP3.LUT R14, R2, 0x20, RZ, 0x3c, !PT ;  /* 0x00000020020e7812 */ /* 0x000fc600078e3cff */
[----:B------:R1:W-:Y:S04]  /*bc70*/  STL [R1+0xe90], R13 ;  /* 0x000e900d01007387 */ /* 0x0003e80000100800 */
[----:B------:R-:W-:Y:S04]  /*bc80*/  STL [R1+0x400], RZ ;  /* 0x000400ff01007387 */ /* 0x000fe80000100800 */
[----:B------:R-:W-:Y:S01]  /*bc90*/  STL [R1+0x404], RZ ;  /* 0x000404ff01007387 */ /* 0x000fe20000100800 */
[----:B0-----:R-:W-:Y:S01]  /*bca0*/  IMAD.SHL.U32 R12, R102, 0x40, RZ ;  /* 0x00000040660c7824 */ /* 0x001fe200078e00ff */
[----:B-1----:R-:W-:-:S02]  /*bcb0*/  SHF.R.S32.HI R13, RZ, 0x6, R103 ;  /* 0x00000006ff0d7819 */ /* 0x002fc40000011467 */
[----:B------:R-:W-:Y:S01]  /*bcc0*/  CS2R R102, SRZ ;  /* 0x0000000000667805 */ /* 0x000fe2000001ff00 */
[----:B------:R-:W-:Y:S01]  /*bcd0*/  STL [R1+0x408], RZ ;  /* 0x000408ff01007387 */ /* 0x000fe20000100800 */
[----:B------:R-:W-:-:S03]  /*bce0*/  SHF.R.S32.HI R11, RZ, 0x1f, R12 ;  /* 0x0000001fff0b7819 */ /* 0x000fc6000001140c */
[----:B------:R-:W-:Y:S01]  /*bcf0*/  STL [R1+0x40c], RZ ;  /* 0x00040cff01007387 */ /* 0x000fe20000100800 */
[C---:B------:R-:W-:Y:S01]  /*bd00*/  SHF.L.U64.HI R0, R12.reuse, 0x1, R11 ;  /* 0x000000010c007819 */ /* 0x040fe2000001020b */
[----:B------:R-:W-:Y:S02]  /*bd10*/  IMAD.SHL.U32 R12, R12, 0x2, RZ ;  /* 0x000000020c0c7824 */ /* 0x000fe400078e00ff */
[----:B------:R-:W-:Y:S01]  /*bd20*/  STL [R1+0x410], RZ ;  /* 0x000410ff01007387 */ /* 0x000fe20000100800 */
[C---:B------:R-:W-:Y:S02]  /*bd30*/  LOP3.LUT R11, R3.reuse, 0x10, RZ, 0x3c, !PT ;  /* 0x00000010030b7812 */ /* 0x040fe400078e3cff */
[C---:B------:R-:W-:Y:S01]  /*bd40*/  LOP3.LUT R11, R3.reuse, 0x40, RZ, 0x3c, !PT ;  /* 0x00000040030b7812 */ /* 0x040fe200078e3cff */
[----:B------:R-:W-:Y:S01]  /*bd50*/  STL [R1+0x414], RZ ;  /* 0x000414ff01007387 */ /* 0x000fe20000100800 */
[C---:B------:R-:W-:Y:S02]  /*bd60*/  LOP3.LUT R11, R3.reuse, 0x70, RZ, 0x3c, !PT ;  /* 0x00000070030b7812 */ /* 0x040fe400078e3cff */
[----:B------:R-:W-:Y:S01]  /*bd70*/  LOP3.LUT R11, R2, 0x60, RZ, 0x3c, !PT ;  /* 0x00000060020b7812 */ /* 0x000fe200078e3cff */
[----:B------:R-:W-:Y:S04]  /*bd80*/  STL [R1+0x418], RZ ;  /* 0x000418ff01007387 */ /* 0x000fe80000100800 */
        /* <DEDUP_REMOVED lines=249> */
[----:B------:R-:W-:Y:S04]  /*cd20*/  STL [R1], RZ ;  /* 0x000000ff01007387 */ /* 0x000fe80000100800 */
        /* <DEDUP_REMOVED lines=127> */
[----:B------:R0:W-:Y:S02]  /*d520*/  STL [R1+0xef0], R13 ;  /* 0x000ef00d01007387 */ /* 0x0001e40000100800 */
[----:B0-----:R-:W-:-:S02]  /*d530*/  LOP3.LUT R13, R3, 0x30, RZ, 0x3c, !PT ;  /* 0x00000030030d7812 */ /* 0x001fc400078e3cff */
[----:B------:R-:W-:Y:S02]  /*d540*/  LOP3.LUT R13, R3, 0x60, RZ, 0x3c, !PT ;  /* 0x00000060030d7812 */ /* 0x000fe400078e3cff */
[----:B------:R-:W-:-:S05]  /*d550*/  LOP3.LUT R13, R2, 0x40, RZ, 0x3c, !PT ;  /* 0x00000040020d7812 */ /* 0x000fca00078e3cff */
[----:B------:R0:W-:Y:S04]  /*d560*/  STL [R1+0xee8], R13 ;  /* 0x000ee80d01007387 */ /* 0x0001e80000100800 */
[----:B------:R0:W-:Y:S02]  /*d570*/  STL [R1+0xee4], R11 ;  /* 0x000ee40b01007387 */ /* 0x0001e40000100800 */
.L_x_1:
[----:B------:R-:W2:Y:S01]  /*d580*/  LDL R15, [R1+0xe90] ;  /* 0x000e9000010f7983 */ /* 0x000ea20000100800 */
[----:B0-----:R-:W0:Y:S03]  /*d590*/  LDC R11, c[0x0][0x230] ;  /* 0x00008c00ff0b7b82 */ /* 0x001e260000000800 */
[----:B------:R-:W2:Y:S04]  /*d5a0*/  LDL R14, [R1+0xe94] ;  /* 0x000e9400010e7983 */ /* 0x000ea80000100800 */
[----:B------:R-:W-:Y:S04]  /*d5b0*/  STL.64 [R1+0x1198], R150 ;  /* 0x0011989601007387 */ /* 0x000fe80000100a00 */
[----:B------:R-:W-:Y:S04]  /*d5c0*/  STL.64 [R1+0x1190], R148 ;  /* 0x0011909401007387 */ /* 0x000fe80000100a00 */
[----:B------:R-:W-:Y:S04]  /*d5d0*/  STL.64 [R1+0x1188], R146 ;  /* 0x0011889201007387 */ /* 0x000fe80000100a00 */
[----:B------:R1:W-:Y:S04]  /*d5e0*/  STL.64 [R1+0x1180], R144 ;  /* 0x0011809001007387 */ /* 0x0003e80000100a00 */
[----:B-1----:R-:W3:Y:S04]  /*d5f0*/  LDL R144, [R1+0xe68] ;  /* 0x000e680001907983 */ /* 0x002ee80000100800 */
[----:B------:R-:W4:Y:S04]  /*d600*/  LDL R145, [R1+0xe6c] ;  /* 0x000e6c0001917983 */ /* 0x000f280000100800 */
        /* <DEDUP_REMOVED lines=11> */
[----:B------:R-:W4:Y:S01]  /*d6c0*/  LDL R137, [R1+0xe8c] ;  /* 0x000e8c0001897983 */ /* 0x000f220000100800 */
[----:B0-----:R-:W-:Y:S01]  /*d6d0*/  IMAD R11, R251, -0x40, R11 ;  /* 0xffffffc0fb0b7824 */ /* 0x001fe200078e020b */
[----:B------:R-:W-:-:S02]  /*d6e0*/  PRMT R175, RZ, 0x7610, R175 ;  /* 0x00007610ffaf7816 */ /* 0x000fc400000000af */
[----:B------:R-:W-:Y:S01]  /*d6f0*/  STL.64 [R1+0x1158], R134 ;  /* 0x0011588601007387 */ /* 0x000fe20000100a00 */
[----:B------:R-:W-:Y:S02]  /*d700*/  PRMT R171, RZ, 0x7610, R171 ;  /* 0x00007610ffab7816 */ /* 0x000fe400000000ab */
[C---:B------:R-:W-:Y:S01]  /*d710*/  ISETP.GT.AND P1, PT, R11.reuse, 0x1, PT ;  /* 0x000000010b00780c */ /* 0x040fe20003f24270 */
[----:B------:R-:W-:Y:S01]  /*d720*/  STL.64 [R1+0x1150], R132 ;  /* 0x0011508401007387 */ /* 0x000fe20000100a00 */
[----:B------:R-:W-:Y:S02]  /*d730*/  ISETP.GT.AND P0, PT, R11, RZ, PT ;  /* 0x000000ff0b00720c */ /* 0x000fe40003f04270 */
[----:B------:R-:W-:Y:S01]  /*d740*/  PRMT R172, RZ, 0x7610, R172 ;  /* 0x00007610ffac7816 */ /* 0x000fe200000000ac */
[----:B------:R-:W-:Y:S01]  /*d750*/  STL.64 [R1+0x1148], R130 ;  /* 0x0011488201007387 */ /* 0x000fe20000100a00 */
[----:B------:R-:W-:Y:S02]  /*d760*/  PRMT R176, RZ, 0x7610, R176 ;  /* 0x00007610ffb07816 */ /* 0x000fe400000000b0 */
[----:B------:R-:W-:Y:S01]  /*d770*/  PRMT R167, RZ, 0x7610, R167 ;  /* 0x00007610ffa77816 */ /* 0x000fe200000000a7 */
[----:B------:R-:W-:Y:S01]  /*d780*/  STL.64 [R1+0x1140], R128 ;  /* 0x0011408001007387 */ /* 0x000fe20000100a00 */
[----:B------:R-:W-:-:S02]  /*d790*/  PRMT R168, RZ, 0x7610, R168 ;  /* 0x00007610ffa87816 */ /* 0x000fc400000000a8 */
[----:B------:R-:W-:Y:S01]  /*d7a0*/  PRMT R173, RZ, 0x7610, R173 ;  /* 0x00007610ffad7816 */ /* 0x000fe200000000ad */
[----:B------:R-:W-:Y:S01]  /*d7b0*/  STL.64 [R1+0x1138], R126 ;  /* 0x0011387e01007387 */ /* 0x000fe20000100a00 */
[----:B------:R-:W-:Y:S02]  /*d7c0*/  PRMT R174, RZ, 0x7610, R174 ;  /* 0x00007610ffae7816 */ /* 0x000fe400000000ae */
        /* <DEDUP_REMOVED lines=21> */
[----:B-----5:R-:W-:Y:S01]  /*d920*/  PRMT R237, RZ, 0x7610, R237 ;  /* 0x00007610ffed7816 */ /* 0x020fe200000000ed */
        /* <DEDUP_REMOVED lines=102> */
[----:B------:R0:W-:Y:S01]  /*df90*/  STL.64 [R1+0xfe8], R42 ;  /* 0x000fe82a01007387 */ /* 0x0001e20000100a00 */
[----:B------:R-:W-:Y:S02]  /*dfa0*/  PRMT R194, RZ, 0x7610, R194 ;  /* 0x00007610ffc27816 */ /* 0x000fe400000000c2 */
[----:B------:R-:W-:Y:S01]  /*dfb0*/  PRMT R193, RZ, 0x7610, R193 ;  /* 0x00007610ffc17816 */ /* 0x000fe200000000c1 */
[----:B------:R1:W-:Y:S01]  /*dfc0*/  STL.64 [R1+0xfe0], R40 ;  /* 0x000fe02801007387 */ /* 0x0003e20000100a00 */
        /* <DEDUP_REMOVED lines=24> */
[----:B------:R-:W-:Y:S02]  /*e150*/  MOV R151, UR49 ;  /* 0x0000003100977c02 */ /* 0x000fe40008000f00 */
[----:B------:R-:W-:Y:S01]  /*e160*/  MOV R150, UR48 ;  /* 0x0000003000967c02 */ /* 0x000fe20008000f00 */
[----:B------:R2:W-:Y:S01]  /*e170*/  STL [R1+0xf18], R10 ;  /* 0x000f180a01007387 */ /* 0x0005e20000100800 */
[----:B------:R-:W-:Y:S02]  /*e180*/  MOV R149, UR53 ;  /* 0x0000003500957c02 */ /* 0x000fe40008000f00 */
[----:B------:R-:W-:Y:S01]  /*e190*/  MOV R148, UR52 ;  /* 0x0000003400947c02 */ /* 0x000fe20008000f00 */
[----:B------:R-:W-:Y:S01]  /*e1a0*/  STL [R1+0xf14], R5 ;  /* 0x000f140501007387 */ /* 0x000fe20000100800 */
[----:B------:R-:W-:-:S02]  /*e1b0*/  MOV R147, UR57 ;  /* 0x0000003900937c02 */ /* 0x000fc40008000f00 */
[----:B------:R-:W-:Y:S01]  /*e1c0*/  MOV R146, UR56 ;  /* 0x0000003800927c02 */ /* 0x000fe20008000f00 */
[----:B------:R3:W-:Y:S04]  /*e1d0*/  STL [R1+0xf10], R4 ;  /* 0x000f100401007387 */ /* 0x0007e80000100800 */
[----:B0-----:R-:W4:Y:S04]  /*e1e0*/  LDL R43, [R1+0xe60] ;  /* 0x000e6000012b7983 */ /* 0x001f280000100800 */
[----:B-1----:R-:W4:Y:S04]  /*e1f0*/  LDL R40, [R1+0xe64] ;  /* 0x000e640001287983 */ /* 0x002f280000100800 */
[----:B--2---:R-:W2:Y:S04]  /*e200*/  LDL R24, [R1+0xe58] ;  /* 0x000e580001187983 */ /* 0x004ea80000100800 */
[----:B------:R-:W2:Y:S04]  /*e210*/  LDL R10, [R1+0xe5c] ;  /* 0x000e5c00010a7983 */ /* 0x000ea80000100800 */
[----:B------:R-:W2:Y:S04]  /*e220*/  LDL R37, [R1+0xe50] ;  /* 0x000e500001257983 */ /* 0x000ea80000100800 */
[----:B------:R-:W2:Y:S04]  /*e230*/  LDL R35, [R1+0xe54] ;  /* 0x000e540001237983 */ /* 0x000ea80000100800 */
[----:B------:R-:W2:Y:S04]  /*e240*/  LDL R32, [R1+0xe48] ;  /* 0x000e480001207983 */ /* 0x000ea80000100800 */
[----:B------:R-:W2:Y:S04]  /*e250*/  LDL R29, [R1+0xe4c] ;  /* 0x000e4c00011d7983 */ /* 0x000ea80000100800 */
[----:B------:R-:W2:Y:S04]  /*e260*/  LDL R48, [R1+0xe40] ;  /* 0x000e400001307983 */ /* 0x000ea80000100800 */
[----:B------:R-:W2:Y:S04]  /*e270*/  LDL R47, [R1+0xe44] ;  /* 0x000e4400012f7983 */ /* 0x000ea80000100800 */
[----:B------:R-:W2:Y:S01]  /*e280*/  LDL R26, [R1+0xe38] ;  /* 0x000e3800011a7983 */ /* 0x000ea20000100800 */
[----:B------:R-:W-:-:S03]  /*e290*/  ISETP.GT.AND P2, PT, R11, 0x2, PT ;  /* 0x000000020b00780c */ /* 0x000fc60003f44270 */
[----:B------:R3:W2:Y:S01]  /*e2a0*/  @P1 LDG.E.U16 R175, desc[UR6][R14.64] ;  /* 0x000000060eaf1981 */ /* 0x0006a2000c1e1500 */
[----:B------:R-:W-:-:S03]  /*e2b0*/  PRMT R27, RZ, 0x7610, R27 ;  /* 0x00007610ff1b7816 */ /* 0x000fc6000000001b */
[----:B------:R-:W2:Y:S04]  /*e2c0*/  @P0 LDG.E.U16 R171, desc[UR6][R8.64] ;  /* 0x0000000608ab0981 */ /* 0x000ea8000c1e1500 */
[----:B------:R-:W2:Y:S01]  /*e2d0*/  @P0 LDG.E.U16 R172, desc[UR6][R6.64] ;  /* 0x0000000606ac0981 */ /* 0x000ea2000c1e1500 */
[----:B---3--:R-:W-:Y:S01]  /*e2e0*/  @P1 IMAD.MOV.U32 R15, RZ, RZ, R136 ;  /* 0x000000ffff0f1224 */ /* 0x008fe200078e0088 */
[----:B------:R-:W-:Y:S02]  /*e2f0*/  PRMT R88, RZ, 0x7610, R88 ;  /* 0x00007610ff587816 */ /* 0x000fe40000000058 */
[----:B------:R-:W3:Y:S01]  /*e300*/  LDL R4, [R1+0xe3c] ;  /* 0x000e3c0001047983 */ /* 0x000ee20000100800 */
[----:B----4-:R-:W-:Y:S01]  /*e310*/  @P1 IMAD.MOV.U32 R14, RZ, RZ, R137 ;  /* 0x000000ffff0e1224 */ /* 0x010fe200078e0089 */
[----:B------:R-:W-:-:S02]  /*e320*/  ISETP.GT.AND P0, PT, R11, 0x3, PT ;  /* 0x000000030b00780c */ /* 0x000fc40003f04270 */
[----:B------:R-:W4:Y:S04]  /*e330*/  LDL R45, [R1+0xe30] ;  /* 0x000e3000012d7983 */ /* 0x000f280000100800 */
[----:B------:R0:W4:Y:S01]  /*e340*/  @P1 LDG.E.U16 R176, desc[UR6][R14.64] ;  /* 0x000000060eb01981 */ /* 0x000122000c1e1500 */
[----:B------:R-:W-:Y:S02]  /*e350*/  PRMT R85, RZ, 0x7610, R85 ;  /* 0x00007610ff557816 */ /* 0x000fe40000000055 */
[----:B------:R-:W-:Y:S01]  /*e360*/  PRMT R46, RZ, 0x7610, R46 ;  /* 0x00007610ff2e7816 */ /* 0x000fe2000000002e */
[----:B------:R-:W4:Y:S01]  /*e370*/  LDL R44, [R1+0xe34] ;  /* 0x000e3400012c7983 */ /* 0x000f220000100800 */
[----:B0-----:R-:W-:Y:S02]  /*e380*/  @P2 IMAD.MOV.U32 R14, RZ, RZ, R139 ;  /* 0x000000ffff0e2224 */ /* 0x001fe400078e008b */
[----:B------:R-:W-:-:S05]  /*e390*/  @P2 IMAD.MOV.U32 R15, RZ, RZ, R138 ;  /* 0x000000ffff0f2224 */ /* 0x000fca00078e008a */
[----:B------:R0:W4:Y:S01]  /*e3a0*/  @P2 LDG.E.U16 R27, desc[UR6][R14.64] ;  /* 0x000000060e1b2981 */ /* 0x000122000c1e1500 */
[----:B------:R-:W-:Y:S01]  /*e3b0*/  ISETP.GT.AND P1, PT, R11, 0x4, PT ;  /* 0x000000040b00780c */ /* 0x000fe20003f24270 */
[----:B0-----:R-:W-:Y:S02]  /*e3c0*/  @P2 IMAD.MOV.U32 R14, RZ, RZ, R141 ;  /* 0x000000ffff0e2224 */ /* 0x001fe400078e008d */
[----:B------:R-:W-:-:S05]  /*e3d0*/  @P2 IMAD.MOV.U32 R15, RZ, RZ, R140 ;  /* 0x000000ffff0f2224 */ /* 0x000fca00078e008c */
[----:B------:R0:W4:Y:S02]  /*e3e0*/  @P2 LDG.E.U16 R88, desc[UR6][R14.64] ;  /* 0x000000060e582981 */ /* 0x000124000c1e1500 */
[----:B0-----:R-:W-:Y:S02]  /*e3f0*/  @P0 IMAD.MOV.U32 R14, RZ, RZ, R143 ;  /* 0x000000ffff0e0224 */ /* 0x001fe400078e008f */
[----:B------:R-:W-:-:S05]  /*e400*/  @P0 IMAD.MOV.U32 R15, RZ, RZ, R142 ;  /* 0x000000ffff0f0224 */ /* 0x000fca00078e008e */
[----:B------:R0:W4:Y:S01]  /*e410*/  @P0 LDG.E.U16 R85, desc[UR6][R14.64] ;  /* 0x000000060e550981 */ /* 0x000122000c1e1500 */
[----:B------:R-:W-:Y:S02]  /*e420*/  ISETP.GT.AND P2, PT, R11, 0x5, PT ;  /* 0x000000050b00780c */ /* 0x000fe40003f44270 */
[----:B------:R-:W-:Y:S01]  /*e430*/  PRMT R81, RZ, 0x7610, R81 ;  /* 0x00007610ff517816 */ /* 0x000fe20000000051 */
[----:B0-----:R-:W-:Y:S02]  /*e440*/  @P0 IMAD.MOV.U32 R14, RZ, RZ, R145 ;  /* 0x000000ffff0e0224 */ /* 0x001fe400078e0091 */
[----:B------:R-:W-:-:S05]  /*e450*/  @P0 IMAD.MOV.U32 R15, RZ, RZ, R144 ;  /* 0x000000ffff0f0224 */ /* 0x000fca00078e0090 */
[----:B------:R0:W4:Y:S01]  /*e460*/  @P0 LDG.E.U16 R46, desc[UR6][R14.64] ;  /* 0x000000060e2e0981 */ /* 0x000122000c1e1500 */
[----:B------:R-:W-:Y:S02]  /*e470*/  PRMT R80, RZ, 0x7610, R80 ;  /* 0x00007610ff507816 */ /* 0x000fe40000000050 */
[----:B------:R-:W-:Y:S02]  /*e480*/  ISETP.GT.AND P0, PT, R11, 0x6, PT ;  /* 0x000000060b00780c */ /* 0x000fe40003f04270 */
[----:B------:R-:W-:Y:S02]  /*e490*/  PRMT R70, RZ, 0x7610, R70 ;  /* 0x00007610ff467816 */ /* 0x000fe40000000046 */
[----:B------:R-:W-:Y:S02]  /*e4a0*/  PRMT R69, RZ, 0x7610, R69 ;  /* 0x00007610ff457816 */ /* 0x000fe40000000045 */
[----:B------:R-:W-:Y:S01]  /*e4b0*/  PRMT R59, RZ, 0x7610, R59 ;  /* 0x00007610ff3b7816 */ /* 0x000fe2000000003b */
[----:B0-----:R-:W-:-:S02]  /*e4c0*/  @P1 IMAD.MOV.U32 R15, RZ, RZ, R43 ;  /* 0x000000ffff0f1224 */ /* 0x001fc400078e002b */
[----:B------:R-:W4:Y:S01]  /*e4d0*/  LDL R43, [R1+0xe20] ;  /* 0x000e2000012b7983 */ /* 0x000f220000100800 */
[----:B------:R-:W-:-:S03]  /*e4e0*/  @P1 IMAD.MOV.U32 R14, RZ, RZ, R40 ;  /* 0x000000ffff0e1224 */ /* 0x000fc600078e0028 */
[----:B------:R-:W4:Y:S04]  /*e4f0*/  LDL R40, [R1+0xe24] ;  /* 0x000e240001287983 */ /* 0x000f280000100800 */
[----:B------:R2:W4:Y:S02]  /*e500*/  @P1 LDG.E.U16 R81, desc[UR6][R14.64] ;  /* 0x000000060e511981 */ /* 0x000524000c1e1500 */
[----:B--2---:R-:W-:Y:S02]  /*e510*/  @P1 IMAD.MOV.U32 R14, RZ, RZ, R10 ;  /* 0x000000ffff0e1224 */ /* 0x004fe400078e000a */
[----:B------:R-:W-:Y:S01]  /*e520*/  @P1 IMAD.MOV.U32 R15, RZ, RZ, R24 ;  /* 0x000000ffff0f1224 */ /* 0x000fe200078e0018 */
[----:B------:R-:W2:Y:S04]  /*e530*/  LDL R10, [R1+0xe2c] ;  /* 0x000e2c00010a7983 */ /* 0x000ea80000100800 */
[----:B------:R-:W2:Y:S04]  /*e540*/  LDL R24, [R1+0xe28] ;  /* 0x000e280001187983 */ /* 0x000ea80000100800 */
[----:B------:R0:W2:Y:S02]  /*e550*/  @P1 LDG.E.U16 R80, desc[UR6][R14.64] ;  /* 0x000000060e501981 */ /* 0x0000a4000c1e1500 */
[----:B0-----:R-:W-:-:S02]  /*e560*/  @P2 IMAD.MOV.U32 R14, RZ, RZ, R35 ;  /* 0x000000ffff0e2224 */ /* 0x001fc400078e0023 */
[----:B------:R-:W-:Y:S01]  /*e570*/  @P2 IMAD.MOV.U32 R15, RZ, RZ, R37 ;  /* 0x000000ffff0f2224 */ /* 0x000fe200078e0025 */
[----:B------:R-:W2:Y:S04]  /*e580*/  LDL R35, [R1+0xe14] ;  /* 0x000e140001237983 */ /* 0x000ea80000100800 */
[----:B------:R0:W2:Y:S04]  /*e590*/  @P2 LDG.E.U16 R70, desc[UR6][R14.64] ;  /* 0x000000060e462981 */ /* 0x0000a8000c1e1500 */
[----:B------:R-:W2:Y:S01]  /*e5a0*/  LDL R37, [R1+0xe10] ;  /* 0x000e100001257983 */ /* 0x000ea20000100800 */
[----:B0-----:R-:W-:-:S02]  /*e5b0*/  @P2 IMAD.MOV.U32 R14, RZ, RZ, R29 ;  /* 0x000000ffff0e2224 */ /* 0x001fc400078e001d */
[----:B------:R-:W-:Y:S01]  /*e5c0*/  @P2 IMAD.MOV.U32 R15, RZ, RZ, R32 ;  /* 0x000000ffff0f2224 */ /* 0x000fe200078e0020 */
[----:B------:R-:W2:Y:S04]  /*e5d0*/  LDL R29, [R1+0xe1c] ;  /* 0x000e1c00011d7983 */ /* 0x000ea80000100800 */
[----:B------:R-:W2:Y:S04]  /*e5e0*/  LDL R32, [R1+0xe18] ;  /* 0x000e180001207983 */ /* 0x000ea80000100800 */
[----:B------:R0:W2:Y:S02]  /*e5f0*/  @P2 LDG.E.U16 R69, desc[UR6][R14.64] ;  /* 0x000000060e452981 */ /* 0x0000a4000c1e1500 */
[----:B0-----:R-:W-:-:S02]  /*e600*/  @P0 IMAD.MOV.U32 R14, RZ, RZ, R47 ;  /* 0x000000ffff0e0224 */ /* 0x001fc400078e002f */
[----:B------:R-:W-:Y:S01]  /*e610*/  @P0 IMAD.MOV.U32 R15, RZ, RZ, R48 ;  /* 0x000000ffff0f0224 */ /* 0x000fe200078e0030 */
[C---:B------:R-:W-:Y:S01]  /*e620*/  ISETP.GT.AND P1, PT, R11.reuse, 0x7, PT ;  /* 0x000000070b00780c */ /* 0x040fe20003f24270 */
[----:B------:R-:W2:Y:S04]  /*e630*/  LDL R48, [R1+0xe00] ;  /* 0x000e000001307983 */ /* 0x000ea80000100800 */
[----:B------:R0:W2:Y:S01]  /*e640*/  @P0 LDG.E.U16 R59, desc[UR6][R14.64] ;  /* 0x000000060e3b0981 */ /* 0x0000a2000c1e1500 */
[----:B------:R-:W-:Y:S02]  /*e650*/  PRMT R58, RZ, 0x7610, R58 ;  /* 0x00007610ff3a7816 */ /* 0x000fe4000000003a */
[----:B------:R-:W-:Y:S01]  /*e660*/  ISETP.GT.AND P2, PT, R11, 0x8, PT ;  /* 0x000000080b00780c */ /* 0x000fe20003f44270 */
[----:B------:R-:W2:Y:S01]  /*e670*/  LDL R47, [R1+0xe04] ;  /* 0x000e0400012f7983 */ /* 0x000ea20000100800 */
[----:B0-----:R-:W-:-:S03]  /*e680*/  @P0 IMAD.MOV.U32 R15, RZ, RZ, R26 ;  /* 0x000000ffff0f0224 */ /* 0x001fc600078e001a */
[----:B------:R-:W2:Y:S01]  /*e690*/  LDL R26, [R1+0xe08] ;  /* 0x000e0800011a7983 */ /* 0x000ea20000100800 */
[----:B---3--:R-:W-:-:S03]  /*e6a0*/  @P0 IMAD.MOV.U32 R14, RZ, RZ, R4 ;  /* 0x000000ffff0e0224 */ /* 0x008fc600078e0004 */
[----:B------:R-:W3:Y:S01]  /*e6b0*/  LDL R4, [R1+0xe0c] ;  /* 0x000e0c0001047983 */ /* 0x000ee20000100800 */
[----:B------:R-:W-:-:S03]  /*e6c0*/  PRMT R49, RZ, 0x7610, R49 ;  /* 0x00007610ff317816 */ /* 0x000fc60000000031 */
[----:B------:R4:W3:Y:S01]  /*e6d0*/  @P0 LDG.E.U16 R58, desc[UR6][R14.64] ;  /* 0x000000060e3a0981 */ /* 0x0008e2000c1e1500 */
[----:B------:R-:W-:Y:S01]  /*e6e0*/  PRMT R41, RZ, 0x7610, R41 ;  /* 0x00007610ff297816 */ /* 0x000fe20000000029 */
[----:B----4-:R-:W-:Y:S02]  /*e6f0*/  @P1 IMAD.MOV.U32 R14, RZ, RZ, R44 ;  /* 0x000000ffff0e1224 */ /* 0x010fe400078e002c */
[----:B------:R-:W-:Y:S01]  /*e700*/  @P1 IMAD.MOV.U32 R15, RZ, RZ, R45 ;  /* 0x000000ffff0f1224 */ /* 0x000fe200078e002d */
[----:B------:R-:W-:Y:S01]  /*e710*/  ISETP.GT.AND P0, PT, R11, 0x9, PT ;  /* 0x000000090b00780c */ /* 0x000fe20003f04270 */
[----:B------:R-:W4:Y:S04]  /*e720*/  LDL R45, [R1+0xdf0] ;  /* 0x000df000012d7983 */ /* 0x000f280000100800 */
[----:B------:R2:W4:Y:S04]  /*e730*/  @P1 LDG.E.U16 R49, desc[UR6][R14.64] ;  /* 0x000000060e311981 */ /* 0x000528000c1e1500 */
[----:B------:R-:W4:Y:S01]  /*e740*/  LDL R44, [R1+0xdf4] ;  /* 0x000df400012c7983 */ /* 0x000f220000100800 */
[----:B--2---:R-:W-:-:S03]  /*e750*/  @P1 IMAD.MOV.U32 R14, RZ, RZ, R10 ;  /* 0x000000ffff0e1224 */ /* 0x004fc600078e000a */
[----:B------:R-:W2:Y:S01]  /*e760*/  LDL R10, [R1+0xdfc] ;  /* 0x000dfc00010a7983 */ /* 0x000ea20000100800 */
[----:B------:R-:W-:-:S03]  /*e770*/  @P1 IMAD.MOV.U32 R15, RZ, RZ, R24 ;  /* 0x000000ffff0f1224 */ /* 0x000fc600078e0018 */
[----:B------:R-:W4:Y:S04]  /*e780*/  LDL R24, [R1+0xdf8] ;  /* 0x000df80001187983 */ /* 0x000f280000100800 */
[----:B------:R0:W4:Y:S02]  /*e790*/  @P1 LDG.E.U16 R41, desc[UR6][R14.64] ;  /* 0x000000060e291981 */ /* 0x000124000c1e1500 */
[----:B0-----:R-:W-:Y:S02]  /*e7a0*/  @P2 IMAD.MOV.U32 R14, RZ, RZ, R40 ;  /* 0x000000ffff0e2224 */ /* 0x001fe400078e0028 */
[----:B------:R-:W-:Y:S01]  /*e7b0*/  @P2 IMAD.MOV.U32 R15, RZ, RZ, R43 ;  /* 0x000000ffff0f2224 */ /* 0x000fe200078e002b */
[----:B------:R-:W4:Y:S04]  /*e7c0*/  LDL R40, [R1+0xde4] ;  /* 0x000de40001287983 */ /* 0x000f280000100800 */
[----:B------:R0:W4:Y:S04]  /*e7d0*/  @P2 LDG.E.U16 R167, desc[UR6][R14.64] ;  /* 0x000000060ea72981 */ /* 0x000128000c1e1500 */
[----:B------:R-:W4:Y:S01]  /*e7e0*/  LDL R43, [R1+0xde0] ;  /* 0x000de000012b7983 */ /* 0x000f220000100800 */
[----:B0-----:R-:W-:-:S03]  /*e7f0*/  @P2 IMAD.MOV.U32 R14, RZ, RZ, R29 ;  /* 0x000000ffff0e2224 */ /* 0x001fc600078e001d */
[----:B------:R-:W4:Y:S01]  /*e800*/  LDL R29, [R1+0xdec] ;  /* 0x000dec00011d7983 */ /* 0x000f220000100800 */
[----:B------:R-:W-:-:S03]  /*e810*/  @P2 IMAD.MOV.U32 R15, RZ, RZ, R32 ;  /* 0x000000ffff0f2224 */ /* 0x000fc600078e0020 */
[----:B------:R-:W4:Y:S04]  /*e820*/  LDL R32, [R1+0xde8] ;  /* 0x000de80001207983 */ /* 0x000f280000100800 */
[----:B------:R0:W4:Y:S02]  /*e830*/  @P2 LDG.E.U16 R168, desc[UR6][R14.64] ;  /* 0x000000060ea82981 */ /* 0x000124000c1e1500 */
[----:B0-----:R-:W-:Y:S02]  /*e840*/  @P0 IMAD.MOV.U32 R14, RZ, RZ, R35 ;  /* 0x000000ffff0e0224 */ /* 0x001fe400078e0023 */
[----:B------:R-:W-:Y:S01]  /*e850*/  @P0 IMAD.MOV.U32 R15, RZ, RZ, R37 ;  /* 0x000000ffff0f0224 */ /* 0x000fe200078e0025 */
[C---:B------:R-:W-:Y:S01]  /*e860*/  ISETP.GT.AND P1, PT, R11.reuse, 0xa, PT ;  /* 0x0000000a0b00780c */ /* 0x040fe20003f24270 */
[----:B------:R-:W4:Y:S04]  /*e870*/  LDL R37, [R1+0xdd0] ;  /* 0x000dd00001257983 */ /* 0x000f280000100800 */
[----:B------:R0:W4:Y:S01]  /*e880*/  @P0 LDG.E.U16 R173, desc[UR6][R14.64] ;  /* 0x000000060ead0981 */ /* 0x000122000c1e1500 */
[----:B------:R-:W-:-:S02]  /*e890*/  ISETP.GT.AND P2, PT, R11, 0xb, PT ;  /* 0x0000000b0b00780c */ /* 0x000fc40003f44270 */
[----:B------:R-:W-:Y:S01]  /*e8a0*/  PRMT R38, RZ, 0x7610, R38 ;  /* 0x00007610ff267816 */ /* 0x000fe20000000026 */
[----:B------:R-:W4:Y:S01]  /*e8b0*/  LDL R35, [R1+0xdd4] ;  /* 0x000dd40001237983 */ /* 0x000f220000100800 */
[----:B0-----:R-:W-:-:S03]  /*e8c0*/  @P0 IMAD.MOV.U32 R15, RZ, RZ, R26 ;  /* 0x000000ffff0f0224 */ /* 0x001fc600078e001a */
[----:B------:R-:W4:Y:S01]  /*e8d0*/  LDL R26, [R1+0xdd8] ;  /* 0x000dd800011a7983 */ /* 0x000f220000100800 */
[----:B---3--:R-:W-:-:S03]  /*e8e0*/  @P0 IMAD.MOV.U32 R14, RZ, RZ, R4 ;  /* 0x000000ffff0e0224 */ /* 0x008fc600078e0004 */
[----:B------:R-:W3:Y:S04]  /*e8f0*/  LDL R4, [R1+0xddc] ;  /* 0x000ddc0001047983 */ /* 0x000ee80000100800 */
[----:B------:R0:W3:Y:S01]  /*e900*/  @P0 LDG.E.U16 R174, desc[UR6][R14.64] ;  /* 0x000000060eae0981 */ /* 0x0000e2000c1e1500 */
[----:B------:R-:W-:Y:S01]  /*e910*/  PRMT R42, RZ, 0x7610, R42 ;  /* 0x00007610ff2a7816 */ /* 0x000fe2000000002a */
[----:B0-----:R-:W-:Y:S02]  /*e920*/  @P1 IMAD.MOV.U32 R14, RZ, RZ, R47 ;  /* 0x000000ffff0e1224 */ /* 0x001fe400078e002f */
[----:B------:R-:W-:Y:S01]  /*e930*/  @P1 IMAD.MOV.U32 R15, RZ, RZ, R48 ;  /* 0x000000ffff0f1224 */ /* 0x000fe200078e0030 */
[----:B------:R-:W-:Y:S01]  /*e940*/  ISETP.GT.AND P0, PT, R11, 0xc, PT ;  /* 0x0000000c0b00780c */ /* 0x000fe20003f04270 */
[----:B------:R-:W3:Y:S04]  /*e950*/  LDL R48, [R1+0xdc0] ;  /* 0x000dc00001307983 */ /* 0x000ee80000100800 */
[----:B------:R2:W3:Y:S01]  /*e960*/  @P1 LDG.E.U16 R38, desc[UR6][R14.64] ;  /* 0x000000060e261981 */ /* 0x0004e2000c1e1500 */
[----:B------:R-:W-:-:S03]  /*e970*/  PRMT R71, RZ, 0x7610, R71 ;  /* 0x00007610ff477816 */ /* 0x000fc60000000047 */
[----:B------:R-:W3:Y:S01]  /*e980*/  LDL R47, [R1+0xdc4] ;  /* 0x000dc400012f7983 */ /* 0x000ee20000100800 */
[----:B------:R-:W-:Y:S02]  /*e990*/  PRMT R5, RZ, 0x7610, R5 ;  /* 0x00007610ff057816 */ /* 0x000fe40000000005 */
[----:B------:R-:W-:Y:S01]  /*e9a0*/  PRMT R79, RZ, 0x7610, R79 ;  /* 0x00007610ff4f7816 */ /* 0x000fe2000000004f */
[----:B--2---:R-:W-:Y:S02]  /*e9b0*/  @P1 IMAD.MOV.U32 R14, RZ, RZ, R10 ;  /* 0x000000ffff0e1224 */ /* 0x004fe400078e000a */
[----:B------:R-:W2:Y:S01]  /*e9c0*/  LDL R10, [R1+0xdcc] ;  /* 0x000dcc00010a7983 */ /* 0x000ea20000100800 */
[----:B----4-:R-:W-:-:S03]  /*e9d0*/  @P1 IMAD.MOV.U32 R15, RZ, RZ, R24 ;  /* 0x000000ffff0f1224 */ /* 0x010fc600078e0018 */
        /* <DEDUP_REMOVED lines=14> */
[----:B------:R-:W-:Y:S01]  /*eac0*/  ISETP.GT.AND P1, PT, R11, 0xd, PT ;  /* 0x0000000d0b00780c */ /* 0x000fe20003f24270 */
[----:B------:R-:W4:Y:S04]  /*ead0*/  LDL R43, [R1+0xda0] ;  /* 0x000da000012b7983 */ /* 0x000f280000100800 */
[----:B------:R0:W4:Y:S01]  /*eae0*/  @P0 LDG.E.U16 R79, desc[UR6][R14.64] ;  /* 0x000000060e4f0981 */ /* 0x000122000c1e1500 */
[----:B------:R-:W-:-:S03]  /*eaf0*/  PRMT R78, RZ, 0x7610, R78 ;  /* 0x00007610ff4e7816 */ /* 0x000fc6000000004e */
[----:B------:R-:W4:Y:S01]  /*eb00*/  LDL R40, [R1+0xda4] ;  /* 0x000da40001287983 */ /* 0x000f220000100800 */
[----:B0-----:R-:W-:-:S03]  /*eb10*/  @P0 IMAD.MOV.U32 R15, RZ, RZ, R26 ;  /* 0x000000ffff0f0224 */ /* 0x001fc600078e001a */
[----:B------:R-:W4:Y:S01]  /*eb20*/  LDL R26, [R1+0xda8] ;  /* 0x000da800011a7983 */ /* 0x000f220000100800 */
[----:B---3--:R-:W-:-:S03]  /*eb30*/  @P0 IMAD.MOV.U32 R14, RZ, RZ, R4 ;  /* 0x000000ffff0e0224 */ /* 0x008fc600078e0004 */
[----:B------:R-:W3:Y:S01]  /*eb40*/  LDL R4, [R1+0xdac] ;  /* 0x000dac0001047983 */ /* 0x000ee20000100800 */
[C---:B------:R-:W-:Y:S02]  /*eb50*/  ISETP.GT.AND P2, PT, R11.reuse, 0xe, PT ;  /* 0x0000000e0b00780c */ /* 0x040fe40003f44270 */
[----:B------:R-:W-:Y:S01]  /*eb60*/  PRMT R68, RZ, 0x7610, R68 ;  /* 0x00007610ff447816 */ /* 0x000fe20000000044 */
[----:B------:R0:W3:Y:S01]  /*eb70*/  @P0 LDG.E.U16 R78, desc[UR6][R14.64] ;  /* 0x000000060e4e0981 */ /* 0x0000e2000c1e1500 */
[----:B------:R-:W-:Y:S01]  /*eb80*/  PRMT R67, RZ, 0x7610, R67 ;  /* 0x00007610ff437816 */ /* 0x000fe20000000043 */
[----:B0-----:R-:W-:Y:S02]  /*eb90*/  @P1 IMAD.MOV.U32 R14, RZ, RZ, R35 ;  /* 0x000000ffff0e1224 */ /* 0x001fe400078e0023 */
[----:B------:R-:W-:Y:S01]  /*eba0*/  @P1 IMAD.MOV.U32 R15, RZ, RZ, R37 ;  /* 0x000000ffff0f1224 */ /* 0x000fe200078e0025 */
[----:B------:R-:W3:Y:S04]  /*ebb0*/  LDL R35, [R1+0xd9c] ;  /* 0x000d9c0001237983 */ /* 0x000ee80000100800 */
[----:B------:R-:W3:Y:S04]  /*ebc0*/  LDL R37, [R1+0xd98] ;  /* 0x000d980001257983 */ /* 0x000ee80000100800 */
[----:B------:R2:W3:Y:S01]  /*ebd0*/  @P1 LDG.E.U16 R68, desc[UR6][R14.64] ;  /* 0x000000060e441981 */ /* 0x0004e2000c1e1500 */
[----:B------:R-:W-:-:S02]  /*ebe0*/  ISETP.GT.AND P0, PT, R11, 0xf, PT ;  /* 0x0000000f0b00780c */ /* 0x000fc40003f04270 */
[----:B------:R-:W-:Y:S02]  /*ebf0*/  PRMT R57, RZ, 0x7610, R57 ;  /* 0x00007610ff397816 */ /* 0x000fe40000000039 */
        /* <DEDUP_REMOVED lines=22> */
[----:B------:R-:W-:-:S02]  /*ed60*/  PRMT R36, RZ, 0x7610, R36 ;  /* 0x00007610ff247816 */ /* 0x000fc40000000024 */
[----:B------:R-:W-:Y:S01]  /*ed70*/  ISETP.GT.AND P2, PT, R11, 0x11, PT ;  /* 0x000000110b00780c */ /* 0x000fe20003f44270 */
[----:B------:R-:W4:Y:S01]  /*ed80*/  LDL R44, [R1+0xd74] ;  /* 0x000d7400012c7983 */ /* 0x000f220000100800 */
[----:B0-----:R-:W-:-:S03]  /*ed90*/  @P0 IMAD.MOV.U32 R15, RZ, RZ, R26 ;  /* 0x000000ffff0f0224 */ /* 0x001fc600078e001a */
[----:B------:R-:W4:Y:S01]  /*eda0*/  LDL R26, [R1+0xd78] ;  /* 0x000d7800011a7983 */ /* 0x000f220000100800 */
[----:B---3--:R-:W-:-:S03]  /*edb0*/  @P0 IMAD.MOV.U32 R14, RZ, RZ, R4 ;  /* 0x000000ffff0e0224 */ /* 0x008fc600078e0004 */
[----:B------:R-:W3:Y:S04]  /*edc0*/  LDL R4, [R1+0xd7c] ;  /* 0x000d7c0001047983 */ /* 0x000ee80000100800 */
[----:B------:R0:W3:Y:S02]  /*edd0*/  @P0 LDG.E.U16 R36, desc[UR6][R14.64] ;  /* 0x000000060e240981 */ /* 0x0000e4000c1e1500 */
[----:B0-----:R-:W-:Y:S02]  /*ede0*/  @P1 IMAD.MOV.U32 R14, RZ, RZ, R40 ;  /* 0x000000ffff0e1224 */ /* 0x001fe400078e0028 */
[----:B------:R-:W-:Y:S01]  /*edf0*/  @P1 IMAD.MOV.U32 R15, RZ, RZ, R43 ;  /* 0x000000ffff0f1224 */ /* 0x000fe200078e002b */
[----:B------:R-:W3:Y:S04]  /*ee00*/  LDL R40, [R1+0xd6c] ;  /* 0x000d6c0001287983 */ /* 0x000ee80000100800 */
[----:B------:R0:W3:Y:S04]  /*ee10*/  @P1 LDG.E.U16 R163, desc[UR6][R14.64] ;  /* 0x000000060ea31981 */ /* 0x0000e8000c1e1500 */
[----:B------:R-:W3:Y:S01]  /*ee20*/  LDL R43, [R1+0xd68] ;  /* 0x000d6800012b7983 */ /* 0x000ee20000100800 */
[----:B0-----:R-:W-:-:S02]  /*ee30*/  @P1 IMAD.MOV.U32 R14, RZ, RZ, R35 ;  /* 0x000000ffff0e1224 */ /* 0x001fc400078e0023 */
[----:B------:R-:W-:Y:S01]  /*ee40*/  @P1 IMAD.MOV.U32 R15, RZ, RZ, R37 ;  /* 0x000000ffff0f1224 */ /* 0x000fe200078e0025 */
[----:B------:R-:W-:Y:S01]  /*ee50*/  ISETP.GT.AND P0, PT, R11, 0x12, PT ;  /* 0x000000120b00780c */ /* 0x000fe20003f04270 */
[----:B------:R-:W3:Y:S04]  /*ee60*/  LDL R37, [R1+0xd58] ;  /* 0x000d580001257983 */ /* 0x000ee80000100800 */
[----:B------:R2:W3:Y:S04]  /*ee70*/  @P1 LDG.E.U16 R164, desc[UR6][R14.64] ;  /* 0x000000060ea41981 */ /* 0x0004e8000c1e1500 */
[----:B------:R-:W3:Y:S01]  /*ee80*/  LDL R35, [R1+0xd5c] ;  /* 0x000d5c0001237983 */ /* 0x000ee20000100800 */
[----:B------:R-:W-:Y:S01]  /*ee90*/  PRMT R86, RZ, 0x7610, R86 ;  /* 0x00007610ff567816 */ /* 0x000fe20000000056 */
[----:B--2---:R-:W-:-:S02]  /*eea0*/  @P2 IMAD.MOV.U32 R14, RZ, RZ, R10 ;  /* 0x000000ffff0e2224 */ /* 0x004fc400078e000a */
[----:B------:R-:W2:Y:S01]  /*eeb0*/  LDL R10, [R1+0xd64] ;  /* 0x000d6400010a7983 */ /* 0x000ea20000100800 */
[----:B----4-:R-:W-:-:S03]  /*eec0*/  @P2 IMAD.MOV.U32 R15, RZ, RZ, R24 ;  /* 0x000000ffff0f2224 */ /* 0x010fc600078e0018 */
[----:B------:R-:W4:Y:S04]  /*eed0*/  LDL R24, [R1+0xd60] ;  /* 0x000d600001187983 */ /* 0x000f280000100800 */
[----:B------:R0:W4:Y:S02]  /*eee0*/  @P2 LDG.E.U16 R169, desc[UR6][R14.64] ;  /* 0x000000060ea92981 */ /* 0x000124000c1e1500 */
[----:B0-----:R-:W-:Y:S02]  /*eef0*/  @P2 IMAD.MOV.U32 R14, RZ, RZ, R29 ;  /* 0x000000ffff0e2224 */ /* 0x001fe400078e001d */
        /* <DEDUP_REMOVED lines=15> */
[----:B------:R-:W3:Y:S01]  /*eff0*/  LDL R4, [R1+0xd4c] ;  /* 0x000d4c0001047983 */ /* 0x000ee20000100800 */
[----:B------:R-:W-:-:S03]  /*f000*/  PRMT R84, RZ, 0x7610, R84 ;  /* 0x00007610ff547816 */ /* 0x000fc60000000054 */
[----:B------:R0:W3:Y:S01]  /*f010*/  @P0 LDG.E.U16 R90, desc[UR6][R14.64] ;  /* 0x000000060e5a0981 */ /* 0x0000e2000c1e1500 */
[----:B------:R-:W-:Y:S01]  /*f020*/  PRMT R83, RZ, 0x7610, R83 ;  /* 0x00007610ff537816 */ /* 0x000fe20000000053 */
        /* <DEDUP_REMOVED lines=30> */
[----:B------:R-:W4:Y:S01]  /*f210*/  LDL R26, [R1+0xd1c] ;  /* 0x000d1c00011a7983 */ /* 0x000f220000100800 */
[C---:B------:R-:W-:Y:S01]  /*f220*/  ISETP.GT.AND P1, PT, R11.reuse, 0x16, PT ;  /* 0x000000160b00780c */ /* 0x040fe20003f24270 */
[----:B---3--:R-:W-:Y:S01]  /*f230*/  @P0 IMAD.MOV.U32 R14, RZ, RZ, R4 ;  /* 0x000000ffff0e0224 */ /* 0x008fe200078e0004 */
[----:B------:R-:W-:Y:S01]  /*f240*/  PRMT R65, RZ, 0x7610, R65 ;  /* 0x00007610ff417816 */ /* 0x000fe20000000041 */
[----:B------:R-:W3:Y:S01]  /*f250*/  LDL R4, [R1+0xd14] ;  /* 0x000d140001047983 */ /* 0x000ee20000100800 */
[----:B------:R-:W-:-:S02]  /*f260*/  ISETP.GT.AND P2, PT, R11, 0x17, PT ;  /* 0x000000170b00780c */ /* 0x000fc40003f44270 */
[----:B------:R-:W-:Y:S02]  /*f270*/  PRMT R55, RZ, 0x7610, R55 ;  /* 0x00007610ff377816 */ /* 0x000fe40000000037 */
[----:B------:R0:W3:Y:S01]  /*f280*/  @P0 LDG.E.U16 R65, desc[UR6][R14.64] ;  /* 0x000000060e410981 */ /* 0x0000e2000c1e1500 */
[----:B------:R-:W-:-:S04]  /*f290*/  PRMT R54, RZ, 0x7610, R54 ;  /* 0x00007610ff367816 */ /* 0x000fc80000000036 */
[----:B0-----:R-:W-:Y:S02]  /*f2a0*/  @P1 IMAD.MOV.U32 R14, RZ, RZ, R47 ;  /* 0x000000ffff0e1224 */ /* 0x001fe400078e002f */
[----:B------:R-:W-:Y:S01]  /*f2b0*/  @P1 IMAD.MOV.U32 R15, RZ, RZ, R48 ;  /* 0x000000ffff0f1224 */ /* 0x000fe200078e0030 */
[----:B------:R-:W-:Y:S01]  /*f2c0*/  PRMT R34, RZ, 0x7610, R34 ;  /* 0x00007610ff227816 */ /* 0x000fe20000000022 */
[----:B------:R-:W3:Y:S04]  /*f2d0*/  LDL R48, [R1+0xcc0] ;  /* 0x000cc00001307983 */ /* 0x000ee80000100800 */
[----:B------:R0:W3:Y:S01]  /*f2e0*/  @P1 LDG.E.U16 R55, desc[UR6][R14.64] ;  /* 0x000000060e371981 */ /* 0x0000e2000c1e1500 */
[----:B------:R-:W-:Y:S02]  /*f2f0*/  ISETP.GT.AND P0, PT, R11, 0x18, PT ;  /* 0x000000180b00780c */ /* 0x000fe40003f04270 */
[----:B------:R-:W-:Y:S01]  /*f300*/  PRMT R33, RZ, 0x7610, R33 ;  /* 0x00007610ff217816 */ /* 0x000fe20000000021 */
[----:B------:R-:W3:Y:S01]  /*f310*/  LDL R47, [R1+0xcc4] ;  /* 0x000cc400012f7983 */ /* 0x000ee20000100800 */
[----:B0-----:R-:W-:-:S02]  /*f320*/  @P1 IMAD.MOV.U32 R14, RZ, RZ, R44 ;  /* 0x000000ffff0e1224 */ /* 0x001fc400078e002c */
[----:B------:R-:W-:Y:S01]  /*f330*/  @P1 IMAD.MOV.U32 R15, RZ, RZ, R45 ;  /* 0x000000ffff0f1224 */ /* 0x000fe200078e002d */
[----:B------:R-:W3:Y:S04]  /*f340*/  LDL R44, [R1+0xd0c] ;  /* 0x000d0c00012c7983 */ /* 0x000ee80000100800 */
[----:B------:R-:W3:Y:S04]  /*f350*/  LDL R45, [R1+0xd08] ;  /* 0x000d0800012d7983 */ /* 0x000ee80000100800 */
[----:B------:R2:W3:Y:S01]  /*f360*/  @P1 LDG.E.U16 R54, desc[UR6][R14.64] ;  /* 0x000000060e361981 */ /* 0x0004e2000c1e1500 */
[----:B------:R-:W-:Y:S01]  /*f370*/  ISETP.GT.AND P1, PT, R11, 0x19, PT ;  /* 0x000000190b00780c */ /* 0x000fe20003f24270 */
[----:B--2---:R-:W-:-:S02]  /*f380*/  @P2 IMAD.MOV.U32 R14, RZ, RZ, R10 ;  /* 0x000000ffff0e2224 */ /* 0x004fc400078e000a */
[----:B------:R-:W2:Y:S01]  /*f390*/  LDL R10, [R1+0xd04] ;  /* 0x000d0400010a7983 */ /* 0x000ea20000100800 */
[----:B----4-:R-:W-:-:S03]  /*f3a0*/  @P2 IMAD.MOV.U32 R15, RZ, RZ, R24 ;  /* 0x000000ffff0f2224 */ /* 0x010fc600078e0018 */
[----:B------:R-:W4:Y:S04]  /*f3b0*/  LDL R24, [R1+0xd00] ;  /* 0x000d000001187983 */ /* 0x000f280000100800 */
[----:B------:R0:W4:Y:S02]  /*f3c0*/  @P2 LDG.E.U16 R34, desc[UR6][R14.64] ;  /* 0x000000060e222981 */ /* 0x000124000c1e1500 */
[----:B0-----:R-:W-:Y:S02]  /*f3d0*/  @P2 IMAD.MOV.U32 R14, RZ, RZ, R40 ;  /* 0x000000ffff0e2224 */ /* 0x001fe400078e0028 */
[----:B------:R-:W-:Y:S01]  /*f3e0*/  @P2 IMAD.MOV.U32 R15, RZ, RZ, R43 ;  /* 0x000000ffff0f2224 */ /* 0x000fe200078e002b */
[----:B------:R-:W4:Y:S04]  /*f3f0*/  LDL R40, [R1+0xcfc] ;  /* 0x000cfc0001287983 */ /* 0x000f280000100800 */
[----:B------:R-:W4:Y:S04]  /*f400*/  LDL R43, [R1+0xcf8] ;  /* 0x000cf800012b7983 */ /* 0x000f280000100800 */
[----:B------:R0:W4:Y:S02]  /*f410*/  @P2 LDG.E.U16 R33, desc[UR6][R14.64] ;  /* 0x000000060e212981 */ /* 0x000124000c1e1500 */
[----:B0-----:R-:W-:-:S02]  /*f420*/  @P0 IMAD.MOV.U32 R14, RZ, RZ, R35 ;  /* 0x000000ffff0e0224 */ /* 0x001fc400078e0023 */
[----:B------:R-:W-:Y:S01]  /*f430*/  @P0 IMAD.MOV.U32 R15, RZ, RZ, R37 ;  /* 0x000000ffff0f0224 */ /* 0x000fe200078e0025 */
[----:B------:R-:W4:Y:S04]  /*f440*/  LDL R35, [R1+0xcf4] ;  /* 0x000cf40001237983 */ /* 0x000f280000100800 */
[----:B------:R-:W4:Y:S04]  /*f450*/  LDL R37, [R1+0xcf0] ;  /* 0x000cf00001257983 */ /* 0x000f280000100800 */
[----:B------:R0:W4:Y:S02]  /*f460*/  @P0 LDG.E.U16 R159, desc[UR6][R14.64] ;  /* 0x000000060e9f0981 */ /* 0x000124000c1e1500 */
[----:B0-----:R-:W-:-:S02]  /*f470*/  @P0 IMAD.MOV.U32 R15, RZ, RZ, R32 ;  /* 0x000000ffff0f0224 */ /* 0x001fc400078e0020 */
[----:B------:R-:W4:Y:S01]  /*f480*/  LDL R32, [R1+0xce8] ;  /* 0x000ce80001207983 */ /* 0x000f220000100800 */
[----:B------:R-:W-:-:S03]  /*f490*/  @P0 IMAD.MOV.U32 R14, RZ, RZ, R26 ;  /* 0x000000ffff0e0224 */ /* 0x000fc600078e001a */
[----:B------:R-:W4:Y:S04]  /*f4a0*/  LDL R26, [R1+0xcec] ;  /* 0x000cec00011a7983 */ /* 0x000f280000100800 */
[----:B------:R0:W4:Y:S02]  /*f4b0*/  @P0 LDG.E.U16 R160, desc[UR6][R14.64] ;  /* 0x000000060ea00981 */ /* 0x000124000c1e1500 */
[----:B0-----:R-:W-:Y:S02]  /*f4c0*/  @P1 IMAD.MOV.U32 R15, RZ, RZ, R29 ;  /* 0x000000ffff0f1224 */ /* 0x001fe400078e001d */
[----:B------:R-:W4:Y:S01]  /*f4d0*/  LDL R29, [R1+0xce0] ;  /* 0x000ce000011d7983 */ /* 0x000f220000100800 */
[----:B------:R-:W-:Y:S01]  /*f4e0*/  ISETP.GT.AND P2, PT, R11, 0x1a, PT ;  /* 0x0000001a0b00780c */ /* 0x000fe20003f44270 */
[----:B---3--:R-:W-:-:S02]  /*f4f0*/  @P1 IMAD.MOV.U32 R14, RZ, RZ, R4 ;  /* 0x000000ffff0e1224 */ /* 0x008fc400078e0004 */
[----:B------:R-:W3:Y:S04]  /*f500*/  LDL R4, [R1+0xce4] ;  /* 0x000ce40001047983 */ /* 0x000ee80000100800 */
[----:B------:R0:W3:Y:S01]  /*f510*/  @P1 LDG.E.U16 R165, desc[UR6][R14.64] ;  /* 0x000000060ea51981 */ /* 0x0000e2000c1e1500 */
[----:B------:R-:W-:Y:S01]  /*f520*/  ISETP.GT.AND P0, PT, R11, 0x1b, PT ;  /* 0x0000001b0b00780c */ /* 0x000fe20003f04270 */
[----:B0-----:R-:W-:Y:S02]  /*f530*/  @P1 IMAD.MOV.U32 R14, RZ, RZ, R44 ;  /* 0x000000ffff0e1224 */ /* 0x001fe400078e002c */
[----:B------:R-:W3:Y:S01]  /*f540*/  LDL R44, [R1+0xcdc] ;  /* 0x000cdc00012c7983 */ /* 0x000ee20000100800 */
[----:B------:R-:W-:-:S03]  /*f550*/  @P1 IMAD.MOV.U32 R15, RZ, RZ, R45 ;  /* 0x000000ffff0f1224 */ /* 0x000fc600078e002d */
[----:B------:R-:W3:Y:S04]  /*f560*/  LDL R45, [R1+0xcd8] ;  /* 0x000cd800012d7983 */ /* 0x000ee80000100800 */
[----:B------:R2:W3:Y:S01]  /*f570*/  @P1 LDG.E.U16 R166, desc[UR6][R14.64] ;  /* 0x000000060ea61981 */ /* 0x0004e2000c1e1500 */
[----:B------:R-:W-:Y:S02]  /*f580*/  PRMT R72, RZ, 0x7610, R72 ;  /* 0x00007610ff487816 */ /* 0x000fe40000000048 */
[----:B------:R-:W-:Y:S02]  /*f590*/  ISETP.GT.AND P1, PT, R11, 0x1c, PT ;  /* 0x0000001c0b00780c */ /* 0x000fe40003f24270 */
        /* <DEDUP_REMOVED lines=23> */
[----:B------:R-:W-:Y:S01]  /*f710*/  ISETP.GT.AND P2, PT, R11, 0x1d, PT ;  /* 0x0000001d0b00780c */ /* 0x000fe20003f44270 */
[----:B---3--:R-:W-:Y:S01]  /*f720*/  @P1 IMAD.MOV.U32 R14, RZ, RZ, R4 ;  /* 0x000000ffff0e1224 */ /* 0x008fe200078e0004 */
[----:B------:R-:W-:Y:S01]  /*f730*/  PRMT R75, RZ, 0x7610, R75 ;  /* 0x00007610ff4b7816 */ /* 0x000fe2000000004b */
[----:B------:R-:W3:Y:S01]  /*f740*/  LDL R4, [R1+0xcac] ;  /* 0x000cac0001047983 */ /* 0x000ee20000100800 */
[----:B------:R-:W-:-:S04]  /*f750*/  PRMT R74, RZ, 0x7610, R74 ;  /* 0x00007610ff4a7816 */ /* 0x000fc8000000004a */
[----:B------:R0:W3:Y:S01]  /*f760*/  @P1 LDG.E.U16 R75, desc[UR6][R14.64] ;  /* 0x000000060e4b1981 */ /* 0x0000e2000c1e1500 */
[----:B------:R-:W-:Y:S02]  /*f770*/  ISETP.GT.AND P0, PT, R11, 0x1e, PT ;  /* 0x0000001e0b00780c */ /* 0x000fe40003f04270 */
[----:B------:R-:W-:Y:S01]  /*f780*/  PRMT R64, RZ, 0x7610, R64 ;  /* 0x00007610ff407816 */ /* 0x000fe20000000040 */
[----:B0-----:R-:W-:Y:S02]  /*f790*/  @P1 IMAD.MOV.U32 R14, RZ, RZ, R44 ;  /* 0x000000ffff0e1224 */ /* 0x001fe400078e002c */
[----:B------:R-:W3:Y:S01]  /*f7a0*/  LDL R44, [R1+0xca4] ;  /* 0x000ca400012c7983 */ /* 0x000ee20000100800 */
[----:B------:R-:W-:-:S03]  /*f7b0*/  @P1 IMAD.MOV.U32 R15, RZ, RZ, R45 ;  /* 0x000000ffff0f1224 */ /* 0x000fc600078e002d */
[----:B------:R-:W3:Y:S04]  /*f7c0*/  LDL R45, [R1+0xca0] ;  /* 0x000ca000012d7983 */ /* 0x000ee80000100800 */
[----:B------:R2:W3:Y:S01]  /*f7d0*/  @P1 LDG.E.U16 R74, desc[UR6][R14.64] ;  /* 0x000000060e4a1981 */ /* 0x0004e2000c1e1500 */
[----:B------:R-:W-:Y:S02]  /*f7e0*/  PRMT R63, RZ, 0x7610, R63 ;  /* 0x00007610ff3f7816 */ /* 0x000fe4000000003f */
[----:B------:R-:W-:Y:S02]  /*f7f0*/  PRMT R53, RZ, 0x7610, R53 ;  /* 0x00007610ff357816 */ /* 0x000fe40000000035 */
[----:B------:R-:W-:Y:S02]  /*f800*/  ISETP.GT.AND P1, PT, R11, 0x1f, PT ;  /* 0x0000001f0b00780c */ /* 0x000fe40003f24270 */
[----:B------:R-:W-:-:S02]  /*f810*/  PRMT R52, RZ, 0x7610, R52 ;  /* 0x00007610ff347816 */ /* 0x000fc40000000034 */
[----:B------:R-:W-:Y:S01]  /*f820*/  PRMT R31, RZ, 0x7610, R31 ;  /* 0x00007610ff1f7816 */ /* 0x000fe2000000001f */
[----:B--2---:R-:W-:Y:S02]  /*f830*/  @P2 IMAD.MOV.U32 R14, RZ, RZ, R10 ;  /* 0x000000ffff0e2224 */ /* 0x004fe400078e000a */
        /* <DEDUP_REMOVED lines=11> */
[----:B------:R-:W-:Y:S01]  /*f8f0*/  PRMT R30, RZ, 0x7610, R30 ;  /* 0x00007610ff1e7816 */ /* 0x000fe2000000001e */
[----:B------:R-:W4:Y:S04]  /*f900*/  LDL R48, [R1+0xaf0] ;  /* 0x000af00001307983 */ /* 0x000f280000100800 */
[----:B------:R0:W4:Y:S01]  /*f910*/  @P0 LDG.E.U16 R53, desc[UR6][R14.64] ;  /* 0x000000060e350981 */ /* 0x000122000c1e1500 */
[----:B------:R-:W-:-:S02]  /*f920*/  PRMT R91, RZ, 0x7610, R91 ;  /* 0x00007610ff5b7816 */ /* 0x000fc4000000005b */
[----:B------:R-:W-:Y:S01]  /*f930*/  PRMT R73, RZ, 0x7610, R73 ;  /* 0x00007610ff497816 */ /* 0x000fe20000000049 */
[----:B------:R-:W4:Y:S01]  /*f940*/  LDL R47, [R1+0xaf4] ;  /* 0x000af400012f7983 */ /* 0x000f220000100800 */
        /* <DEDUP_REMOVED lines=12> */
[C---:B------:R-:W-:Y:S01]  /*fa10*/  ISETP.GT.AND P0, PT, R11.reuse, 0x20, PT ;  /* 0x000000200b00780c */ /* 0x040fe20003f04270 */
[----:B---3--:R-:W-:Y:S02]  /*fa20*/  @P1 IMAD.MOV.U32 R14, RZ, RZ, R4 ;  /* 0x000000ffff0e1224 */ /* 0x008fe400078e0004 */
[----:B------:R-:W3:Y:S04]  /*fa30*/  LDL R4, [R1+0xc7c] ;  /* 0x000c7c0001047983 */ /* 0x000ee80000100800 */
[----:B------:R0:W3:Y:S01]  /*fa40*/  @P1 LDG.E.U16 R30, desc[UR6][R14.64] ;  /* 0x000000060e1e1981 */ /* 0x0000e2000c1e1500 */
[----:B------:R-:W-:-:S05]  /*fa50*/  ISETP.GT.AND P1, PT, R11, 0x21, PT ;  /* 0x000000210b00780c */ /* 0x000fca0003f24270 */
[----:B0-----:R-:W-:Y:S02]  /*fa60*/  @P0 IMAD.MOV.U32 R14, RZ, RZ, R44 ;  /* 0x000000ffff0e0224 */ /* 0x001fe400078e002c */
[----:B------:R-:W-:Y:S01]  /*fa70*/  @P0 IMAD.MOV.U32 R15, RZ, RZ, R45 ;  /* 0x000000ffff0f0224 */ /* 0x000fe200078e002d */
[----:B------:R-:W3:Y:S04]  /*fa80*/  LDL R44, [R1+0xc74] ;  /* 0x000c7400012c7983 */ /* 0x000ee80000100800 */
[----:B------:R-:W3:Y:S04]  /*fa90*/  LDL R45, [R1+0xc70] ;  /* 0x000c7000012d7983 */ /* 0x000ee80000100800 */
[----:B------:R2:W3:Y:S02]  /*faa0*/  @P0 LDG.E.U16 R154, desc[UR6][R14.64] ;  /* 0x000000060e9a0981 */ /* 0x0004e4000c1e1500 */
[----:B--2---:R-:W-:-:S02]  /*fab0*/  @P0 IMAD.MOV.U32 R14, RZ, RZ, R10 ;  /* 0x000000ffff0e0224 */ /* 0x004fc400078e000a */
[----:B------:R-:W2:Y:S01]  /*fac0*/  LDL R10, [R1+0xc6c] ;  /* 0x000c6c00010a7983 */ /* 0x000ea20000100800 */
[----:B----4-:R-:W-:-:S03]  /*fad0*/  @P0 IMAD.MOV.U32 R15, RZ, RZ, R24 ;  /* 0x000000ffff0f0224 */ /* 0x010fc600078e0018 */
[----:B------:R-:W4:Y:S04]  /*fae0*/  LDL R24, [R1+0xc68] ;  /* 0x000c680001187983 */ /* 0x000f280000100800 */
[----:B------:R0:W4:Y:S01]  /*faf0*/  @P0 LDG.E.U16 R153, desc[UR6][R14.64] ;  /* 0x000000060e990981 */ /* 0x000122000c1e1500 */
[----:B------:R-:W-:Y:S01]  /*fb00*/  ISETP.GT.AND P0, PT, R11, 0x22, PT ;  /* 0x000000220b00780c */ /* 0x000fe20003f04270 */
        /* <DEDUP_REMOVED lines=21> */
[----:B------:R-:W-:-:S05]  /*fc60*/  ISETP.GT.AND P0, PT, R11, 0x24, PT ;  /* 0x000000240b00780c */ /* 0x000fca0003f04270 */
[----:B0-----:R-:W-:Y:S02]  /*fc70*/  @P1 IMAD.MOV.U32 R14, RZ, RZ, R44 ;  /* 0x000000ffff0e1224 */ /* 0x001fe400078e002c */
[----:B------:R-:W3:Y:S01]  /*fc80*/  LDL R44, [R1+0xc44] ;  /* 0x000c4400012c7983 */ /* 0x000ee20000100800 */
[----:B------:R-:W-:-:S03]  /*fc90*/  @P1 IMAD.MOV.U32 R15, RZ, RZ, R45 ;  /* 0x000000ffff0f1224 */ /* 0x000fc600078e002d */
[----:B------:R-:W3:Y:S04]  /*fca0*/  LDL R45, [R1+0xc40] ;  /* 0x000c4000012d7983 */ /* 0x000ee80000100800 */
[----:B------:R2:W3:Y:S01]  /*fcb0*/  @P1 LDG.E.U16 R252, desc[UR6][R14.64] ;  /* 0x000000060efc1981 */ /* 0x0004e2000c1e1500 */
[----:B------:R-:W-:Y:S02]  /*fcc0*/  PRMT R60, RZ, 0x7610, R60 ;  /* 0x00007610ff3c7816 */ /* 0x000fe4000000003c */
[----:B------:R-:W-:Y:S01]  /*fcd0*/  PRMT R62, RZ, 0x7610, R62 ;  /* 0x00007610ff3e7816 */ /* 0x000fe2000000003e */
[----:B--2---:R-:W-:Y:S02]  /*fce0*/  @P1 IMAD.MOV.U32 R14, RZ, RZ, R10 ;  /* 0x000000ffff0e1224 */ /* 0x004fe400078e000a */
        /* <DEDUP_REMOVED lines=28> */
[----:B------:R-:W-:-:S04]  /*feb0*/  ISETP.GT.AND P1, PT, R11, 0x27, PT ;  /* 0x000000270b00780c */ /* 0x000fc80003f24270 */
[----:B0-----:R-:W-:Y:S02]  /*fec0*/  @P0 IMAD.MOV.U32 R14, RZ, RZ, R44 ;  /* 0x000000ffff0e0224 */ /* 0x001fe400078e002c */
[----:B------:R-:W3:Y:S01]  /*fed0*/  LDL R44, [R1+0xc14] ;  /* 0x000c1400012c7983 */ /* 0x000ee20000100800 */
[----:B------:R-:W-:-:S03]  /*fee0*/  @P0 IMAD.MOV.U32 R15, RZ, RZ, R45 ;  /* 0x000000ffff0f0224 */ /* 0x000fc600078e002d */
[----:B------:R-:W3:Y:S04]  /*fef0*/  LDL R45, [R1+0xc10] ;  /* 0x000c1000012d7983 */ /* 0x000ee80000100800 */
[----:B------:R2:W3:Y:S01]  /*ff00*/  @P0 LDG.E.U16 R51, desc[UR6][R14.64] ;  /* 0x000000060e330981 */ /* 0x0004e2000c1e1500 */
[----:B------:R-:W-:Y:S02]  /*ff10*/  PRMT R50, RZ, 0x7610, R50 ;  /* 0x00007610ff327816 */ /* 0x000fe40000000032 */
[----:B------:R-:W-:Y:S02]  /*ff20*/  PRMT R28, RZ, 0x7610, R28 ;  /* 0x00007610ff1c7816 */ /* 0x000fe4000000001c */
[----:B------:R-:W-:Y:S01]  /*ff30*/  PRMT R25, RZ, 0x7610, R25 ;  /* 0x00007610ff197816 */ /* 0x000fe20000000019 */
        /* <DEDUP_REMOVED lines=32> */
[----:B------:R2:W3:Y:S02]  /*10140*/  @P1 LDG.E.U16 R157, desc[UR6][R14.64] ;  /* 0x000000060e9d1981 */ /* 0x0004e4000c1e1500 */
        /* <DEDUP_REMOVED lines=184> */
[----:B------:R-:W4:Y:S04]  /*10cd0*/  LDL.LU R32, [R1+0xad8] ;  /* 0x000ad80001207983 */ /* 0x000f280000300800 */
[----:B------:R0:W4:Y:S01]  /*10ce0*/  @P0 LDG.E.U16 R155, desc[UR6][R14.64] ;  /* 0x000000060e9b0981 */ /* 0x000122000c1e1500 */
[----:B------:R-:W-:-:S03]  /*10cf0*/  ISETP.GT.AND P1, PT, R11, 0x3b, PT ;  /* 0x0000003b0b00780c */ /* 0x000fc60003f24270 */
[----:B------:R-:W4:Y:S04]  /*10d00*/  LDL R82, [R1+0xab0] ;  /* 0x000ab00001527983 */ /* 0x000f280000100800 */
[----:B------:R-:W4:Y:S01]  /*10d10*/  LDL R89, [R1+0xa74] ;  /* 0x000a740001597983 */ /* 0x000f220000100800 */
[----:B0-----:R-:W-:-:S03]  /*10d20*/  @P0 IMAD.MOV.U32 R15, RZ, RZ, R29 ;  /* 0x000000ffff0f0224 */ /* 0x001fc600078e001d */
[----:B------:R-:W4:Y:S01]  /*10d30*/  LDL R29, [R1+0xac0] ;  /* 0x000ac000011d7983 */ /* 0x000f220000100800 */
[----:B---3--:R-:W-:-:S03]  /*10d40*/  @P0 IMAD.MOV.U32 R14, RZ, RZ, R4 ;  /* 0x000000ffff0e0224 */ /* 0x008fc600078e0004 */
[----:B------:R-:W3:Y:S04]  /*10d50*/  LDL R4, [R1+0xac4] ;  /* 0x000ac40001047983 */ /* 0x000ee80000100800 */
[----:B------:R0:W3:Y:S01]  /*10d60*/  @P0 LDG.E.U16 R156, desc[UR6][R14.64] ;  /* 0x000000060e9c0981 */ /* 0x0000e2000c1e1500 */
[----:B------:R-:W-:-:S03]  /*10d70*/  ISETP.GT.AND P0, PT, R11, 0x3c, PT ;  /* 0x0000003c0b00780c */ /* 0x000fc60003f04270 */
[----:B------:R-:W3:Y:S01]  /*10d80*/  LDL R87, [R1+0xa78] ;  /* 0x000a780001577983 */ /* 0x000ee20000100800 */
[----:B0-----:R-:W-:Y:S02]  /*10d90*/  @P1 IMAD.MOV.U32 R14, RZ, RZ, R47 ;  /* 0x000000ffff0e1224 */ /* 0x001fe400078e002f */
[----:B------:R-:W-:Y:S01]  /*10da0*/  @P1 IMAD.MOV.U32 R15, RZ, RZ, R48 ;  /* 0x000000ffff0f1224 */ /* 0x000fe200078e0030 */
[----:B------:R-:W3:Y:S04]  /*10db0*/  LDL R47, [R1+0xaa8] ;  /* 0x000aa800012f7983 */ /* 0x000ee80000100800 */
[----:B------:R2:W3:Y:S04]  /*10dc0*/  @P1 LDG.E.U16 R223, desc[UR6][R14.64] ;  /* 0x000000060edf1981 */ /* 0x0004e8000c1e1500 */
[----:B------:R-:W3:Y:S01]  /*10dd0*/  LDL R48, [R1+0xab4] ;  /* 0x000ab40001307983 */ /* 0x000ee20000100800 */
[----:B--2---:R-:W-:-:S03]  /*10de0*/  @P1 IMAD.MOV.U32 R14, RZ, RZ, R10 ;  /* 0x000000ffff0e1224 */ /* 0x004fc600078e000a */
        /* <DEDUP_REMOVED lines=12> */
[----:B------:R-:W-:-:S05]  /*10eb0*/  @P0 IMAD.MOV.U32 R15, RZ, RZ, R32 ;  /* 0x000000ffff0f0224 */ /* 0x000fca00078e0020 */
[----:B------:R0:W4:Y:S01]  /*10ec0*/  @P0 LDG.E.U16 R221, desc[UR6][R14.64] ;  /* 0x000000060edd0981 */ /* 0x000122000c1e1500 */
[----:B------:R-:W-:Y:S01]  /*10ed0*/  ISETP.GT.AND P0, PT, R11, 0x3e, PT ;  /* 0x0000003e0b00780c */ /* 0x000fe20003f04270 */
[----:B0-----:R-:W-:Y:S02]  /*10ee0*/  @P1 IMAD.MOV.U32 R14, RZ, RZ, R37 ;  /* 0x000000ffff0e1224 */ /* 0x001fe400078e0025 */
[----:B------:R-:W-:Y:S01]  /*10ef0*/  @P1 IMAD.MOV.U32 R15, RZ, RZ, R40 ;  /* 0x000000ffff0f1224 */ /* 0x000fe200078e0028 */
[----:B------:R-:W4:Y:S04]  /*10f00*/  LDL R37, [R1+0xea0] ;  /* 0x000ea00001257983 */ /* 0x000f280000100800 */
[----:B------:R0:W4:Y:S04]  /*10f10*/  @P1 LDG.E.U16 R220, desc[UR6][R14.64] ;  /* 0x000000060edc1981 */ /* 0x000128000c1e1500 */
[----:B------:R-:W4:Y:S01]  /*10f20*/  LDL R40, [R1+0xa98] ;  /* 0x000a980001287983 */ /* 0x000f220000100800 */
[----:B0-----:R-:W-:-:S02]  /*10f30*/  @P1 IMAD.MOV.U32 R14, RZ, RZ, R26 ;  /* 0x000000ffff0e1224 */ /* 0x001fc400078e001a */
[----:B------:R-:W-:Y:S01]  /*10f40*/  @P1 IMAD.MOV.U32 R15, RZ, RZ, R35 ;  /* 0x000000ffff0f1224 */ /* 0x000fe200078e0023 */
[----:B------:R-:W4:Y:S04]  /*10f50*/  LDL R26, [R1+0xec8] ;  /* 0x000ec800011a7983 */ /* 0x000f280000100800 */
[----:B------:R0:W4:Y:S04]  /*10f60*/  @P1 LDG.E.U16 R219, desc[UR6][R14.64] ;  /* 0x000000060edb1981 */ /* 0x000128000c1e1500 */
[----:B------:R-:W4:Y:S01]  /*10f70*/  LDL R35, [R1+0xa54] ;  /* 0x000a540001237983 */ /* 0x000f220000100800 */
[----:B0-----:R-:W-:-:S03]  /*10f80*/  @P0 IMAD.MOV.U32 R15, RZ, RZ, R29 ;  /* 0x000000ffff0f0224 */ /* 0x001fc600078e001d */
[----:B------:R-:W4:Y:S01]  /*10f90*/  LDL R29, [R1+0xeb8] ;  /* 0x000eb800011d7983 */ /* 0x000f220000100800 */
[----:B---3--:R-:W-:Y:S02]  /*10fa0*/  @P0 IMAD.MOV.U32 R14, RZ, RZ, R4 ;  /* 0x000000ffff0e0224 */ /* 0x008fe400078e0004 */
[----:B------:R-:W0:Y:S01]  /*10fb0*/  S2R R4, SR_TID.X ;  /* 0x0000000000047919 */ /* 0x000e220000002100 */
[----:B------:R-:W-:Y:S02]  /*10fc0*/  ISETP.GT.AND P1, PT, R11, 0x3f, PT ;  /* 0x0000003f0b00780c */ /* 0x000fe40003f24270 */
[----:B------:R2:W3:Y:S01]  /*10fd0*/  @P0 LDG.E.U16 R218, desc[UR6][R14.64] ;  /* 0x000000060eda0981 */ /* 0x0004e2000c1e1500 */
[----:B0-----:R-:W-:Y:S01]  /*10fe0*/  LOP3.LUT R4, R4, 0x3f, RZ, 0xc0, !PT ;  /* 0x0000003f04047812 */ /* 0x001fe200078ec0ff */
[----:B--2---:R-:W-:Y:S02]  /*10ff0*/  @P0 IMAD.MOV.U32 R14, RZ, RZ, R10 ;  /* 0x000000ffff0e0224 */ /* 0x004fe400078e000a */
[----:B----4-:R-:W-:-:S02]  /*11000*/  @P0 IMAD.MOV.U32 R15, RZ, RZ, R24 ;  /* 0x000000ffff0f0224 */ /* 0x010fc400078e0018 */
[----:B------:R-:W2:Y:S04]  /*11010*/  LDL R24, [R1+0xa58] ;  /* 0x000a580001187983 */ /* 0x000ea80000100800 */
[----:B------:R0:W4:Y:S04]  /*11020*/  @P0 LDG.E.U16 R217, desc[UR6][R14.64] ;  /* 0x000000060ed90981 */ /* 0x000128000c1e1500 */
[----:B------:R-:W3:Y:S01]  /*11030*/  LDL.LU R10, [R1+0x6f4] ;  /* 0x0006f400010a7983 */ /* 0x000ee20000300800 */
[----:B0-----:R-:W-:Y:S02]  /*11040*/  @P1 IMAD.MOV.U32 R14, RZ, RZ, R48 ;  /* 0x000000ffff0e1224 */ /* 0x001fe400078e0030 */
[----:B------:R-:W-:Y:S01]  /*11050*/  @P1 IMAD.MOV.U32 R15, RZ, RZ, R82 ;  /* 0x000000ffff0f1224 */ /* 0x000fe200078e0052 */
[----:B------:R-:W-:Y:S01]  /*11060*/  ISETP.GE.AND P0, PT, R4, R11, PT ;  /* 0x0000000b0400720c */ /* 0x000fe20003f06270 */
[----:B------:R-:W4:Y:S04]  /*11070*/  LDL R82, [R1+0xa34] ;  /* 0x000a340001527983 */ /* 0x000f280000100800 */
[----:B------:R0:W3:Y:S04]  /*11080*/  @P1 LDG.E.U16 R216, desc[UR6][R14.64] ;  /* 0x000000060ed81981 */ /* 0x0000e8000c1e1500 */
[----:B------:R-:W3:Y:S01]  /*11090*/  LDL R48, [R1+0xa38] ;  /* 0x000a380001307983 */ /* 0x000ee20000100800 */
[----:B0-----:R-:W-:-:S02]  /*110a0*/  @P1 IMAD.MOV.U32 R14, RZ, RZ, R45 ;  /* 0x000000ffff0e1224 */ /* 0x001fc400078e002d */
[----:B------:R-:W-:Y:S01]  /*110b0*/  @P1 IMAD.MOV.U32 R15, RZ, RZ, R47 ;  /* 0x000000ffff0f1224 */ /* 0x000fe200078e002f */
[----:B------:R-:W3:Y:S04]  /*110c0*/  LDL R45, [R1+0xa18] ;  /* 0x000a1800012d7983 */ /* 0x000ee80000100800 */
[----:B------:R0:W3:Y:S01]  /*110d0*/  @P1 LDG.E.U16 R215, desc[UR6][R14.64] ;  /* 0x000000060ed71981 */ /* 0x0000e2000c1e1500 */
[----:B------:R-:W-:Y:S01]  /*110e0*/  BAR.SYNC.DEFER_BLOCKING 0x0 ;  /* 0x0000000000007b1d */ /* 0x000fe20000010000 */
[----:B0-----:R-:W-:-:S05]  /*110f0*/  @!P0 IMAD.MOV.U32 R15, RZ, RZ, R44 ;  /* 0x000000ffff0f8224 */ /* 0x001fca00078e002c */
[----:B------:R-:W3:Y:S04]  /*11100*/  LDL R47, [R1+0xa14] ;  /* 0x000a1400012f7983 */ /* 0x000ee80000100800 */
[----:B------:R-:W3:Y:S01]  /*11110*/  LDL R44, [R1+0x9f4] ;  /* 0x0009f400012c7983 */ /* 0x000ee20000100800 */
[----:B------:R-:W-:-:S03]  /*11120*/  @!P0 IMAD.MOV.U32 R14, RZ, RZ, R26 ;  /* 0x000000ffff0e8224 */ /* 0x000fc600078e001a */
[----:B------:R-:W3:Y:S04]  /*11130*/  LDL R26, [R1+0x9f8] ;  /* 0x0009f800011a7983 */ /* 0x000ee80000100800 */
[----:B------:R0:W3:Y:S02]  /*11140*/  @!P0 LDG.E.U16 R212, desc[UR6][R14.64] ;  /* 0x000000060ed48981 */ /* 0x0000e4000c1e1500 */
[----:B0-----:R-:W-:Y:S02]  /*11150*/  @!P0 IMAD.MOV.U32 R14, RZ, RZ, R29 ;  /* 0x000000ffff0e8224 */ /* 0x001fe400078e001d */
[----:B------:R-:W-:Y:S01]  /*11160*/  @!P0 IMAD.MOV.U32 R15, RZ, RZ, R37 ;  /* 0x000000ffff0f8224 */ /* 0x000fe200078e0025 */
[----:B------:R-:W3:Y:S04]  /*11170*/  LDL R29, [R1+0x9d8] ;  /* 0x0009d800011d7983 */ /* 0x000ee80000100800 */
[----:B------:R0:W3:Y:S04]  /*11180*/  @!P0 LDG.E.U16 R211, desc[UR6][R14.64] ;  /* 0x000000060ed38981 */ /* 0x0000e8000c1e1500 */
[----:B------:R-:W3:Y:S01]  /*11190*/  LDL R37, [R1+0x9d4] ;  /* 0x0009d40001257983 */ /* 0x000ee20000100800 */
[----:B0-----:R-:W-:-:S02]  /*111a0*/  @!P0 IMAD.MOV.U32 R14, RZ, RZ, R40 ;  /* 0x000000ffff0e8224 */ /* 0x001fc400078e0028 */
[----:B------:R-:W-:Y:S01]  /*111b0*/  @!P0 IMAD.MOV.U32 R15, RZ, RZ, R43 ;  /* 0x000000ffff0f8224 */ /* 0x000fe200078e002b */
[----:B------:R-:W3:Y:S04]  /*111c0*/  LDL R40, [R1+0x9b8] ;  /* 0x0009b80001287983 */ /* 0x000ee80000100800 */
[----:B------:R0:W3:Y:S04]  /*111d0*/  @!P0 LDG.E.U16 R210, desc[UR6][R14.64] ;  /* 0x000000060ed28981 */ /* 0x0000e8000c1e1500 */
[----:B------:R-:W3:Y:S01]  /*111e0*/  LDL R43, [R1+0x9b4] ;  /* 0x0009b400012b7983 */ /* 0x000ee20000100800 */
[----:B0-----:R-:W-:-:S02]  /*111f0*/  @!P0 IMAD.MOV.U32 R14, RZ, RZ, R87 ;  /* 0x000000ffff0e8224 */ /* 0x001fc400078e0057 */
[----:B------:R-:W-:-:S05]  /*11200*/  @!P0 IMAD.MOV.U32 R15, RZ, RZ, R89 ;  /* 0x000000ffff0f8224 */ /* 0x000fca00078e0059 */
[----:B------:R0:W3:Y:S02]  /*11210*/  @!P0 LDG.E.U16 R209, desc[UR6][R14.64] ;  /* 0x000000060ed18981 */ /* 0x0000e4000c1e1500 */
[----:B0-----:R-:W-:Y:S02]  /*11220*/  @!P0 IMAD.MOV.U32 R15, RZ, RZ, R35 ;  /* 0x000000ffff0f8224 */ /* 0x001fe400078e0023 */
[----:B------:R-:W3:Y:S01]  /*11230*/  LDL R35, [R1+0x994] ;  /* 0x0009940001237983 */ /* 0x000ee20000100800 */
[----:B--2---:R-:W-:-:S03]  /*11240*/  @!P0 IMAD.MOV.U32 R14, RZ, RZ, R24 ;  /* 0x000000ffff0e8224 */ /* 0x004fc600078e0018 */
[----:B------:R-:W2:Y:S04]  /*11250*/  LDL R24, [R1+0x998] ;  /* 0x0009980001187983 */ /* 0x000ea80000100800 */
[----:B------:R4:W2:Y:S02]  /*11260*/  @!P0 LDG.E.U16 R208, desc[UR6][R14.64] ;  /* 0x000000060ed08981 */ /* 0x0008a4000c1e1500 */
[----:B----4-:R-:W-:Y:S02]  /*11270*/  @!P0 IMAD.MOV.U32 R15, RZ, RZ, R82 ;  /* 0x000000ffff0f8224 */ /* 0x010fe400078e0052 */
[----:B------:R-:W4:Y:S01]  /*11280*/  LDL R82, [R1+0x974] ;  /* 0x0009740001527983 */ /* 0x000f220000100800 */
[----:B---3--:R-:W-:-:S03]  /*11290*/  @!P0 IMAD.MOV.U32 R14, RZ, RZ, R48 ;  /* 0x000000ffff0e8224 */ /* 0x008fc600078e0030 */
[----:B------:R-:W3:Y:S04]  /*112a0*/  LDL R48, [R1+0x978] ;  /* 0x0009780001307983 */ /* 0x000ee80000100800 */
[----:B------:R0:W3:Y:S02]  /*112b0*/  @!P0 LDG.E.U16 R207, desc[UR6][R14.64] ;  /* 0x000000060ecf8981 */ /* 0x0000e4000c1e1500 */
[----:B0-----:R-:W-:Y:S02]  /*112c0*/  @!P0 IMAD.MOV.U32 R14, RZ, RZ, R45 ;  /* 0x000000ffff0e8224 */ /* 0x001fe400078e002d */
[----:B------:R-:W3:Y:S01]  /*112d0*/  LDL R45, [R1+0x958] ;  /* 0x00095800012d7983 */ /* 0x000ee20000100800 */
[----:B------:R-:W-:-:S03]  /*112e0*/  @!P0 IMAD.MOV.U32 R15, RZ, RZ, R47 ;  /* 0x000000ffff0f8224 */ /* 0x000fc600078e002f */
        /* <DEDUP_REMOVED lines=13> */
[----:B------:R-:W-:Y:S01]  /*113c0*/  @!P0 IMAD.MOV.U32 R15, RZ, RZ, R43 ;  /* 0x000000ffff0f8224 */ /* 0x000fe200078e002b */
[----:B------:R-:W3:Y:S04]  /*113d0*/  LDL R40, [R1+0x8f8] ;  /* 0x0008f80001287983 */ /* 0x000ee80000100800 */
[----:B------:R-:W3:Y:S04]  /*113e0*/  LDL R43, [R1+0x8f4] ;  /* 0x0008f400012b7983 */ /* 0x000ee80000100800 */
[----:B------:R0:W3:Y:S02]  /*113f0*/  @!P0 LDG.E.U16 R203, desc[UR6][R14.64] ;  /* 0x000000060ecb8981 */ /* 0x0000e4000c1e1500 */
[----:B0-----:R-:W-:-:S02]  /*11400*/  @!P0 IMAD.MOV.U32 R15, RZ, RZ, R35 ;  /* 0x000000ffff0f8224 */ /* 0x001fc400078e0023 */
        /* <DEDUP_REMOVED lines=31> */
[----:B--2---:R-:W-:-:S03]  /*11600*/  @!P0 IMAD.MOV.U32 R14, RZ, RZ, R24 ;  /* 0x000000ffff0e8224 */ /* 0x004fc600078e0018 */
[----:B------:R-:W2:Y:S04]  /*11610*/  LDL R24, [R1+0x818] ;  /* 0x0008180001187983 */ /* 0x000ea80000100800 */
[----:B------:R4:W2:Y:S02]  /*11620*/  @!P0 LDG.E.U16 R196, desc[UR6][R14.64] ;  /* 0x000000060ec48981 */ /* 0x0008a4000c1e1500 */
[----:B----4-:R-:W-:Y:S02]  /*11630*/  @!P0 IMAD.MOV.U32 R15, RZ, RZ, R82 ;  /* 0x000000ffff0f8224 */ /* 0x010fe400078e0052 */
[----:B---3--:R-:W-:-:S05]  /*11640*/  @!P0 IMAD.MOV.U32 R14, RZ, RZ, R48 ;  /* 0x000000ffff0e8224 */ /* 0x008fca00078e0030 */
[----:B------:R0:W3:Y:S02]  /*11650*/  @!P0 LDG.E.U16 R195, desc[UR6][R14.64] ;  /* 0x000000060ec38981 */ /* 0x0000e4000c1e1500 */
[----:B0-----:R-:W-:Y:S02]  /*11660*/  @!P0 IMAD.MOV.U32 R14, RZ, RZ, R45 ;  /* 0x000000ffff0e8224 */ /* 0x001fe400078e002d */
[----:B------:R-:W4:Y:S01]  /*11670*/  LDL R45, [R1+0x7f8] ;  /* 0x0007f800012d7983 */ /* 0x000f220000100800 */
        /* <DEDUP_REMOVED lines=20> */
[----:B------:R-:W0:Y:S03]  /*117c0*/  S2R R145, SR_TID.X ;  /* 0x0000000000917919 */ /* 0x000e260000002100 */
[----:B------:R-:W-:Y:S04]  /*117d0*/  STL [R1+0xf1c], R3 ;  /* 0x000f1c0301007387 */ /* 0x000fe80000100800 */
[----:B------:R-:W-:Y:S04]  /*117e0*/  STS.U16 [R3+UR4], R171 ;  /* 0x000000ab03007988 */ /* 0x000fe80008000404 */
[----:B------:R-:W-:Y:S04]  /*117f0*/  STS.U16 [R3+UR4+0x4000], R172 ;  /* 0x004000ac03007988 */ /* 0x000fe80008000404 */
[----:B------:R-:W-:Y:S04]  /*11800*/  STS.U16 [R3+UR4+0x400], R167 ;  /* 0x000400a703007988 */ /* 0x000fe80008000404 */
[----:B------:R-:W-:Y:S01]  /*11810*/  STS.U16 [R3+UR4+0x4400], R168 ;  /* 0x004400a803007988 */ /* 0x000fe20008000404 */
[----:B0-----:R-:W-:-:S05]  /*11820*/  LOP3.LUT R145, R145, 0x3f, RZ, 0xc0, !PT ;  /* 0x0000003f91917812 */ /* 0x001fca00078ec0ff */
[----:B------:R-:W-:Y:S01]  /*11830*/  IMAD.SHL.U32 R48, R145, 0x2, RZ ;  /* 0x0000000291307824 */ /* 0x000fe200078e00ff */
[----:B------:R-:W-:Y:S04]  /*11840*/  STS.U16 [R3+UR4+0x800], R163 ;  /* 0x000800a303007988 */ /* 0x000fe80008000404 */
        /* <DEDUP_REMOVED lines=8> */
[----:B------:R-:W-:Y:S01]  /*118d0*/  STS.U16 [R3+UR4+0x5800], R17 ;  /* 0x0058001103007988 */ /* 0x000fe20008000404 */
[----:B--2---:R-:W-:-:S02]  /*118e0*/  @!P0 IMAD.MOV.U32 R14, RZ, RZ, R24 ;  /* 0x000000ffff0e8224 */ /* 0x004fc400078e0018 */
[----:B------:R-:W0:Y:S03]  /*118f0*/  S2R R24, SR_TID.X ;  /* 0x0000000000187919 */ /* 0x000e260000002100 */
[----:B------:R4:W2:Y:S04]  /*11900*/  @!P0 LDG.E.U16 R190, desc[UR6][R14.64] ;  /* 0x000000060ebe8981 */ /* 0x0008a8000c1e1500 */
[----:B------:R-:W-:Y:S04]  /*11910*/  STS.U16 [R3+UR4+0x1c00], R16 ;  /* 0x001c001003007988 */ /* 0x000fe80008000404 */
[----:B------:R1:W-:Y:S01]  /*11920*/  STS.U16 [R3+UR4+0x5c00], R13 ;  /* 0x005c000d03007988 */ /* 0x0003e20008000404 */
[----:B----4-:R-:W-:-:S02]  /*11930*/  @!P0 IMAD.MOV.U32 R14, RZ, RZ, R45 ;  /* 0x000000ffff0e8224 */ /* 0x010fc400078e002d */
[----:B---3--:R-:W-:Y:S02]  /*11940*/  @!P0 IMAD.MOV.U32 R15, RZ, RZ, R47 ;  /* 0x000000ffff0f8224 */ /* 0x008fe400078e002f */
[----:B------:R-:W3:Y:S04]  /*11950*/  LDL.LU R47, [R1+0x774] ;  /* 0x00077400012f7983 */ /* 0x000ee80000300800 */
[----:B------:R4:W2:Y:S02]  /*11960*/  @!P0 LDG.E.U16 R189, desc[UR6][R14.64] ;  /* 0x000000060ebd8981 */ /* 0x0008a4000c1e1500 */
[----:B----4-:R-:W-:Y:S01]  /*11970*/  @!P0 IMAD.MOV.U32 R15, RZ, RZ, R44 ;  /* 0x000000ffff0f8224 */ /* 0x010fe200078e002c */
[----:B0-----:R-:W-:-:S05]  /*11980*/  LOP3.LUT R24, R24, 0x40, RZ, 0xc0, !PT ;  /* 0x0000004018187812 */ /* 0x001fca00078ec0ff */
[----:B------:R-:W-:Y:S02]  /*11990*/  IMAD R24, R24, 0x80, R48 ;  /* 0x0000008018187824 */ /* 0x000fe400078e0230 */
[----:B------:R-:W-:Y:S02]  /*119a0*/  @!P0 IMAD.MOV.U32 R14, RZ, RZ, R26 ;  /* 0x000000ffff0e8224 */ /* 0x000fe400078e001a */
[----:B------:R-:W4:Y:S04]  /*119b0*/  LDL.LU R26, [R1+0x754] ;  /* 0x00075400011a7983 */ /* 0x000f280000300800 */
[----:B------:R-:W2:Y:S04]  /*119c0*/  LDL.LU R45, [R1+0x758] ;  /* 0x00075800012d7983 */ /* 0x000ea80000300800 */
[----:B------:R0:W2:Y:S02]  /*119d0*/  @!P0 LDG.E.U16 R188, desc[UR6][R14.64] ;  /* 0x000000060ebc8981 */ /* 0x0000a4000c1e1500 */
[----:B0-----:R-:W-:-:S02]  /*119e0*/  @!P0 IMAD.MOV.U32 R14, RZ, RZ, R29 ;  /* 0x000000ffff0e8224 */ /* 0x001fc400078e001d */
[----:B------:R-:W-:Y:S02]  /*119f0*/  @!P0 IMAD.MOV.U32 R15, RZ, RZ, R37 ;  /* 0x000000ffff0f8224 */ /* 0x000fe400078e0025 */
[----:B------:R-:W2:Y:S04]  /*11a00*/  LDL.LU R37, [R1+0x734] ;  /* 0x0007340001257983 */ /* 0x000ea80000300800 */
[----:B------:R-:W2:Y:S04]  /*11a10*/  LDL.LU R29, [R1+0x738] ;  /* 0x00073800011d7983 */ /* 0x000ea80000300800 */
[----:B------:R0:W2:Y:S02]  /*11a20*/  @!P0 LDG.E.U16 R187, desc[UR6][R14.64] ;  /* 0x000000060ebb8981 */ /* 0x0000a4000c1e1500 */
[----:B0-----:R-:W-:-:S02]  /*11a30*/  @!P0 IMAD.MOV.U32 R14, RZ, RZ, R40 ;  /* 0x000000ffff0e8224 */ /* 0x001fc400078e0028 */
[----:B------:R-:W-:Y:S02]  /*11a40*/  @!P0 IMAD.MOV.U32 R15, RZ, RZ, R43 ;  /* 0x000000ffff0f8224 */ /* 0x000fe400078e002b */
[----:B------:R-:W2:Y:S04]  /*11a50*/  LDL.LU R43, [R1+0x714] ;  /* 0x00071400012b7983 */ /* 0x000ea80000300800 */
[----:B------:R-:W2:Y:S04]  /*11a60*/  LDL.LU R40, [R1+0x718] ;  /* 0x0007180001287983 */ /* 0x000ea80000300800 */
[----:B------:R0:W2:Y:S04]  /*11a70*/  @!P0 LDG.E.U16 R186, desc[UR6][R14.64] ;  /* 0x000000060eba8981 */ /* 0x0000a8000c1e1500 */
[----:B------:R-:W2:Y:S04]  /*11a80*/  LDL R100, [R1+0xaa4] ;  /* 0x000aa40001647983 */ /* 0x000ea80000100800 */
[----:B------:R-:W2:Y:S01]  /*11a90*/  LDL R99, [R1+0xeac] ;  /* 0x000eac0001637983 */ /* 0x000ea20000100800 */
[----:B0-----:R-:W-:-:S03]  /*11aa0*/  @!P0 IMAD.MOV.U32 R14, RZ, RZ, R35 ;  /* 0x000000ffff0e8224 */ /* 0x001fc600078e0023 */
[----:B------:R-:W2:Y:S04]  /*11ab0*/  LDL R98, [R1+0xe9c] ;  /* 0x000e9c0001627983 */ /* 0x000ea80000100800 */
        /* <DEDUP_REMOVED lines=10> */
[----:B-1----:R-:W2:Y:S04]  /*11b60*/  LDL R3, [R1+0xa10] ;  /* 0x000a100001037983 */ /* 0x002ea80000100800 */
[----:B------:R-:W2:Y:S04]  /*11b70*/  LDL.LU R44, [R1+0x6f8] ;  /* 0x0006f800012c7983 */ /* 0x000ea80000300800 */
[----:B------:R-:W-:Y:S01]  /*11b80*/  STL [R1+0xf28], R10 ;  /* 0x000f280a01007387 */ /* 0x000fe20000100800 */
[----:B---3--:R-:W-:-:S05]  /*11b90*/  @!P0 IMAD.MOV.U32 R15, RZ, RZ, R47 ;  /* 0x000000ffff0f8224 */ /* 0x008fca00078e002f */
[----:B------:R4:W3:Y:S02]  /*11ba0*/  @!P0 LDG.E.U16 R185, desc[UR6][R14.64] ;  /* 0x000000060eb98981 */ /* 0x0008e4000c1e1500 */
[----:B----4-:R-:W-:Y:S02]  /*11bb0*/  @!P0 IMAD.MOV.U32 R15, RZ, RZ, R26 ;  /* 0x000000ffff0f8224 */ /* 0x010fe400078e001a */
[----:B--2---:R-:W-:-:S05]  /*11bc0*/  @!P0 IMAD.MOV.U32 R14, RZ, RZ, R45 ;  /* 0x000000ffff0e8224 */ /* 0x004fca00078e002d */
[----:B------:R0:W2:Y:S02]  /*11bd0*/  @!P0 LDG.E.U16 R184, desc[UR6][R14.64] ;  /* 0x000000060eb88981 */ /* 0x0000a4000c1e1500 */
[----:B0-----:R-:W-:Y:S02]  /*11be0*/  @!P0 IMAD.MOV.U32 R15, RZ, RZ, R37 ;  /* 0x000000ffff0f8224 */ /* 0x001fe400078e0025 */
[----:B------:R-:W-:-:S05]  /*11bf0*/  @!P0 IMAD.MOV.U32 R14, RZ, RZ, R29 ;  /* 0x000000ffff0e8224 */ /* 0x000fca00078e001d */
[----:B------:R0:W4:Y:S02]  /*11c00*/  @!P0 LDG.E.U16 R183, desc[UR6][R14.64] ;  /* 0x000000060eb78981 */ /* 0x000124000c1e1500 */
        /* <DEDUP_REMOVED lines=10> */
[----:B------:R-:W-:Y:S01]  /*11cb0*/  @!P0 IMAD.MOV.U32 R15, RZ, RZ, R98 ;  /* 0x000000ffff0f8224 */ /* 0x000fe200078e0062 */
[----:B------:R-:W-:Y:S01]  /*11cc0*/  LOP3.LUT R24, R24, 0x10, RZ, 0x3c, !PT ;  /* 0x0000001018187812 */ /* 0x000fe200078e3cff */
[----:B------:R-:W3:Y:S04]  /*11cd0*/  LDL R98, [R1+0x9ec] ;  /* 0x0009ec0001627983 */ /* 0x000ee80000100800 */
[----:B------:R0:W4:Y:S04]  /*11ce0*/  @!P0 LDG.E.U16 R179, desc[UR6][R14.64] ;  /* 0x000000060eb38981 */ /* 0x000128000c1e1500 */
[----:B------:R-:W2:Y:S01]  /*11cf0*/  LDL R97, [R1+0x9cc] ;  /* 0x0009cc0001617983 */ /* 0x000ea20000100800 */
[----:B0-----:R-:W-:-:S02]  /*11d00*/  @!P0 IMAD.MOV.U32 R14, RZ, RZ, R95 ;  /* 0x000000ffff0e8224 */ /* 0x001fc400078e005f */
[----:B------:R-:W-:Y:S01]  /*11d10*/  @!P0 IMAD.MOV.U32 R15, RZ, RZ, R96 ;  /* 0x000000ffff0f8224 */ /* 0x000fe200078e0060 */
[----:B------:R0:W-:Y:S04]  /*11d20*/  STS.U16 [R24+UR4+0x80], R175 ;  /* 0x000080af18007988 */ /* 0x0001e80008000404 */
[----:B------:R1:W4:Y:S01]  /*11d30*/  @!P0 LDG.E.U16 R178, desc[UR6][R14.64] ;  /* 0x000000060eb28981 */ /* 0x000322000c1e1500 */
[----:B------:R-:W0:Y:S03]  /*11d40*/  S2R R145, SR_TID.X ;  /* 0x0000000000917919 */ /* 0x000e260000002100 */
[----:B------:R-:W4:Y:S01]  /*11d50*/  LDL R96, [R1+0x9ac] ;  /* 0x0009ac0001607983 */ /* 0x000f220000100800 */
[----:B-1----:R-:W-:-:S03]  /*11d60*/  @!P0 IMAD.MOV.U32 R14, RZ, RZ, R35 ;  /* 0x000000ffff0e8224 */ /* 0x002fc600078e0023 */
[----:B------:R-:W3:Y:S01]  /*11d70*/  LDL R35, [R1+0x9f0] ;  /* 0x0009f00001237983 */ /* 0x000ee20000100800 */
[----:B------:R-:W-:-:S03]  /*11d80*/  @!P0 IMAD.MOV.U32 R15, RZ, RZ, R94 ;  /* 0x000000ffff0f8224 */ /* 0x000fc600078e005e */
[----:B------:R1:W-:Y:S04]  /*11d90*/  STS.U16 [R24+UR4+0x4080], R176 ;  /* 0x004080b018007988 */ /* 0x0003e80008000404 */
[----:B------:R1:W4:Y:S01]  /*11da0*/  @!P0 LDG.E.U16 R177, desc[UR6][R14.64] ;  /* 0x000000060eb18981 */ /* 0x000322000c1e1500 */
[----:B0-----:R-:W-:-:S03]  /*11db0*/  PRMT R175, RZ, 0x7610, R175 ;  /* 0x00007610ffaf7816 */ /* 0x001fc600000000af */
[----:B------:R-:W4:Y:S04]  /*11dc0*/  LDL R95, [R1+0x98c] ;  /* 0x00098c00015f7983 */ /* 0x000f280000100800 */
[----:B------:R-:W4:Y:S01]  /*11dd0*/  LDL R94, [R1+0x990] ;  /* 0x00099000015e7983 */ /* 0x000f220000100800 */
[----:B-1----:R-:W-:-:S03]  /*11de0*/  @!P0 IMAD.MOV.U32 R14, RZ, RZ, R89 ;  /* 0x000000ffff0e8224 */ /* 0x002fc600078e0059 */
[----:B------:R-:W2:Y:S01]  /*11df0*/  LDL R89, [R1+0x9d0] ;  /* 0x0009d00001597983 */ /* 0x000ea20000100800 */
[----:B------:R-:W-:Y:S01]  /*11e00*/  PRMT R176, RZ, 0x7610, R176 ;  /* 0x00007610ffb07816 */ /* 0x000fe200000000b0 */
[----:B------:R-:W-:Y:S02]  /*11e10*/  @!P0 IMAD.MOV.U32 R15, RZ, RZ, R92 ;  /* 0x000000ffff0f8224 */ /* 0x000fe400078e005c */
[----:B------:R-:W-:Y:S04]  /*11e20*/  STS.U16 [R24+UR4+0x480], R173 ;  /* 0x000480ad18007988 */ /* 0x000fe80008000404 */
[----:B------:R0:W4:Y:S01]  /*11e30*/  @!P0 LDG.E.U16 R176, desc[UR6][R14.64] ;  /* 0x000000060eb08981 */ /* 0x000122000c1e1500 */
[----:B------:R-:W-:-:S03]  /*11e40*/  LOP3.LUT R145, R145, 0x3f, RZ, 0xc0, !PT ;  /* 0x0000003f91917812 */ /* 0x000fc600078ec0ff */
[----:B------:R-:W4:Y:S01]  /*11e50*/  LDL R92, [R1+0x96c] ;  /* 0x00096c00015c7983 */ /* 0x000f220000100800 */
[----:B0-----:R-:W-:-:S03]  /*11e60*/  @!P0 IMAD.MOV.U32 R14, RZ, RZ, R82 ;  /* 0x000000ffff0e8224 */ /* 0x001fc600078e0052 */
[----:B------:R-:W4:Y:S01]  /*11e70*/  LDL R82, [R1+0x9b0] ;  /* 0x0009b00001527983 */ /* 0x000f220000100800 */
[----:B------:R-:W-:-:S03]  /*11e80*/  @!P0 IMAD.MOV.U32 R15, RZ, RZ, R87 ;  /* 0x000000ffff0f8224 */ /* 0x000fc600078e0057 */
[----:B------:R0:W-:Y:S04]  /*11e90*/  STS.U16 [R24+UR4+0x4480], R174 ;  /* 0x004480ae18007988 */ /* 0x0001e80008000404 */
[----:B------:R1:W4:Y:S01]  /*11ea0*/  @!P0 LDG.E.U16 R175, desc[UR6][R14.64] ;  /* 0x000000060eaf8981 */ /* 0x000322000c1e1500 */
[----:B------:R-:W-:-:S03]  /*11eb0*/  IMAD.SHL.U32 R10, R145, 0x2, RZ ;  /* 0x00000002910a7824 */ /* 0x000fc600078e00ff */
[----:B------:R-:W4:Y:S01]  /*11ec0*/  LDL R87, [R1+0x970] ;  /* 0x0009700001577983 */ /* 0x000f220000100800 */
[----:B-1----:R-:W-:Y:S02]  /*11ed0*/  @!P0 IMAD.MOV.U32 R14, RZ, RZ, R3 ;  /* 0x000000ffff0e8224 */ /* 0x002fe400078e0003 */
[----:B------:R-:W1:Y:S01]  /*11ee0*/  S2R R3, SR_TID.X ;  /* 0x0000000000037919 */ /* 0x000e620000002100 */
[----:B------:R-:W-:Y:S04]  /*11ef0*/  STS.U16 [R24+UR4+0x880], R169 ;  /* 0x000880a918007988 */ /* 0x000fe80008000404 */
[----:B------:R-:W-:Y:S04]  /*11f00*/  STS.U16 [R24+UR4+0x4880], R170 ;  /* 0x004880aa18007988 */ /* 0x000fe80008000404 */
[----:B------:R-:W-:Y:S01]  /*11f10*/  STS.U16 [R24+UR4+0xc80], R165 ;  /* 0x000c80a518007988 */ /* 0x000fe20008000404 */
[----:B------:R-:W-:-:S03]  /*11f20*/  @!P0 IMAD.MOV.U32 R15, RZ, RZ, R48 ;  /* 0x000000ffff0f8224 */ /* 0x000fc600078e0030 */
[----:B------:R-:W-:Y:S04]  /*11f30*/  STS.U16 [R24+UR4+0x4c80], R166 ;  /* 0x004c80a618007988 */ /* 0x000fe80008000404 */
[----:B------:R-:W-:Y:S04]  /*11f40*/  STS.U16 [R24+UR4+0x1080], R161 ;  /* 0x001080a118007988 */ /* 0x000fe80008000404 */
[----:B------:R-:W-:Y:S04]  /*11f50*/  STS.U16 [R24+UR4+0x5080], R162 ;  /* 0x005080a218007988 */ /* 0x000fe80008000404 */
[----:B------:R-:W-:Y:S01]  /*11f60*/  STS.U16 [R24+UR4+0x1480], R157 ;  /* 0x0014809d18007988 */ /* 0x000fe20008000404 */
[----:B-1----:R-:W-:-:S03]  /*11f70*/  LOP3.LUT R3, R3, 0x40, RZ, 0xc0, !PT ;  /* 0x0000004003037812 */ /* 0x002fc600078ec0ff */
[----:B------:R-:W-:Y:S01]  /*11f80*/  STS.U16 [R24+UR4+0x5480], R158 ;  /* 0x0054809e18007988 */ /* 0x000fe20008000404 */
[----:B0-----:R-:W-:-:S03]  /*11f90*/  PRMT R174, RZ, 0x7610, R174 ;  /* 0x00007610ffae7816 */ /* 0x001fc600000000ae */
[----:B------:R-:W4:Y:S01]  /*11fa0*/  LDL R48, [R1+0x94c] ;  /* 0x00094c0001307983 */ /* 0x000f220000100800 */
[----:B------:R-:W-:-:S03]  /*11fb0*/  IMAD R3, R3, 0x80, R10 ;  /* 0x0000008003037824 */ /* 0x000fc600078e020a */
[----:B------:R-:W-:Y:S04]  /*11fc0*/  STS.U16 [R24+UR4+0x1880], R23 ;  /* 0x0018801718007988 */ /* 0x000fe80008000404 */
[----:B------:R-:W-:Y:S01]  /*11fd0*/  STS.U16 [R24+UR4+0x5880], R152 ;  /* 0x0058809818007988 */ /* 0x000fe20008000404 */
[----:B------:R-:W-:-:S03]  /*11fe0*/  LOP3.LUT R3, R3, 0x20, RZ, 0x3c, !PT ;  /* 0x0000002003037812 */ /* 0x000fc600078e3cff */
[----:B------:R-:W-:Y:S04]  /*11ff0*/  STS.U16 [R24+UR4+0x1c80], R19 ;  /* 0x001c801318007988 */ /* 0x000fe80008000404 */
[----:B------:R0:W-:Y:S04]  /*12000*/  STS.U16 [R24+UR4+0x5c80], R20 ;  /* 0x005c801418007988 */ /* 0x0001e80008000404 */
[----:B------:R3:W4:Y:S01]  /*12010*/  @!P0 LDG.E.U16 R174, desc[UR6][R14.64] ;  /* 0x000000060eae8981 */ /* 0x000722000c1e1500 */
[----:B------:R-:W-:Y:S02]  /*12020*/  PRMT R173, RZ, 0x7610, R173 ;  /* 0x00007610ffad7816 */ /* 0x000fe400000000ad */
[----:B------:R-:W-:Y:S01]  /*12030*/  PRMT R172, RZ, 0x7610, R172 ;  /* 0x00007610ffac7816 */ /* 0x000fe200000000ac */
[----:B------:R-:W4:Y:S04]  /*12040*/  LDL R10, [R1+0x8d0] ;  /* 0x0008d000010a7983 */ /* 0x000f280000100800 */
[----:B0-----:R-:W4:Y:S04]  /*12050*/  LDL R24, [R1+0x950] ;  /* 0x0009500001187983 */ /* 0x001f280000100800 */
[----:B------:R0:W-:Y:S04]  /*12060*/  STS.U16 [R3+UR4+0x100], R27 ;  /* 0x0001001b03007988 */ /* 0x0001e80008000404 */
[----:B0-----:R-:W4:Y:S04]  /*12070*/  LDL R27, [R1+0x930] ;  /* 0x00093000011b7983 */ /* 0x001f280000100800 */
[----:B------:R0:W-:Y:S04]  /*12080*/  STS.U16 [R3+UR4+0x4100], R88 ;  /* 0x0041005803007988 */ /* 0x0001e80008000404 */
[----:B------:R1:W-:Y:S04]  /*12090*/  STS.U16 [R3+UR4+0x500], R38 ;  /* 0x0005002603007988 */ /* 0x0003e80008000404 */
[----:B0-----:R-:W4:Y:S04]  /*120a0*/  LDL R88, [R1+0x910] ;  /* 0x0009100001587983 */ /* 0x001f280000100800 */
[----:B-1----:R-:W4:Y:S04]  /*120b0*/  LDL R38, [R1+0x8f0] ;  /* 0x0008f00001267983 */ /* 0x002f280000100800 */
[----:B------:R0:W-:Y:S04]  /*120c0*/  STS.U16 [R3+UR4+0x4500], R42 ;  /* 0x0045002a03007988 */ /* 0x0001e80008000404 */
[----:B0-----:R-:W4:Y:S01]  /*120d0*/  LDL R42, [R1+0x8cc] ;  /* 0x0008cc00012a7983 */ /* 0x001f220000100800 */
[----:B---3--:R-:W-:-:S03]  /*120e0*/  @!P0 IMAD.MOV.U32 R14, RZ, RZ, R35 ;  /* 0x000000ffff0e8224 */ /* 0x008fc600078e0023 */
[----:B------:R-:W3:Y:S01]  /*120f0*/  LDL R35, [R1+0x92c] ;  /* 0x00092c0001237983 */ /* 0x000ee20000100800 */
[----:B------:R-:W-:-:S05]  /*12100*/  @!P0 IMAD.MOV.U32 R15, RZ, RZ, R98 ;  /* 0x000000ffff0f8224 */ /* 0x000fca00078e0062 */
[----:B------:R2:W3:Y:S02]  /*12110*/  @!P0 LDG.E.U16 R173, desc[UR6][R14.64] ;  /* 0x000000060ead8981 */ /* 0x0004e4000c1e1500 */
[----:B--2---:R-:W-:Y:S02]  /*12120*/  @!P0 IMAD.MOV.U32 R14, RZ, RZ, R89 ;  /* 0x000000ffff0e8224 */ /* 0x004fe400078e0059 */
[----:B------:R-:W2:Y:S01]  /*12130*/  LDL R89, [R1+0x90c] ;  /* 0x00090c0001597983 */ /* 0x000ea20000100800 */
[----:B------:R-:W-:-:S05]  /*12140*/  @!P0 IMAD.MOV.U32 R15, RZ, RZ, R97 ;  /* 0x000000ffff0f8224 */ /* 0x000fca00078e0061 */
[----:B------:R4:W2:Y:S02]  /*12150*/  @!P0 LDG.E.U16 R172, desc[UR6][R14.64] ;  /* 0x000000060eac8981 */ /* 0x0008a4000c1e1500 */
[----:B----4-:R-:W-:Y:S02]  /*12160*/  @!P0 IMAD.MOV.U32 R14, RZ, RZ, R82 ;  /* 0x000000ffff0e8224 */ /* 0x010fe400078e0052 */
[----:B------:R-:W4:Y:S01]  /*12170*/  LDL R82, [R1+0x8ec] ;  /* 0x0008ec0001527983 */ /* 0x000f220000100800 */
[----:B------:R-:W-:Y:S01]  /*12180*/  PRMT R171, RZ, 0x7610, R171 ;  /* 0x00007610ffab7816 */ /* 0x000fe200000000ab */
[----:B------:R-:W-:Y:S01]  /*12190*/  @!P0 IMAD.MOV.U32 R15, RZ, RZ, R96 ;  /* 0x000000ffff0f8224 */ /* 0x000fe200078e0060 */
[----:B------:R-:W-:-:S04]  /*121a0*/  PRMT R170, RZ, 0x7610, R170 ;  /* 0x00007610ffaa7816 */ /* 0x000fc800000000aa */
[----:B------:R0:W4:Y:S01]  /*121b0*/  @!P0 LDG.E.U16 R171, desc[UR6][R14.64] ;  /* 0x000000060eab8981 */ /* 0x000122000c1e1500 */
[----:B------:R-:W-:-:S03]  /*121c0*/  PRMT R169, RZ, 0x7610, R169 ;  /* 0x00007610ffa97816 */ /* 0x000fc600000000a9 */
[----:B------:R1:W-:Y:S01]  /*121d0*/  STS.U16 [R3+UR4+0x900], R86 ;  /* 0x0009005603007988 */ /* 0x0003e20008000404 */
[----:B0-----:R-:W-:Y:S02]  /*121e0*/  @!P0 IMAD.MOV.U32 R14, RZ, RZ, R94 ;  /* 0x000000ffff0e8224 */ /* 0x001fe400078e005e */
[----:B------:R-:W-:Y:S01]  /*121f0*/  @!P0 IMAD.MOV.U32 R15, RZ, RZ, R95 ;  /* 0x000000ffff0f8224 */ /* 0x000fe200078e005f */
[----:B-1----:R-:W4:Y:S04]  /*12200*/  LDL R86, [R1+0x8b0] ;  /* 0x0008b00001567983 */ /* 0x002f280000100800 */
[----:B------:R0:W4:Y:S02]  /*12210*/  @!P0 LDG.E.U16 R170, desc[UR6][R14.64] ;  /* 0x000000060eaa8981 */ /* 0x000124000c1e1500 */
[----:B0-----:R-:W-:-:S02]  /*12220*/  @!P0 IMAD.MOV.U32 R14, RZ, RZ, R87 ;  /* 0x000000ffff0e8224 */ /* 0x001fc400078e0057 */
[----:B------:R-:W-:Y:S01]  /*12230*/  @!P0 IMAD.MOV.U32 R15, RZ, RZ, R92 ;  /* 0x000000ffff0f8224 */ /* 0x000fe200078e005c */
[----:B------:R-:W4:Y:S04]  /*12240*/  LDL R87, [R1+0x8ac] ;  /* 0x0008ac0001577983 */ /* 0x000f280000100800 */
[----:B------:R0:W4:Y:S01]  /*12250*/  @!P0 LDG.E.U16 R169, desc[UR6][R14.64] ;  /* 0x000000060ea98981 */ /* 0x000122000c1e1500 */
[----:B------:R-:W-:Y:S01]  /*12260*/  PRMT R168, RZ, 0x7610, R168 ;  /* 0x00007610ffa87816 */ /* 0x000fe200000000a8 */
[----:B0-----:R-:W-:Y:S02]  /*12270*/  @!P0 IMAD.MOV.U32 R15, RZ, RZ, R48 ;  /* 0x000000ffff0f8224 */ /* 0x001fe400078e0030 */
[----:B------:R-:W4:Y:S01]  /*12280*/  LDL R48, [R1+0x88c] ;  /* 0x00088c0001307983 */ /* 0x000f220000100800 */
[----:B------:R-:W-:-:S03]  /*12290*/  @!P0 IMAD.MOV.U32 R14, RZ, RZ, R24 ;  /* 0x000000ffff0e8224 */ /* 0x000fc600078e0018 */
[----:B------:R-:W4:Y:S04]  /*122a0*/  LDL R24, [R1+0x890] ;  /* 0x0008900001187983 */ /* 0x000f280000100800 */
[----:B------:R0:W4:Y:S02]  /*122b0*/  @!P0 LDG.E.U16 R168, desc[UR6][R14.64] ;  /* 0x000000060ea88981 */ /* 0x000124000c1e1500 */
[----:B0-----:R-:W-:Y:S02]  /*122c0*/  @!P0 IMAD.MOV.U32 R14, RZ, RZ, R27 ;  /* 0x000000ffff0e8224 */ /* 0x001fe400078e001b */
[----:B------:R-:W4:Y:S01]  /*122d0*/  LDL R27, [R1+0x870] ;  /* 0x00087000011b7983 */ /* 0x000f220000100800 */
[----:B------:R-:W-:Y:S02]  /*122e0*/  PRMT R167, RZ, 0x7610, R167 ;  /* 0x00007610ffa77816 */ /* 0x000fe400000000a7 */
[----:B------:R-:W-:-:S02]  /*122f0*/  PRMT R166, RZ, 0x7610, R166 ;  /* 0x00007610ffa67816 */ /* 0x000fc400000000a6 */
[----:B------:R-:W-:Y:S01]  /*12300*/  PRMT R165, RZ, 0x7610, R165 ;  /* 0x00007610ffa57816 */ /* 0x000fe200000000a5 */
[----:B---3--:R-:W-:Y:S02]  /*12310*/  @!P0 IMAD.MOV.U32 R15, RZ, RZ, R35 ;  /* 0x000000ffff0f8224 */ /* 0x008fe400078e0023 */
[----:B------:R-:W3:Y:S04]  /*12320*/  LDL R35, [R1+0x86c] ;  /* 0x00086c0001237983 */ /* 0x000ee80000100800 */
[----:B------:R0:W3:Y:S02]  /*12330*/  @!P0 LDG.E.U16 R167, desc[UR6][R14.64] ;  /* 0x000000060ea78981 */ /* 0x0000e4000c1e1500 */
[----:B0-----:R-:W-:Y:S02]  /*12340*/  @!P0 IMAD.MOV.U32 R14, RZ, RZ, R88 ;  /* 0x000000ffff0e8224 */ /* 0x001fe400078e0058 */
[----:B------:R-:W3:Y:S01]  /*12350*/  LDL R88, [R1+0x850] ;  /* 0x0008500001587983 */ /* 0x000ee20000100800 */
[----:B--2---:R-:W-:-:S03]  /*12360*/  @!P0 IMAD.MOV.U32 R15, RZ, RZ, R89 ;  /* 0x000000ffff0f8224 */ /* 0x004fc600078e0059 */
[----:B------:R-:W2:Y:S04]  /*12370*/  LDL R89, [R1+0x84c] ;  /* 0x00084c0001597983 */ /* 0x000ea80000100800 */
[----:B------:R0:W2:Y:S02]  /*12380*/  @!P0 LDG.E.U16 R166, desc[UR6][R14.64] ;  /* 0x000000060ea68981 */ /* 0x0000a4000c1e1500 */
[----:B0-----:R-:W-:Y:S02]  /*12390*/  @!P0 IMAD.MOV.U32 R14, RZ, RZ, R38 ;  /* 0x000000ffff0e8224 */ /* 0x001fe400078e0026 */
[----:B------:R-:W2:Y:S01]  /*123a0*/  LDL R38, [R1+0x830] ;  /* 0x0008300001267983 */ /* 0x000ea20000100800 */
[----:B----4-:R-:W-:-:S03]  /*123b0*/  @!P0 IMAD.MOV.U32 R15, RZ, RZ, R82 ;  /* 0x000000ffff0f8224 */ /* 0x010fc600078e0052 */
[----:B------:R-:W4:Y:S04]  /*123c0*/  LDL R82, [R1+0x82c] ;  /* 0x00082c0001527983 */ /* 0x000f280000100800 */
[----:B------:R0:W4:Y:S02]  /*123d0*/  @!P0 LDG.E.U16 R165, desc[UR6][R14.64] ;  /* 0x000000060ea58981 */ /* 0x000124000c1e1500 */
[----:B0-----:R-:W-:Y:S02]  /*123e0*/  @!P0 IMAD.MOV.U32 R15, RZ, RZ, R42 ;  /* 0x000000ffff0f8224 */ /* 0x001fe400078e002a */
[----:B------:R-:W-:Y:S01]  /*123f0*/  @!P0 IMAD.MOV.U32 R14, RZ, RZ, R10 ;  /* 0x000000ffff0e8224 */ /* 0x000fe200078e000a */
[----:B------:R-:W4:Y:S04]  /*12400*/  LDL R42, [R1+0x80c] ;  /* 0x00080c00012a7983 */ /* 0x000f280000100800 */
[----:B------:R-:W4:Y:S01]  /*12410*/  LDL R10, [R1+0x810] ;  /* 0x00081000010a7983 */ /* 0x000f220000100800 */
[----:B------:R-:W-:-:S02]  /*12420*/  PRMT R164, RZ, 0x7610, R164 ;  /* 0x00007610ffa47816 */ /* 0x000fc400000000a4 */
[----:B------:R-:W-:-:S04]  /*12430*/  PRMT R163, RZ, 0x7610, R163 ;  /* 0x00007610ffa37816 */ /* 0x000fc800000000a3 */
[----:B------:R0:W4:Y:S02]  /*12440*/  @!P0 LDG.E.U16 R164, desc[UR6][R14.64] ;  /* 0x000000060ea48981 */ /* 0x000124000c1e1500 */
[----:B0-----:R-:W-:Y:S02]  /*12450*/  @!P0 IMAD.MOV.U32 R14, RZ, RZ, R86 ;  /* 0x000000ffff0e8224 */ /* 0x001fe400078e0056 */
[----:B------:R-:W-:Y:S01]  /*12460*/  @!P0 IMAD.MOV.U32 R15, RZ, RZ, R87 ;  /* 0x000000ffff0f8224 */ /* 0x000fe200078e0057 */
[----:B------:R-:W4:Y:S04]  /*12470*/  LDL R86, [R1+0x7f0] ;  /* 0x0007f00001567983 */ /* 0x000f280000100800 */
[----:B------:R-:W4:Y:S04]  /*12480*/  LDL R87, [R1+0x7ec] ;  /* 0x0007ec0001577983 */ /* 0x000f280000100800 */
[----:B------:R0:W4:Y:S01]  /*12490*/  @!P0 LDG.E.U16 R163, desc[UR6][R14.64] ;  /* 0x000000060ea38981 */ /* 0x000122000c1e1500 */
[----:B------:R-:W-:Y:S01]  /*124a0*/  PRMT R162, RZ, 0x7610, R162 ;  /* 0x00007610ffa27816 */ /* 0x000fe200000000a2 */
[----:B0-----:R-:W-:-:S02]  /*124b0*/  @!P0 IMAD.MOV.U32 R15, RZ, RZ, R48 ;  /* 0x000000ffff0f8224 */ /* 0x001fc400078e0030 */
        /* <DEDUP_REMOVED lines=13> */
[----:B--2---:R-:W-:-:S05]  /*12590*/  @!P0 IMAD.MOV.U32 R15, RZ, RZ, R89 ;  /* 0x000000ffff0f8224 */ /* 0x004fca00078e0059 */
[----:B------:R0:W2:Y:S02]  /*125a0*/  @!P0 LDG.E.U16 R160, desc[UR6][R14.64] ;  /* 0x000000060ea08981 */ /* 0x0000a4000c1e1500 */
[----:B0-----:R-:W-:Y:S02]  /*125b0*/  @!P0 IMAD.MOV.U32 R14, RZ, RZ, R38 ;  /* 0x000000ffff0e8224 */ /* 0x001fe400078e0026 */
[----:B------:R-:W2:Y:S01]  /*125c0*/  LDL R38, [R1+0x790] ;  /* 0x0007900001267983 */ /* 0x000ea20000100800 */
[----:B----4-:R-:W-:-:S05]  /*125d0*/  @!P0 IMAD.MOV.U32 R15, RZ, RZ, R82 ;  /* 0x000000ffff0f8224 */ /* 0x010fca00078e0052 */
[----:B------:R0:W4:Y:S02]  /*125e0*/  @!P0 LDG.E.U16 R159, desc[UR6][R14.64] ;  /* 0x000000060e9f8981 */ /* 0x000124000c1e1500 */
[----:B0-----:R-:W-:Y:S02]  /*125f0*/  @!P0 IMAD.MOV.U32 R15, RZ, RZ, R42 ;  /* 0x000000ffff0f8224 */ /* 0x001fe400078e002a */
[----:B------:R-:W4:Y:S01]  /*12600*/  LDL R42, [R1+0x770] ;  /* 0x00077000012a7983 */ /* 0x000f220000100800 */
[----:B------:R-:W-:-:S03]  /*12610*/  @!P0 IMAD.MOV.U32 R14, RZ, RZ, R10 ;  /* 0x000000ffff0e8224 */ /* 0x000fc600078e000a */
[----:B------:R-:W4:Y:S04]  /*12620*/  LDL.LU R10, [R1+0x78c] ;  /* 0x00078c00010a7983 */ /* 0x000f280000300800 */
        /* <DEDUP_REMOVED lines=8> */
[----:B------:R-:W0:Y:S03]  /*126b0*/  S2R R145, SR_TID.X ;  /* 0x0000000000917919 */ /* 0x000e260000002100 */
[----:B------:R-:W-:Y:S04]  /*126c0*/  STS.U16 [R3+UR4+0x5900], R214 ;  /* 0x005900d603007988 */ /* 0x000fe80008000404 */
[----:B------:R-:W-:Y:S04]  /*126d0*/  STS.U16 [R3+UR4+0x1d00], R155 ;  /* 0x001d009b03007988 */ /* 0x000fe80008000404 */
[----:B------:R1:W-:Y:S02]  /*126e0*/  STS.U16 [R3+UR4+0x5d00], R156 ;  /* 0x005d009c03007988 */ /* 0x0003e40008000404 */
[----:B-1----:R-:W1:Y:S01]  /*126f0*/  S2R R3, SR_TID.X ;  /* 0x0000000000037919 */ /* 0x002e620000002100 */
[----:B------:R-:W-:-:S02]  /*12700*/  PRMT R158, RZ, 0x7610, R158 ;  /* 0x00007610ff9e7816 */ /* 0x000fc4000000009e */
[----:B------:R-:W-:-:S04]  /*12710*/  PRMT R157, RZ, 0x7610, R157 ;  /* 0x00007610ff9d7816 */ /* 0x000fc8000000009d */
[----:B------:R0:W4:Y:S02]  /*12720*/  @!P0 LDG.E.U16 R158, desc[UR6][R14.64] ;  /* 0x000000060e9e8981 */ /* 0x000124000c1e1500 */
[----:B0-----:R-:W-:-:S05]  /*12730*/  LOP3.LUT R145, R145, 0x3f, RZ, 0xc0, !PT ;  /* 0x0000003f91917812 */ /* 0x001fca00078ec0ff */
[----:B------:R-:W-:Y:S02]  /*12740*/  IMAD.SHL.U32 R82, R145, 0x2, RZ ;  /* 0x0000000291527824 */ /* 0x000fe400078e00ff */
[----:B------:R-:W-:Y:S02]  /*12750*/  @!P0 IMAD.MOV.U32 R14, RZ, RZ, R86 ;  /* 0x000000ffff0e8224 */ /* 0x000fe400078e0056 */
[----:B------:R-:W-:-:S05]  /*12760*/  @!P0 IMAD.MOV.U32 R15, RZ, RZ, R87 ;  /* 0x000000ffff0f8224 */ /* 0x000fca00078e0057 */
[----:B------:R0:W4:Y:S01]  /*12770*/  @!P0 LDG.E.U16 R157, desc[UR6][R14.64] ;  /* 0x000000060e9d8981 */ /* 0x000122000c1e1500 */
[----:B-1----:R-:W-:-:S05]  /*12780*/  LOP3.LUT R3, R3, 0x40, RZ, 0xc0, !PT ;  /* 0x0000004003037812 */ /* 0x002fca00078ec0ff */
[----:B------:R-:W-:Y:S02]  /*12790*/  IMAD R3, R3, 0x80, R82 ;  /* 0x0000008003037824 */ /* 0x000fe400078e0252 */
[----:B0-----:R-:W-:Y:S02]  /*127a0*/  @!P0 IMAD.MOV.U32 R15, RZ, RZ, R48 ;  /* 0x000000ffff0f8224 */ /* 0x001fe400078e0030 */
[----:B------:R-:W4:Y:S01]  /*127b0*/  LDL.LU R48, [R1+0x76c] ;  /* 0x00076c0001307983 */ /* 0x000f220000300800 */
[----:B------:R-:W-:Y:S01]  /*127c0*/  LOP3.LUT R3, R3, 0x30, RZ, 0x3c, !PT ;  /* 0x0000003003037812 */ /* 0x000fe200078e3cff */
[----:B------:R-:W-:Y:S01]  /*127d0*/  @!P0 IMAD.MOV.U32 R14, RZ, RZ, R24 ;  /* 0x000000ffff0e8224 */ /* 0x000fe200078e0018 */
[----:B------:R-:W-:Y:S01]  /*127e0*/  PRMT R156, RZ, 0x7610, R156 ;  /* 0x00007610ff9c7816 */ /* 0x000fe2000000009c */
[----:B------:R-:W4:Y:S04]  /*127f0*/  LDL.LU R24, [R1+0x74c] ;  /* 0x00074c0001187983 */ /* 0x000f280000300800 */
[----:B------:R-:W-:Y:S04]  /*12800*/  STS.U16 [R3+UR4+0x180], R85 ;  /* 0x0001805503007988 */ /* 0x000fe80008000404 */
[----:B------:R0:W-:Y:S04]  /*12810*/  STS.U16 [R3+UR4+0x4180], R46 ;  /* 0x0041802e03007988 */ /* 0x0001e80008000404 */
[----:B------:R1:W4:Y:S04]  /*12820*/  @!P0 LDG.E.U16 R156, desc[UR6][R14.64] ;  /* 0x000000060e9c8981 */ /* 0x000328000c1e1500 */
[----:B0-----:R-:W4:Y:S01]  /*12830*/  LDL.LU R46, [R1+0x750] ;  /* 0x00075000012e7983 */ /* 0x001f220000300800 */
[----:B-1----:R-:W-:-:S03]  /*12840*/  @!P0 IMAD.MOV.U32 R14, RZ, RZ, R27 ;  /* 0x000000ffff0e8224 */ /* 0x002fc600078e001b */
[----:B------:R0:W-:Y:S01]  /*12850*/  STS.U16 [R3+UR4+0x580], R71 ;  /* 0x0005804703007988 */ /* 0x0001e20008000404 */
[----:B------:R-:W-:-:S03]  /*12860*/  PRMT R155, RZ, 0x7610, R155 ;  /* 0x00007610ff9b7816 */ /* 0x000fc6000000009b */
[----:B------:R1:W-:Y:S01]  /*12870*/  STS.U16 [R3+UR4+0x4580], R5 ;  /* 0x0045800503007988 */ /* 0x0003e20008000404 */
[----:B------:R-:W-:Y:S01]  /*12880*/  PRMT R154, RZ, 0x7610, R154 ;  /* 0x00007610ff9a7816 */ /* 0x000fe2000000009a */
[----:B---3--:R-:W-:Y:S02]  /*12890*/  @!P0 IMAD.MOV.U32 R15, RZ, RZ, R35 ;  /* 0x000000ffff0f8224 */ /* 0x008fe400078e0023 */
[----:B------:R-:W3:Y:S04]  /*128a0*/  LDL.LU R35, [R1+0x72c] ;  /* 0x00072c0001237983 */ /* 0x000ee80000300800 */
[----:B------:R-:W3:Y:S04]  /*128b0*/  LDL.LU R27, [R1+0x730] ;  /* 0x00073000011b7983 */ /* 0x000ee80000300800 */
[----:B0-----:R-:W3:Y:S04]  /*128c0*/  LDL R71, [R1+0x70c] ;  /* 0x00070c0001477983 */ /* 0x001ee80000100800 */
[----:B------:R2:W3:Y:S02]  /*128d0*/  @!P0 LDG.E.U16 R155, desc[UR6][R14.64] ;  /* 0x000000060e9b8981 */ /* 0x0004e4000c1e1500 */
[----:B--2---:R-:W-:-:S02]  /*128e0*/  @!P0 IMAD.MOV.U32 R14, RZ, RZ, R38 ;  /* 0x000000ffff0e8224 */ /* 0x004fc400078e0026 */
[----:B------:R-:W2:Y:S04]  /*128f0*/  LDL.LU R38, [R1+0x710] ;  /* 0x0007100001267983 */ /* 0x000ea80000300800 */
[----:B-1----:R-:W2:Y:S04]  /*12900*/  LDL.LU R5, [R1+0x6ec] ;  /* 0x0006ec0001057983 */ /* 0x002ea80000300800 */
[----:B------:R-:W2:Y:S04]  /*12910*/  LDL R92, [R1+0xea8] ;  /* 0x000ea800015c7983 */ /* 0x000ea80000100800 */
[----:B------:R-:W2:Y:S01]  /*12920*/  LDL R82, [R1+0xec0] ;  /* 0x000ec00001527983 */ /* 0x000ea20000100800 */
[----:B----4-:R-:W-:-:S05]  /*12930*/  @!P0 IMAD.MOV.U32 R15, RZ, RZ, R10 ;  /* 0x000000ffff0f8224 */ /* 0x010fca00078e000a */
[----:B------:R0:W4:Y:S02]  /*12940*/  @!P0 LDG.E.U16 R154, desc[UR6][R14.64] ;  /* 0x000000060e9a8981 */ /* 0x000124000c1e1500 */
[----:B0-----:R-:W-:Y:S02]  /*12950*/  @!P0 IMAD.MOV.U32 R14, RZ, RZ, R42 ;  /* 0x000000ffff0e8224 */ /* 0x001fe400078e002a */
[----:B------:R-:W4:Y:S04]  /*12960*/  LDL.LU R42, [R1+0x6f0] ;  /* 0x0006f000012a7983 */ /* 0x000f280000300800 */
[----:B------:R-:W4:Y:S04]  /*12970*/  LDL R90, [R1+0xe98] ;  /* 0x000e9800015a7983 */ /* 0x000f280000100800 */
[----:B------:R-:W4:Y:S01]  /*12980*/  LDL R89, [R1+0xeb0] ;  /* 0x000eb00001597983 */ /* 0x000f220000100800 */
[----:B------:R-:W-:-:S03]  /*12990*/  PRMT R153, RZ, 0x7610, R153 ;  /* 0x00007610ff997816 */ /* 0x000fc60000000099 */
[----:B------:R-:W4:Y:S04]  /*129a0*/  LDL R88, [R1+0xa84] ;  /* 0x000a840001587983 */ /* 0x000f280000100800 */
[----:B------:R-:W4:Y:S01]  /*129b0*/  LDL R87, [R1+0xa88] ;  /* 0x000a880001577983 */ /* 0x000f220000100800 */
[----:B------:R-:W-:-:S03]  /*129c0*/  PRMT R152, RZ, 0x7610, R152 ;  /* 0x00007610ff987816 */ /* 0x000fc60000000098 */
[----:B------:R-:W4:Y:S04]  /*129d0*/  LDL R86, [R1+0xa64] ;  /* 0x000a640001567983 */ /* 0x000f280000100800 */
[----:B------:R-:W4:Y:S01]  /*129e0*/  LDL R85, [R1+0xa68] ;  /* 0x000a680001557983 */ /* 0x000f220000100800 */
[----:B------:R-:W-:-:S03]  /*129f0*/  PRMT R23, RZ, 0x7610, R23 ;  /* 0x00007610ff177816 */ /* 0x000fc60000000017 */
[----:B------:R0:W-:Y:S04]  /*12a00*/  STS.U16 [R3+UR4+0x980], R84 ;  /* 0x0009805403007988 */ /* 0x0001e80008000404 */
[----:B------:R1:W-:Y:S04]  /*12a10*/  STS.U16 [R3+UR4+0x4980], R83 ;  /* 0x0049805303007988 */ /* 0x0003e80008000404 */
[----:B0-----:R-:W4:Y:S04]  /*12a20*/  LDL R84, [R1+0xa44] ;  /* 0x000a440001547983 */ /* 0x001f280000100800 */
[----:B-1----:R-:W4:Y:S01]  /*12a30*/  LDL R83, [R1+0xa48] ;  /* 0x000a480001537983 */ /* 0x002f220000100800 */
[----:B------:R-:W-:-:S05]  /*12a40*/  @!P0 IMAD.MOV.U32 R15, RZ, RZ, R48 ;  /* 0x000000ffff0f8224 */ /* 0x000fca00078e0030 */
[----:B------:R0:W4:Y:S02]  /*12a50*/  @!P0 LDG.E.U16 R153, desc[UR6][R14.64] ;  /* 0x000000060e998981 */ /* 0x000124000c1e1500 */
[----:B0-----:R-:W-:Y:S02]  /*12a60*/  @!P0 IMAD.MOV.U32 R15, RZ, RZ, R24 ;  /* 0x000000ffff0f8224 */ /* 0x001fe400078e0018 */
[----:B------:R-:W-:-:S05]  /*12a70*/  @!P0 IMAD.MOV.U32 R14, RZ, RZ, R46 ;  /* 0x000000ffff0e8224 */ /* 0x000fca00078e002e */
[----:B------:R3:W4:Y:S04]  /*12a80*/  @!P0 LDG.E.U16 R152, desc[UR6][R14.64] ;  /* 0x000000060e988981 */ /* 0x000728000c1e1500 */
[----:B------:R0:W-:Y:S04]  /*12a90*/  STS.U16 [R3+UR4+0xd80], R72 ;  /* 0x000d804803007988 */ /* 0x0001e80008000404 */
[----:B0-----:R-:W4:Y:S01]  /*12aa0*/  LDL R72, [R1+0xa24] ;  /* 0x000a240001487983 */ /* 0x001f220000100800 */
[----:B------:R-:W-:Y:S02]  /*12ab0*/  PRMT R22, RZ, 0x7610, R22 ;  /* 0x00007610ff167816 */ /* 0x000fe40000000016 */
[----:B------:R-:W-:Y:S01]  /*12ac0*/  PRMT R21, RZ, 0x7610, R21 ;  /* 0x00007610ff157816 */ /* 0x000fe20000000015 */
[----:B---3--:R-:W-:-:S02]  /*12ad0*/  @!P0 IMAD.MOV.U32 R15, RZ, RZ, R35 ;  /* 0x000000ffff0f8224 */ /* 0x008fc400078e0023 */
[----:B------:R-:W-:-:S05]  /*12ae0*/  @!P0 IMAD.MOV.U32 R14, RZ, RZ, R27 ;  /* 0x000000ffff0e8224 */ /* 0x000fca00078e001b */
[----:B------:R0:W3:Y:S02]  /*12af0*/  @!P0 LDG.E.U16 R23, desc[UR6][R14.64] ;  /* 0x000000060e178981 */ /* 0x0000e4000c1e1500 */
[----:B0-----:R-:W-:Y:S02]  /*12b00*/  @!P0 IMAD.MOV.U32 R15, RZ, RZ, R71 ;  /* 0x000000ffff0f8224 */ /* 0x001fe400078e0047 */
[----:B------:R-:W3:Y:S01]  /*12b10*/  LDL R71, [R1+0xa28] ;  /* 0x000a280001477983 */ /* 0x000ee20000100800 */
[----:B--2---:R-:W-:-:S03]  /*12b20*/  @!P0 IMAD.MOV.U32 R14, RZ, RZ, R38 ;  /* 0x000000ffff0e8224 */ /* 0x004fc600078e0026 */
[----:B------:R0:W-:Y:S04]  /*12b30*/  STL [R1+0xf2c], R5 ;  /* 0x000f2c0501007387 */ /* 0x0001e80000100800 */
[----:B------:R1:W2:Y:S02]  /*12b40*/  @!P0 LDG.E.U16 R22, desc[UR6][R14.64] ;  /* 0x000000060e168981 */ /* 0x0002a4000c1e1500 */
[----:B-1----:R-:W-:Y:S02]  /*12b50*/  @!P0 IMAD.MOV.U32 R15, RZ, RZ, R5 ;  /* 0x000000ffff0f8224 */ /* 0x002fe400078e0005 */
[----:B0-----:R-:W2:Y:S01]  /*12b60*/  LDL R5, [R1+0xa08] ;  /* 0x000a080001057983 */ /* 0x001ea20000100800 */
[----:B----4-:R-:W-:-:S05]  /*12b70*/  @!P0 IMAD.MOV.U32 R14, RZ, RZ, R42 ;  /* 0x000000ffff0e8224 */ /* 0x010fca00078e002a */
[----:B------:R0:W4:Y:S02]  /*12b80*/  @!P0 LDG.E.U16 R21, desc[UR6][R14.64] ;  /* 0x000000060e158981 */ /* 0x000124000c1e1500 */
[----:B0-----:R-:W-:Y:S02]  /*12b90*/  @!P0 IMAD.MOV.U32 R14, RZ, RZ, R82 ;  /* 0x000000ffff0e8224 */ /* 0x001fe400078e0052 */
[----:B------:R-:W4:Y:S01]  /*12ba0*/  LDL R82, [R1+0xa04] ;  /* 0x000a040001527983 */ /* 0x000f220000100800 */
[----:B------:R-:W-:Y:S01]  /*12bb0*/  PRMT R20, RZ, 0x7610, R20 ;  /* 0x00007610ff147816 */ /* 0x000fe20000000014 */
[----:B------:R-:W-:Y:S01]  /*12bc0*/  @!P0 IMAD.MOV.U32 R15, RZ, RZ, R92 ;  /* 0x000000ffff0f8224 */ /* 0x000fe200078e005c */
[----:B------:R-:W-:-:S04]  /*12bd0*/  PRMT R19, RZ, 0x7610, R19 ;  /* 0x00007610ff137816 */ /* 0x000fc80000000013 */
[----:B------:R0:W4:Y:S01]  /*12be0*/  @!P0 LDG.E.U16 R20, desc[UR6][R14.64] ;  /* 0x000000060e148981 */ /* 0x000122000c1e1500 */
[----:B------:R-:W-:Y:S01]  /*12bf0*/  PRMT R18, RZ, 0x7610, R18 ;  /* 0x00007610ff127816 */ /* 0x000fe20000000012 */
[----:B0-----:R-:W-:Y:S02]  /*12c00*/  @!P0 IMAD.MOV.U32 R14, RZ, RZ, R89 ;  /* 0x000000ffff0e8224 */ /* 0x001fe400078e0059 */
[----:B------:R-:W-:-:S05]  /*12c10*/  @!P0 IMAD.MOV.U32 R15, RZ, RZ, R90 ;  /* 0x000000ffff0f8224 */ /* 0x000fca00078e005a */
[----:B------:R0:W4:Y:S01]  /*12c20*/  @!P0 LDG.E.U16 R19, desc[UR6][R14.64] ;  /* 0x000000060e138981 */ /* 0x000122000c1e1500 */
[----:B------:R-:W-:Y:S01]  /*12c30*/  PRMT R17, RZ, 0x7610, R17 ;  /* 0x00007610ff117816 */ /* 0x000fe20000000011 */
[----:B0-----:R-:W-:Y:S02]  /*12c40*/  @!P0 IMAD.MOV.U32 R14, RZ, RZ, R87 ;  /* 0x000000ffff0e8224 */ /* 0x001fe400078e0057 */
[----:B------:R-:W-:-:S05]  /*12c50*/  @!P0 IMAD.MOV.U32 R15, RZ, RZ, R88 ;  /* 0x000000ffff0f8224 */ /* 0x000fca00078e0058 */
[----:B------:R0:W4:Y:S01]  /*12c60*/  @!P0 LDG.E.U16 R18, desc[UR6][R14.64] ;  /* 0x000000060e128981 */ /* 0x000122000c1e1500 */
[----:B------:R-:W-:Y:S01]  /*12c70*/  PRMT R16, RZ, 0x7610, R16 ;  /* 0x00007610ff107816 */ /* 0x000fe20000000010 */
[----:B0-----:R-:W-:Y:S02]  /*12c80*/  @!P0 IMAD.MOV.U32 R14, RZ, RZ, R85 ;  /* 0x000000ffff0e8224 */ /* 0x001fe400078e0055 */
[----:B------:R-:W-:Y:S01]  /*12c90*/  @!P0 IMAD.MOV.U32 R15, RZ, RZ, R86 ;  /* 0x000000ffff0f8224 */ /* 0x000fe200078e0056 */
[----:B------:R-:W0:Y:S04]  /*12ca0*/  S2R R145, SR_TID.X ;  /* 0x0000000000917919 */ /* 0x000e280000002100 */
[----:B------:R1:W4:Y:S02]  /*12cb0*/  @!P0 LDG.E.U16 R17, desc[UR6][R14.64] ;  /* 0x000000060e118981 */ /* 0x000324000c1e1500 */
[----:B-1----:R-:W-:-:S02]  /*12cc0*/  @!P0 IMAD.MOV.U32 R14, RZ, RZ, R83 ;  /* 0x000000ffff0e8224 */ /* 0x002fc400078e0053 */
[----:B------:R-:W-:-:S05]  /*12cd0*/  @!P0 IMAD.MOV.U32 R15, RZ, RZ, R84 ;  /* 0x000000ffff0f8224 */ /* 0x000fca00078e0054 */
[----:B------:R1:W4:Y:S04]  /*12ce0*/  @!P0 LDG.E.U16 R16, desc[UR6][R14.64] ;  /* 0x000000060e108981 */ /* 0x000328000c1e1500 */
        /* <DEDUP_REMOVED lines=8> */
[----:B------:R1:W-:Y:S01]  /*12d70*/  STS.U16 [R3+UR4+0x5d80], R224 ;  /* 0x005d80e003007988 */ /* 0x0003e20008000404 */
[----:B0-----:R-:W-:Y:S01]  /*12d80*/  LOP3.LUT R145, R145, 0x3f, RZ, 0xc0, !PT ;  /* 0x0000003f91917812 */ /* 0x001fe200078ec0ff */
[----:B-1----:R-:W-:Y:S01]  /*12d90*/  @!P0 IMAD.MOV.U32 R15, RZ, RZ, R72 ;  /* 0x000000ffff0f8224 */ /* 0x002fe200078e0048 */
[----:B------:R-:W0:Y:S03]  /*12da0*/  S2R R3, SR_TID.X ;  /* 0x0000000000037919 */ /* 0x000e260000002100 */
[----:B------:R-:W-:Y:S01]  /*12db0*/  IMAD.SHL.U32 R72, R145, 0x2, RZ ;  /* 0x0000000291487824 */ /* 0x000fe200078e00ff */
[----:B------:R-:W-:-:S02]  /*12dc0*/  PRMT R13, RZ, 0x7610, R13 ;  /* 0x00007610ff0d7816 */ /* 0x000fc4000000000d */
[----:B0-----:R-:W-:Y:S01]  /*12dd0*/  LOP3.LUT R3, R3, 0x40, RZ, 0xc0, !PT ;  /* 0x0000004003037812 */ /* 0x001fe200078ec0ff */
[----:B---3--:R-:W-:Y:S02]  /*12de0*/  @!P0 IMAD.MOV.U32 R14, RZ, RZ, R71 ;  /* 0x000000ffff0e8224 */ /* 0x008fe400078e0047 */
[----:B------:R-:W0:Y:S03]  /*12df0*/  S2R R71, SR_TID.X ;  /* 0x0000000000477919 */ /* 0x000e260000002100 */
[----:B------:R2:W3:Y:S01]  /*12e00*/  @!P0 LDG.E.U16 R13, desc[UR6][R14.64] ;  /* 0x000000060e0d8981 */ /* 0x0004e2000c1e1500 */
[----:B0-----:R-:W-:-:S05]  /*12e10*/  LOP3.LUT R71, R71, 0x40, RZ, 0xc0, !PT ;  /* 0x0000004047477812 */ /* 0x001fca00078ec0ff */
[----:B------:R-:W-:-:S05]  /*12e20*/  IMAD R71, R71, 0x80, R72 ;  /* 0x0000008047477824 */ /* 0x000fca00078e0248 */
[----:B------:R-:W-:-:S05]  /*12e30*/  LOP3.LUT R71, R71, 0x40, RZ, 0x3c, !PT ;  /* 0x0000004047477812 */ /* 0x000fca00078e3cff */
        /* <DEDUP_REMOVED lines=9> */
[----:B------:R0:W-:Y:S02]  /*12ed0*/  STS.U16 [R71+UR4+0x5200], R60 ;  /* 0x0052003c47007988 */ /* 0x0001e40008000404 */
[----:B0-----:R-:W-:-:S04]  /*12ee0*/  IMAD.SHL.U32 R60, R145, 0x2, RZ ;  /* 0x00000002913c7824 */ /* 0x001fc800078e00ff */
[----:B------:R-:W-:Y:S01]  /*12ef0*/  IMAD R3, R3, 0x80, R60 ;  /* 0x0000008003037824 */ /* 0x000fe200078e023c */
[----:B------:R-:W-:Y:S04]  /*12f00*/  STS.U16 [R71+UR4+0x1600], R249 ;  /* 0x001600f947007988 */ /* 0x000fe80008000404 */
[----:B------:R-:W-:Y:S01]  /*12f10*/  STS.U16 [R71+UR4+0x5600], R247 ;  /* 0x005600f747007988 */ /* 0x000fe20008000404 */
[----:B------:R-:W-:-:S03]  /*12f20*/  LOP3.LUT R3, R3, 0x50, RZ, 0x3c, !PT ;  /* 0x0000005003037812 */ /* 0x000fc600078e3cff */
[----:B------:R-:W-:Y:S01]  /*12f30*/  STS.U16 [R71+UR4+0x1a00], R236 ;  /* 0x001a00ec47007988 */ /* 0x000fe20008000404 */
[----:B--2---:R-:W-:-:S03]  /*12f40*/  @!P0 IMAD.MOV.U32 R14, RZ, RZ, R5 ;  /* 0x000000ffff0e8224 */ /* 0x004fc600078e0005 */
[----:B------:R-:W-:Y:S04]  /*12f50*/  STS.U16 [R71+UR4+0x5a00], R235 ;  /* 0x005a00eb47007988 */ /* 0x000fe80008000404 */
[----:B------:R-:W-:Y:S04]  /*12f60*/  STS.U16 [R71+UR4+0x1e00], R222 ;  /* 0x001e00de47007988 */ /* 0x000fe80008000404 */
[----:B------:R-:W-:Y:S04]  /*12f70*/  STS.U16 [R71+UR4+0x5e00], R221 ;  /* 0x005e00dd47007988 */ /* 0x000fe80008000404 */
[----:B------:R-:W-:Y:S01]  /*12f80*/  STS.U16 [R3+UR4+0x280], R70 ;  /* 0x0002804603007988 */ /* 0x000fe20008000404 */
[----:B------:R-:W0:Y:S03]  /*12f90*/  S2R R5, SR_TID.X ;  /* 0x0000000000057919 */ /* 0x000e260000002100 */
        /* <DEDUP_REMOVED lines=15> */
[----:B-1----:R-:W1:Y:S01]  /*13090*/  S2R R3, SR_TID.X ;  /* 0x0000000000037919 */ /* 0x002e620000002100 */
[----:B------:R-:W-:Y:S01]  /*130a0*/  PRMT R11, RZ, 0x7610, R11 ;  /* 0x00007610ff0b7816 */ /* 0x000fe2000000000b */
[----:B----4-:R-:W-:Y:S01]  /*130b0*/  @!P0 IMAD.MOV.U32 R15, RZ, RZ, R82 ;  /* 0x000000ffff0f8224 */ /* 0x010fe200078e0052 */
[----:B0-----:R-:W-:-:S04]  /*130c0*/  LOP3.LUT R5, R5, 0x40, RZ, 0xc0, !PT ;  /* 0x0000004005057812 */ /* 0x001fc800078ec0ff */
[----:B------:R0:W2:Y:S02]  /*130d0*/  @!P0 LDG.E.U16 R11, desc[UR6][R14.64] ;  /* 0x000000060e0b8981 */ /* 0x0000a4000c1e1500 */
[C---:B0-----:R-:W-:Y:S02]  /*130e0*/  IMAD.SHL.U32 R14, R4.reuse, 0x2, RZ ;  /* 0x00000002040e7824 */ /* 0x041fe400078e00ff */
[----:B------:R-:W4:Y:S02]  /*130f0*/  LDL R15, [R1+0xea4] ;  /* 0x000ea400010f7983 */ /* 0x000f240000100800 */
[----:B------:R-:W-:Y:S02]  /*13100*/  IMAD R5, R5, 0x80, R14 ;  /* 0x0000008005057824 */ /* 0x000fe400078e020e */
[----:B------:R-:W-:Y:S01]  /*13110*/  IMAD.SHL.U32 R4, R4, 0x2, RZ ;  /* 0x0000000204047824 */ /* 0x000fe200078e00ff */
[----:B------:R-:W4:Y:S02]  /*13120*/  LDL R14, [R1+0xebc] ;  /* 0x000ebc00010e7983 */ /* 0x000f240000100800 */
[----:B------:R-:W-:-:S05]  /*13130*/  LOP3.LUT R5, R5, 0x60, RZ, 0x3c, !PT ;  /* 0x0000006005057812 */ /* 0x000fca00078e3cff */
[----:B------:R-:W-:Y:S01]  /*13140*/  STS.U16 [R5+UR4+0x300], R59 ;  /* 0x0003003b05007988 */ /* 0x000fe20008000404 */
[----:B-1----:R-:W-:-:S03]  /*13150*/  LOP3.LUT R3, R3, 0x40, RZ, 0xc0, !PT ;  /* 0x0000004003037812 */ /* 0x002fc600078ec0ff */
[----:B------:R-:W-:Y:S04]  /*13160*/  STS.U16 [R5+UR4+0x4300], R58 ;  /* 0x0043003a05007988 */ /* 0x000fe80008000404 */
[----:B------:R-:W-:Y:S01]  /*13170*/  STS.U16 [R5+UR4+0x700], R57 ;  /* 0x0007003905007988 */ /* 0x000fe20008000404 */
[----:B------:R-:W-:-:S03]  /*13180*/  IMAD R3, R3, 0x80, R4 ;  /* 0x0000008003037824 */ /* 0x000fc600078e0204 */
[----:B------:R-:W-:Y:S04]  /*13190*/  STS.U16 [R5+UR4+0x4700], R56 ;  /* 0x0047003805007988 */ /* 0x000fe80008000404 */
[----:B------:R-:W-:Y:S04]  /*131a0*/  STS.U16 [R5+UR4+0xb00], R55 ;  /* 0x000b003705007988 */ /* 0x000fe80008000404 */
[----:B------:R-:W-:Y:S04]  /*131b0*/  STS.U16 [R5+UR4+0x4b00], R54 ;  /* 0x004b003605007988 */ /* 0x000fe80008000404 */
[----:B------:R-:W-:Y:S04]  /*131c0*/  STS.U16 [R5+UR4+0xf00], R53 ;  /* 0x000f003505007988 */ /* 0x000fe80008000404 */
[----:B------:R-:W-:Y:S01]  /*131d0*/  STS.U16 [R5+UR4+0x4f00], R52 ;  /* 0x004f003405007988 */ /* 0x000fe20008000404 */
[----:B------:R-:W-:-:S03]  /*131e0*/  LOP3.LUT R3, R3, 0x70, RZ, 0x3c, !PT ;  /* 0x0000007003037812 */ /* 0x000fc600078e3cff */
        /* <DEDUP_REMOVED lines=8> */
[----:B------:R0:W-:Y:S04]  /*13270*/  STS.U16 [R3+UR4+0x380], R49 ;  /* 0x0003803103007988 */ /* 0x0001e80008000404 */
[----:B------:R-:W-:Y:S04]  /*13280*/  STS.U16 [R3+UR4+0x4380], R41 ;  /* 0x0043802903007988 */ /* 0x000fe80008000404 */
[----:B------:R1:W-:Y:S04]  /*13290*/  STS.U16 [R3+UR4+0x780], R39 ;  /* 0x0007802703007988 */ /* 0x0003e80008000404 */
[----:B------:R-:W-:Y:S04]  /*132a0*/  STS.U16 [R3+UR4+0x4780], R36 ;  /* 0x0047802403007988 */ /* 0x000fe80008000404 */
[----:B------:R-:W-:Y:S04]  /*132b0*/  STS.U16 [R3+UR4+0xb80], R34 ;  /* 0x000b802203007988 */ /* 0x000fe80008000404 */
[----:B0-----:R-:W3:Y:S04]  /*132c0*/  LDL R49, [R1+0xa9c] ;  /* 0x000a9c0001317983 */ /* 0x001ee80000100800 */
[----:B-1----:R-:W2:Y:S04]  /*132d0*/  LDL R39, [R1+0xaa0] ;  /* 0x000aa00001277983 */ /* 0x002ea80000100800 */
[----:B------:R0:W-:Y:S04]  /*132e0*/  STS.U16 [R3+UR4+0x4b80], R33 ;  /* 0x004b802103007988 */ /* 0x0001e80008000404 */
[----:B------:R-:W-:Y:S04]  /*132f0*/  STS.U16 [R3+UR4+0xf80], R31 ;  /* 0x000f801f03007988 */ /* 0x000fe80008000404 */
[----:B------:R-:W-:Y:S04]  /*13300*/  STS.U16 [R3+UR4+0x4f80], R30 ;  /* 0x004f801e03007988 */ /* 0x000fe80008000404 */
[----:B------:R-:W-:Y:S04]  /*13310*/  STS.U16 [R3+UR4+0x1380], R28 ;  /* 0x0013801c03007988 */ /* 0x000fe80008000404 */
[----:B------:R-:W3:Y:S04]  /*13320*/  LDL R50, [R1+0xee8] ;  /* 0x000ee80001327983 */ /* 0x000ee80000100800 */
[----:B------:R1:W-:Y:S04]  /*13330*/  STS.U16 [R3+UR4+0x5380], R25 ;  /* 0x0053801903007988 */ /* 0x0003e80008000404 */
[----:B------:R-:W-:Y:S04]  /*13340*/  STL [R1+0xf20], R2 ;  /* 0x000f200201007387 */ /* 0x000fe80000100800 */
[----:B0-----:R-:W3:Y:S04]  /*13350*/  LDL R33, [R1+0xa7c] ;  /* 0x000a7c0001217983 */ /* 0x001ee80000100800 */
[----:B-1----:R-:W3:Y:S04]  /*13360*/  LDL R25, [R1+0xa80] ;  /* 0x000a800001197983 */ /* 0x002ee80000100800 */
[----:B------:R-:W3:Y:S04]  /*13370*/  LDL R36, [R1+0xa5c] ;  /* 0x000a5c0001247983 */ /* 0x000ee80000100800 */
[----:B------:R-:W3:Y:S04]  /*13380*/  LDL R34, [R1+0xa60] ;  /* 0x000a600001227983 */ /* 0x000ee80000100800 */
[----:B------:R-:W3:Y:S04]  /*13390*/  LDL R28, [R1+0xa3c] ;  /* 0x000a3c00011c7983 */ /* 0x000ee80000100800 */
[----:B------:R-:W3:Y:S04]  /*133a0*/  LDL R5, [R1+0xa40] ;  /* 0x000a400001057983 */ /* 0x000ee80000100800 */
[----:B------:R-:W3:Y:S04]  /*133b0*/  LDL R53, [R1+0xa1c] ;  /* 0x000a1c0001357983 */ /* 0x000ee80000100800 */
[----:B------:R-:W3:Y:S04]  /*133c0*/  LDL R52, [R1+0xa20] ;  /* 0x000a200001347983 */ /* 0x000ee80000100800 */
[----:B------:R-:W3:Y:S04]  /*133d0*/  LDL R31, [R1+0xa00] ;  /* 0x000a0000011f7983 */ /* 0x000ee80000100800 */
[----:B------:R-:W-:Y:S04]  /*133e0*/  STS.U16 [R3+UR4+0x1780], R240 ;  /* 0x001780f003007988 */ /* 0x000fe80008000404 */
[----:B------:R-:W-:Y:S04]  /*133f0*/  STS.U16 [R3+UR4+0x5780], R239 ;  /* 0x005780ef03007988 */ /* 0x000fe80008000404 */
[----:B------:R-:W-:Y:S04]  /*13400*/  STS.U16 [R3+UR4+0x1b80], R228 ;  /* 0x001b80e403007988 */ /* 0x000fe80008000404 */
[----:B------:R-:W-:Y:S04]  /*13410*/  STS.U16 [R3+UR4+0x5b80], R227 ;  /* 0x005b80e303007988 */ /* 0x000fe80008000404 */
[----:B------:R-:W-:Y:S04]  /*13420*/  STS.U16 [R3+UR4+0x1f80], R216 ;  /* 0x001f80d803007988 */ /* 0x000fe80008000404 */
[----:B------:R0:W-:Y:S04]  /*13430*/  STS.U16 [R3+UR4+0x5f80], R215 ;  /* 0x005f80d703007988 */ /* 0x0001e80008000404 */
[----:B------:R-:W-:Y:S04]  /*13440*/  STS.U16 [R2+UR4+0x8000], R212 ;  /* 0x008000d402007988 */ /* 0x000fe80008000404 */
[----:B------:R-:W3:Y:S01]  /*13450*/  LDL R51, [R1+0x9fc] ;  /* 0x0009fc0001337983 */ /* 0x000ee20000100800 */
[----:B0-----:R-:W-:-:S03]  /*13460*/  LOP3.LUT R3, R2, 0x20, RZ, 0x3c, !PT ;  /* 0x0000002002037812 */ /* 0x001fc600078e3cff */
        /* <DEDUP_REMOVED lines=60> */
[----:B0-----:R-:W-:-:S03]  /*13830*/  PRMT R198, RZ, 0x7610, R198 ;  /* 0x00007610ffc67816 */ /* 0x001fc600000000c6 */
[----:B------:R-:W-:Y:S04]  /*13840*/  STS.U16 [R3+UR4+0xf500], R23 ;  /* 0x00f5001703007988 */ /* 0x000fe80008000404 */
[----:B------:R-:W-:Y:S04]  /*13850*/  STS.U16 [R3+UR4+0xf900], R22 ;  /* 0x00f9001603007988 */ /* 0x000fe80008000404 */
[----:B------:R0:W-:Y:S04]  /*13860*/  STS.U16 [R3+UR4+0xfd00], R21 ;  /* 0x00fd001503007988 */ /* 0x0001e80008000404 */
[----:B-1----:R-:W3:Y:S01]  /*13870*/  LDL.LU R2, [R1+0x704] ;  /* 0x0007040001027983 */ /* 0x002ee20000300800 */
[----:B------:R-:W-:-:S03]  /*13880*/  PRMT R197, RZ, 0x7610, R197 ;  /* 0x00007610ffc57816 */ /* 0x000fc600000000c5 */
[----:B----4-:R2:W4:Y:S04]  /*13890*/  @!P0 LDG.E.U16 R198, desc[UR6][R14.64] ;  /* 0x000000060ec68981 */ /* 0x010528000c1e1500 */
[----:B0-----:R-:W4:Y:S04]  /*138a0*/  LDL.LU R3, [R1+0x6fc] ;  /* 0x0006fc0001037983 */ /* 0x001f280000300800 */
[----:B------:R-:W4:Y:S04]  /*138b0*/  LDL.LU R4, [R1+0x6e4] ;  /* 0x0006e40001047983 */ /* 0x000f280000300800 */
[----:B------:R-:W4:Y:S04]  /*138c0*/  LDL R41, [R1+0x9e4] ;  /* 0x0009e40001297983 */ /* 0x000f280000100800 */
[----:B------:R-:W4:Y:S01]  /*138d0*/  LDL R30, [R1+0x9e8] ;  /* 0x0009e800011e7983 */ /* 0x000f220000100800 */
[----:B--2---:R-:W-:-:S02]  /*138e0*/  @!P0 IMAD.MOV.U32 R14, RZ, RZ, R39 ;  /* 0x000000ffff0e8224 */ /* 0x004fc400078e0027 */
[----:B---3--:R-:W-:Y:S01]  /*138f0*/  @!P0 IMAD.MOV.U32 R15, RZ, RZ, R49 ;  /* 0x000000ffff0f8224 */ /* 0x008fe200078e0031 */
[----:B------:R-:W2:Y:S04]  /*13900*/  LDL R39, [R1+0x9e0] ;  /* 0x0009e00001277983 */ /* 0x000ea80000100800 */
[----:B------:R-:W3:Y:S04]  /*13910*/  LDL R49, [R1+0x9dc] ;  /* 0x0009dc0001317983 */ /* 0x000ee80000100800 */
[----:B------:R0:W3:Y:S01]  /*13920*/  @!P0 LDG.E.U16 R197, desc[UR6][R14.64] ;  /* 0x000000060ec58981 */ /* 0x0000e2000c1e1500 */
[----:B------:R-:W-:-:S02]  /*13930*/  PRMT R196, RZ, 0x7610, R196 ;  /* 0x00007610ffc47816 */ /* 0x000fc400000000c4 */
[----:B------:R-:W-:Y:S01]  /*13940*/  PRMT R195, RZ, 0x7610, R195 ;  /* 0x00007610ffc37816 */ /* 0x000fe200000000c3 */
[----:B------:R-:W3:Y:S01]  /*13950*/  LDL R55, [R1+0x844] ;  /* 0x0008440001377983 */ /* 0x000ee20000100800 */
[----:B------:R-:W-:Y:S02]  /*13960*/  PRMT R194, RZ, 0x7610, R194 ;  /* 0x00007610ffc27816 */ /* 0x000fe400000000c2 */
[----:B------:R-:W-:Y:S01]  /*13970*/  PRMT R193, RZ, 0x7610, R193 ;  /* 0x00007610ffc17816 */ /* 0x000fe200000000c1 */
[----:B------:R-:W3:Y:S01]  /*13980*/  LDL R54, [R1+0x83c] ;  /* 0x00083c0001367983 */ /* 0x000ee20000100800 */
[----:B0-----:R-:W-:Y:S02]  /*13990*/  @!P0 IMAD.MOV.U32 R14, RZ, RZ, R25 ;  /* 0x000000ffff0e8224 */ /* 0x001fe400078e0019 */
[----:B------:R-:W-:Y:S01]  /*139a0*/  @!P0 IMAD.MOV.U32 R15, RZ, RZ, R33 ;  /* 0x000000ffff0f8224 */ /* 0x000fe200078e0021 */
[----:B------:R-:W3:Y:S04]  /*139b0*/  LDL R25, [R1+0x9c8] ;  /* 0x0009c80001197983 */ /* 0x000ee80000100800 */
[----:B------:R-:W3:Y:S04]  /*139c0*/  LDL R33, [R1+0x9c4] ;  /* 0x0009c40001217983 */ /* 0x000ee80000100800 */
[----:B------:R0:W3:Y:S02]  /*139d0*/  @!P0 LDG.E.U16 R196, desc[UR6][R14.64] ;  /* 0x000000060ec48981 */ /* 0x0000e4000c1e1500 */
[----:B0-----:R-:W-:-:S02]  /*139e0*/  @!P0 IMAD.MOV.U32 R14, RZ, RZ, R34 ;  /* 0x000000ffff0e8224 */ /* 0x001fc400078e0022 */
        /* <DEDUP_REMOVED lines=15> */
[----:B------:R-:W3:Y:S01]  /*13ae0*/  LDL R31, [R1+0x988] ;  /* 0x00098800011f7983 */ /* 0x000ee20000100800 */
[----:B------:R-:W-:Y:S01]  /*13af0*/  PRMT R192, RZ, 0x7610, R192 ;  /* 0x00007610ffc07816 */ /* 0x000fe200000000c0 */
[----:B------:R-:W-:Y:S02]  /*13b00*/  @!P0 IMAD.MOV.U32 R15, RZ, RZ, R51 ;  /* 0x000000ffff0f8224 */ /* 0x000fe400078e0033 */
[----:B------:R-:W3:Y:S01]  /*13b10*/  LDL R51, [R1+0x984] ;  /* 0x0009840001337983 */ /* 0x000ee20000100800 */
[----:B------:R-:W-:-:S03]  /*13b20*/  PRMT R191, RZ, 0x7610, R191 ;  /* 0x00007610ffbf7816 */ /* 0x000fc600000000bf */
[----:B------:R4:W3:Y:S01]  /*13b30*/  @!P0 LDG.E.U16 R192, desc[UR6][R14.64] ;  /* 0x000000060ec08981 */ /* 0x0008e2000c1e1500 */
[----:B------:R-:W-:Y:S02]  /*13b40*/  PRMT R190, RZ, 0x7610, R190 ;  /* 0x00007610ffbe7816 */ /* 0x000fe400000000be */
[----:B------:R-:W-:Y:S02]  /*13b50*/  PRMT R189, RZ, 0x7610, R189 ;  /* 0x00007610ffbd7816 */ /* 0x000fe400000000bd */
[----:B------:R-:W-:Y:S02]  /*13b60*/  PRMT R188, RZ, 0x7610, R188 ;  /* 0x00007610ffbc7816 */ /* 0x000fe400000000bc */
[----:B------:R-:W-:Y:S02]  /*13b70*/  PRMT R187, RZ, 0x7610, R187 ;  /* 0x00007610ffbb7816 */ /* 0x000fe400000000bb */
[----:B------:R-:W-:Y:S01]  /*13b80*/  PRMT R186, RZ, 0x7610, R186 ;  /* 0x00007610ffba7816 */ /* 0x000fe200000000ba */
[----:B----4-:R-:W-:-:S02]  /*13b90*/  @!P0 IMAD.MOV.U32 R15, RZ, RZ, R41 ;  /* 0x000000ffff0f8224 */ /* 0x010fc400078e0029 */
[----:B------:R-:W4:Y:S01]  /*13ba0*/  LDL R41, [R1+0x97c] ;  /* 0x00097c0001297983 */ /* 0x000f220000100800 */
[----:B------:R-:W-:-:S03]  /*13bb0*/  @!P0 IMAD.MOV.U32 R14, RZ, RZ, R30 ;  /* 0x000000ffff0e8224 */ /* 0x000fc600078e001e */
[----:B------:R-:W4:Y:S04]  /*13bc0*/  LDL R30, [R1+0x980] ;  /* 0x00098000011e7983 */ /* 0x000f280000100800 */
[----:B------:R2:W4:Y:S02]  /*13bd0*/  @!P0 LDG.E.U16 R191, desc[UR6][R14.64] ;  /* 0x000000060ebf8981 */ /* 0x000524000c1e1500 */
[----:B--2---:R-:W-:Y:S02]  /*13be0*/  @!P0 IMAD.MOV.U32 R14, RZ, RZ, R39 ;  /* 0x000000ffff0e8224 */ /* 0x004fe400078e0027 */
[----:B---3--:R-:W-:Y:S01]  /*13bf0*/  @!P0 IMAD.MOV.U32 R15, RZ, RZ, R49 ;  /* 0x000000ffff0f8224 */ /* 0x008fe200078e0031 */
[----:B------:R-:W2:Y:S04]  /*13c00*/  LDL R39, [R1+0x968] ;  /* 0x0009680001277983 */ /* 0x000ea80000100800 */
        /* <DEDUP_REMOVED lines=40> */
[----:B------:R-:W2:Y:S01]  /*13e90*/  LDL R39, [R1+0x900] ;  /* 0x0009000001277983 */ /* 0x000ea20000100800 */
        /* <DEDUP_REMOVED lines=25> */
[----:B------:R-:W-:Y:S01]  /*14030*/  PRMT R178, RZ, 0x7610, R178 ;  /* 0x00007610ffb27816 */ /* 0x000fe200000000b2 */
[----:B------:R-:W-:Y:S01]  /*14040*/  @!P0 IMAD.MOV.U32 R15, RZ, RZ, R51 ;  /* 0x000000ffff0f8224 */ /* 0x000fe200078e0033 */
[----:B------:R-:W-:Y:S01]  /*14050*/  PRMT R177, RZ, 0x7610, R177 ;  /* 0x00007610ffb17816 */ /* 0x000fe200000000b1 */
[----:B------:R-:W3:Y:S04]  /*14060*/  LDL R51, [R1+0x8a4] ;  /* 0x0008a40001337983 */ /* 0x000ee80000100800 */
[----:B------:R4:W3:Y:S01]  /*14070*/  @!P0 LDG.E.U16 R178, desc[UR6][R14.64] ;  /* 0x000000060eb28981 */ /* 0x0008e2000c1e1500 */
[----:B------:R-:W-:-:S02]  /*14080*/  PRMT R176, RZ, 0x7610, R176 ;  /* 0x00007610ffb07816 */ /* 0x000fc400000000b0 */
[----:B------:R-:W-:Y:S02]  /*14090*/  PRMT R175, RZ, 0x7610, R175 ;  /* 0x00007610ffaf7816 */ /* 0x000fe400000000af */
[----:B------:R-:W-:Y:S02]  /*140a0*/  PRMT R174, RZ, 0x7610, R174 ;  /* 0x00007610ffae7816 */ /* 0x000fe400000000ae */
[----:B------:R-:W-:Y:S02]  /*140b0*/  PRMT R173, RZ, 0x7610, R173 ;  /* 0x00007610ffad7816 */ /* 0x000fe400000000ad */
[----:B------:R-:W-:Y:S01]  /*140c0*/  PRMT R172, RZ, 0x7610, R172 ;  /* 0x00007610ffac7816 */ /* 0x000fe200000000ac */
[----:B----4-:R-:W-:Y:S02]  /*140d0*/  @!P0 IMAD.MOV.U32 R15, RZ, RZ, R41 ;  /* 0x000000ffff0f8224 */ /* 0x010fe400078e0029 */
        /* <DEDUP_REMOVED lines=10> */
[----:B------:R-:W2:Y:S01]  /*14180*/  LDL R25, [R1+0x888] ;  /* 0x0008880001197983 */ /* 0x000ea20000100800 */
        /* <DEDUP_REMOVED lines=13> */
[----:B0-----:R-:W-:Y:S01]  /*14260*/  @!P0 IMAD.MOV.U32 R14, RZ, RZ, R52 ;  /* 0x000000ffff0e8224 */ /* 0x001fe200078e0034 */
[----:B------:R-:W-:Y:S01]  /*14270*/  PRMT R171, RZ, 0x7610, R171 ;  /* 0x00007610ffab7816 */ /* 0x000fe200000000ab */
[----:B------:R-:W3:Y:S01]  /*14280*/  LDL R52, [R1+0x824] ;  /* 0x0008240001347983 */ /* 0x000ee20000100800 */
[----:B------:R-:W-:-:S03]  /*14290*/  @!P0 IMAD.MOV.U32 R15, RZ, RZ, R53 ;  /* 0x000000ffff0f8224 */ /* 0x000fc600078e0035 */
[----:B------:R-:W3:Y:S04]  /*142a0*/  LDL R53, [R1+0x840] ;  /* 0x0008400001357983 */ /* 0x000ee80000100800 */
[----:B------:R0:W3:Y:S02]  /*142b0*/  @!P0 LDG.E.U16 R172, desc[UR6][R14.64] ;  /* 0x000000060eac8981 */ /* 0x0000e4000c1e1500 */
[----:B0-----:R-:W-:Y:S02]  /*142c0*/  @!P0 IMAD.MOV.U32 R14, RZ, RZ, R31 ;  /* 0x000000ffff0e8224 */ /* 0x001fe400078e001f */
[----:B------:R-:W3:Y:S01]  /*142d0*/  LDL R31, [R1+0x848] ;  /* 0x00084800011f7983 */ /* 0x000ee20000100800 */
[----:B------:R-:W-:-:S03]  /*142e0*/  @!P0 IMAD.MOV.U32 R15, RZ, RZ, R51 ;  /* 0x000000ffff0f8224 */ /* 0x000fc600078e0033 */
[----:B------:R-:W3:Y:S01]  /*142f0*/  LDL R51, [R1+0x828] ;  /* 0x0008280001337983 */ /* 0x000ee20000100800 */
[----:B------:R-:W-:-:S03]  /*14300*/  PRMT R170, RZ, 0x7610, R170 ;  /* 0x00007610ffaa7816 */ /* 0x000fc600000000aa */
[----:B------:R4:W3:Y:S01]  /*14310*/  @!P0 LDG.E.U16 R171, desc[UR6][R14.64] ;  /* 0x000000060eab8981 */ /* 0x0008e2000c1e1500 */
        /* <DEDUP_REMOVED lines=15> */
[----:B------:R-:W-:Y:S01]  /*14410*/  @!P0 IMAD.MOV.U32 R15, RZ, RZ, R49 ;  /* 0x000000ffff0f8224 */ /* 0x000fe200078e0031 */
[----:B------:R-:W3:Y:S04]  /*14420*/  LDL R39, [R1+0x7a4] ;  /* 0x0007a40001277983 */ /* 0x000ee80000100800 */
[----:B------:R0:W3:Y:S04]  /*14430*/  @!P0 LDG.E.U16 R168, desc[UR6][R14.64] ;  /* 0x000000060ea88981 */ /* 0x0000e8000c1e1500 */
[----:B------:R-:W3:Y:S01]  /*14440*/  LDL R49, [R1+0x7c4] ;  /* 0x0007c40001317983 */ /* 0x000ee20000100800 */
[----:B0-----:R-:W-:-:S03]  /*14450*/  @!P0 IMAD.MOV.U32 R15, RZ, RZ, R36 ;  /* 0x000000ffff0f8224 */ /* 0x001fc600078e0024 */
        /* <DEDUP_REMOVED lines=11> */
[----:B------:R-:W-:Y:S01]  /*14510*/  PRMT R165, RZ, 0x7610, R165 ;  /* 0x00007610ffa57816 */ /* 0x000fe200000000a5 */
[----:B------:R-:W-:Y:S01]  /*14520*/  @!P0 IMAD.MOV.U32 R15, RZ, RZ, R55 ;  /* 0x000000ffff0f8224 */ /* 0x000fe200078e0037 */
[----:B------:R-:W-:-:S04]  /*14530*/  PRMT R164, RZ, 0x7610, R164 ;  /* 0x00007610ffa47816 */ /* 0x000fc800000000a4 */
[----:B------:R0:W3:Y:S01]  /*14540*/  @!P0 LDG.E.U16 R165, desc[UR6][R14.64] ;  /* 0x000000060ea58981 */ /* 0x0000e2000c1e1500 */
[----:B------:R-:W-:Y:S01]  /*14550*/  PRMT R163, RZ, 0x7610, R163 ;  /* 0x00007610ffa37816 */ /* 0x000fe200000000a3 */
[----:B0-----:R-:W-:Y:S02]  /*14560*/  @!P0 IMAD.MOV.U32 R14, RZ, RZ, R53 ;  /* 0x000000ffff0e8224 */ /* 0x001fe400078e0035 */
[----:B------:R-:W-:-:S05]  /*14570*/  @!P0 IMAD.MOV.U32 R15, RZ, RZ, R54 ;  /* 0x000000ffff0f8224 */ /* 0x000fca00078e0036 */
[----:B------:R0:W3:Y:S02]  /*14580*/  @!P0 LDG.E.U16 R164, desc[UR6][R14.64] ;  /* 0x000000060ea48981 */ /* 0x0000e4000c1e1500 */
[----:B0-----:R-:W-:Y:S02]  /*14590*/  @!P0 IMAD.MOV.U32 R14, RZ, RZ, R51 ;  /* 0x000000ffff0e8224 */ /* 0x001fe400078e0033 */
[----:B------:R-:W-:-:S05]  /*145a0*/  @!P0 IMAD.MOV.U32 R15, RZ, RZ, R52 ;  /* 0x000000ffff0f8224 */ /* 0x000fca00078e0034 */
[----:B------:R4:W3:Y:S01]  /*145b0*/  @!P0 LDG.E.U16 R163, desc[UR6][R14.64] ;  /* 0x000000060ea38981 */ /* 0x0008e2000c1e1500 */
[----:B------:R-:W-:Y:S02]  /*145c0*/  PRMT R162, RZ, 0x7610, R162 ;  /* 0x00007610ffa27816 */ /* 0x000fe400000000a2 */
[----:B------:R-:W-:Y:S02]  /*145d0*/  PRMT R161, RZ, 0x7610, R161 ;  /* 0x00007610ffa17816 */ /* 0x000fe400000000a1 */
[----:B------:R-:W-:Y:S02]  /*145e0*/  PRMT R160, RZ, 0x7610, R160 ;  /* 0x00007610ffa07816 */ /* 0x000fe400000000a0 */
[----:B------:R-:W-:Y:S02]  /*145f0*/  PRMT R159, RZ, 0x7610, R159 ;  /* 0x00007610ff9f7816 */ /* 0x000fe4000000009f */
[----:B------:R-:W-:Y:S01]  /*14600*/  PRMT R158, RZ, 0x7610, R158 ;  /* 0x00007610ff9e7816 */ /* 0x000fe2000000009e */
[----:B----4-:R-:W-:-:S02]  /*14610*/  @!P0 IMAD.MOV.U32 R14, RZ, RZ, R30 ;  /* 0x000000ffff0e8224 */ /* 0x010fc400078e001e */
[----:B------:R-:W4:Y:S01]  /*14620*/  LDL.LU R30, [R1+0x764] ;  /* 0x00076400011e7983 */ /* 0x000f220000300800 */
[----:B------:R-:W-:-:S03]  /*14630*/  @!P0 IMAD.MOV.U32 R15, RZ, RZ, R41 ;  /* 0x000000ffff0f8224 */ /* 0x000fc600078e0029 */
[----:B------:R-:W4:Y:S04]  /*14640*/  LDL.LU R245, [R1+0x748] ;  /* 0x0007480001f57983 */ /* 0x000f280000300800 */
[----:B------:R-:W4:Y:S04]  /*14650*/  LDL.LU R41, [R1+0x744] ;  /* 0x0007440001297983 */ /* 0x000f280000300800 */
[----:B------:R2:W4:Y:S02]  /*14660*/  @!P0 LDG.E.U16 R162, desc[UR6][R14.64] ;  /* 0x000000060ea28981 */ /* 0x000524000c1e1500 */
[----:B--2---:R-:W-:-:S02]  /*14670*/  @!P0 IMAD.MOV.U32 R14, RZ, RZ, R25 ;  /* 0x000000ffff0e8224 */ /* 0x004fc400078e0019 */
[----:B---3--:R-:W-:Y:S02]  /*14680*/  @!P0 IMAD.MOV.U32 R15, RZ, RZ, R33 ;  /* 0x000000ffff0f8224 */ /* 0x008fe400078e0021 */
[----:B------:R-:W2:Y:S04]  /*14690*/  LDL.LU R33, [R1+0x724] ;  /* 0x0007240001217983 */ /* 0x000ea80000300800 */
[----:B------:R-:W3:Y:S04]  /*146a0*/  LDL.LU R25, [R1+0x728] ;  /* 0x0007280001197983 */ /* 0x000ee80000300800 */
[----:B------:R0:W3:Y:S04]  /*146b0*/  @!P0 LDG.E.U16 R161, desc[UR6][R14.64] ;  /* 0x000000060ea18981 */ /* 0x0000e8000c1e1500 */
[----:B------:R-:W3:Y:S01]  /*146c0*/  LDL R52, [R1+0x6e8] ;  /* 0x0006e80001347983 */ /* 0x000ee20000100800 */
[----:B0-----:R-:W-:-:S02]  /*146d0*/  @!P0 IMAD.MOV.U32 R15, RZ, RZ, R49 ;  /* 0x000000ffff0f8224 */ /* 0x001fc400078e0031 */
[----:B------:R-:W-:Y:S02]  /*146e0*/  @!P0 IMAD.MOV.U32 R14, RZ, RZ, R36 ;  /* 0x000000ffff0e8224 */ /* 0x000fe400078e0024 */
[----:B------:R-:W3:Y:S04]  /*146f0*/  LDL.LU R36, [R1+0x708] ;  /* 0x0007080001247983 */ /* 0x000ee80000300800 */
[----:B------:R0:W3:Y:S04]  /*14700*/  @!P0 LDG.E.U16 R160, desc[UR6][R14.64] ;  /* 0x000000060ea08981 */ /* 0x0000e8000c1e1500 */
[----:B------:R-:W3:Y:S04]  /*14710*/  LDL R56, [R1+0x7fc] ;  /* 0x0007fc0001387983 */ /* 0x000ee80000100800 */
[----:B------:R-:W3:Y:S01]  /*14720*/  LDL R55, [R1+0x7dc] ;  /* 0x0007dc0001377983 */ /* 0x000ee20000100800 */
[----:B0-----:R-:W-:-:S02]  /*14730*/  @!P0 IMAD.MOV.U32 R14, RZ, RZ, R34 ;  /* 0x000000ffff0e8224 */ /* 0x001fc400078e0022 */
[----:B------:R-:W-:Y:S01]  /*14740*/  @!P0 IMAD.MOV.U32 R15, RZ, RZ, R39 ;  /* 0x000000ffff0f8224 */ /* 0x000fe200078e0027 */
[----:B------:R-:W3:Y:S04]  /*14750*/  LDL R49, [R1+0x7c0] ;  /* 0x0007c00001317983 */ /* 0x000ee80000100800 */
[----:B------:R0:W3:Y:S04]  /*14760*/  @!P0 LDG.E.U16 R159, desc[UR6][R14.64] ;  /* 0x000000060e9f8981 */ /* 0x0000e8000c1e1500 */
[----:B------:R-:W3:Y:S04]  /*14770*/  LDL R39, [R1+0x7e0] ;  /* 0x0007e00001277983 */ /* 0x000ee80000100800 */
[----:B------:R-:W3:Y:S01]  /*14780*/  LDL R54, [R1+0x7bc] ;  /* 0x0007bc0001367983 */ /* 0x000ee20000100800 */
[----:B0-----:R-:W-:-:S02]  /*14790*/  @!P0 IMAD.MOV.U32 R14, RZ, RZ, R5 ;  /* 0x000000ffff0e8224 */ /* 0x001fc400078e0005 */
[----:B------:R-:W-:Y:S01]  /*147a0*/  @!P0 IMAD.MOV.U32 R15, RZ, RZ, R28 ;  /* 0x000000ffff0f8224 */ /* 0x000fe200078e001c */
[----:B------:R-:W3:Y:S04]  /*147b0*/  LDL R5, [R1+0x820] ;  /* 0x0008200001057983 */ /* 0x000ee80000100800 */
[----:B------:R-:W3:Y:S04]  /*147c0*/  LDL R28, [R1+0x81c] ;  /* 0x00081c00011c7983 */ /* 0x000ee80000100800 */
[----:B------:R0:W3:Y:S04]  /*147d0*/  @!P0 LDG.E.U16 R158, desc[UR6][R14.64] ;  /* 0x000000060e9e8981 */ /* 0x0000e8000c1e1500 */
[----:B------:R-:W3:Y:S04]  /*147e0*/  LDL R34, [R1+0x7a0] ;  /* 0x0007a00001227983 */ /* 0x000ee80000100800 */
[----:B------:R-:W3:Y:S01]  /*147f0*/  LDL R53, [R1+0x79c] ;  /* 0x00079c0001357983 */ /* 0x000ee20000100800 */
[----:B0-----:R-:W-:-:S03]  /*14800*/  @!P0 IMAD.MOV.U32 R14, RZ, RZ, R31 ;  /* 0x000000ffff0e8224 */ /* 0x001fc600078e001f */
[----:B------:R-:W3:Y:S04]  /*14810*/  LDL R31, [R1+0x800] ;  /* 0x00080000011f7983 */ /* 0x000ee80000100800 */
[----:B------:R-:W3:Y:S01]  /*14820*/  LDL R51, [R1+0x780] ;  /* 0x0007800001337983 */ /* 0x000ee20000100800 */
[----:B------:R-:W-:Y:S02]  /*14830*/  PRMT R157, RZ, 0x7610, R157 ;  /* 0x00007610ff9d7816 */ /* 0x000fe4000000009d */
[----:B------:R-:W-:Y:S02]  /*14840*/  PRMT R156, RZ, 0x7610, R156 ;  /* 0x00007610ff9c7816 */ /* 0x000fe4000000009c */
[----:B------:R-:W-:Y:S02]  /*14850*/  PRMT R155, RZ, 0x7610, R155 ;  /* 0x00007610ff9b7816 */ /* 0x000fe4000000009b */
[----:B------:R-:W-:-:S02]  /*14860*/  PRMT R154, RZ, 0x7610, R154 ;  /* 0x00007610ff9a7816 */ /* 0x000fc4000000009a */
[----:B------:R-:W-:Y:S02]  /*14870*/  PRMT R153, RZ, 0x7610, R153 ;  /* 0x00007610ff997816 */ /* 0x000fe40000000099 */
[----:B------:R-:W-:Y:S02]  /*14880*/  PRMT R152, RZ, 0x7610, R152 ;  /* 0x00007610ff987816 */ /* 0x000fe40000000098 */
[----:B------:R-:W-:Y:S01]  /*14890*/  PRMT R23, RZ, 0x7610, R23 ;  /* 0x00007610ff177816 */ /* 0x000fe20000000017 */
[----:B------:R-:W-:Y:S01]  /*148a0*/  STL [R1+0xf30], R2 ;  /* 0x000f300201007387 */ /* 0x000fe20000100800 */
[----:B------:R-:W-:Y:S02]  /*148b0*/  PRMT R22, RZ, 0x7610, R22 ;  /* 0x00007610ff167816 */ /* 0x000fe40000000016 */
[----:B------:R-:W-:Y:S01]  /*148c0*/  PRMT R21, RZ, 0x7610, R21 ;  /* 0x00007610ff157816 */ /* 0x000fe20000000015 */
[----:B------:R0:W-:Y:S02]  /*148d0*/  STS.U16 [R50+UR4+0x8200], R20 ;  /* 0x0082001432007988 */ /* 0x0001e40008000404 */
[----:B0-----:R-:W-:Y:S01]  /*148e0*/  PRMT R20, RZ, 0x7610, R20 ;  /* 0x00007610ff147816 */ /* 0x001fe20000000014 */
[----:B----4-:R-:W-:-:S05]  /*148f0*/  @!P0 IMAD.MOV.U32 R15, RZ, RZ, R30 ;  /* 0x000000ffff0f8224 */ /* 0x010fca00078e001e */
[----:B------:R0:W4:Y:S02]  /*14900*/  @!P0 LDG.E.U16 R157, desc[UR6][R14.64] ;  /* 0x000000060e9d8981 */ /* 0x000124000c1e1500 */
[----:B0-----:R-:W-:Y:S02]  /*14910*/  @!P0 IMAD.MOV.U32 R14, RZ, RZ, R245 ;  /* 0x000000ffff0e8224 */ /* 0x001fe400078e00f5 */
[----:B------:R-:W-:-:S05]  /*14920*/  @!P0 IMAD.MOV.U32 R15, RZ, RZ, R41 ;  /* 0x000000ffff0f8224 */ /* 0x000fca00078e0029 */
[----:B------:R2:W4:Y:S02]  /*14930*/  @!P0 LDG.E.U16 R156, desc[UR6][R14.64] ;  /* 0x000000060e9c8981 */ /* 0x000524000c1e1500 */
[----:B--2---:R-:W-:Y:S02]  /*14940*/  @!P0 IMAD.MOV.U32 R15, RZ, RZ, R33 ;  /* 0x000000ffff0f8224 */ /* 0x004fe400078e0021 */
[----:B---3--:R-:W-:-:S05]  /*14950*/  @!P0 IMAD.MOV.U32 R14, RZ, RZ, R25 ;  /* 0x000000ffff0e8224 */ /* 0x008fca00078e0019 */
[----:B------:R0:W2:Y:S02]  /*14960*/  @!P0 LDG.E.U16 R155, desc[UR6][R14.64] ;  /* 0x000000060e9b8981 */ /* 0x0000a4000c1e1500 */
[----:B0-----:R-:W-:Y:S02]  /*14970*/  @!P0 IMAD.MOV.U32 R15, RZ, RZ, R2 ;  /* 0x000000ffff0f8224 */ /* 0x001fe400078e0002 */
[----:B------:R-:W-:-:S05]  /*14980*/  @!P0 IMAD.MOV.U32 R14, RZ, RZ, R36 ;  /* 0x000000ffff0e8224 */ /* 0x000fca00078e0024 */
[----:B------:R0:W3:Y:S02]  /*14990*/  @!P0 LDG.E.U16 R154, desc[UR6][R14.64] ;  /* 0x000000060e9a8981 */ /* 0x0000e4000c1e1500 */
[----:B0-----:R-:W-:Y:S02]  /*149a0*/  @!P0 IMAD.MOV.U32 R14, RZ, RZ, R52 ;  /* 0x000000ffff0e8224 */ /* 0x001fe400078e0034 */
[----:B------:R-:W-:Y:S01]  /*149b0*/  @!P0 IMAD.MOV.U32 R15, RZ, RZ, R4 ;  /* 0x000000ffff0f8224 */ /* 0x000fe200078e0004 */
[----:B------:R-:W3:Y:S04]  /*149c0*/  LDL R52, [R1+0x760] ;  /* 0x0007600001347983 */ /* 0x000ee80000100800 */
[----:B------:R0:W3:Y:S04]  /*149d0*/  @!P0 LDG.E.U16 R153, desc[UR6][R14.64] ;  /* 0x000000060e998981 */ /* 0x0000e8000c1e1500 */
[----:B------:R-:W3:Y:S01]  /*149e0*/  LDL.LU R2, [R1+0x71c] ;  /* 0x00071c0001027983 */ /* 0x000ee20000300800 */
[----:B0-----:R-:W-:-:S02]  /*149f0*/  @!P0 IMAD.MOV.U32 R14, RZ, RZ, R5 ;  /* 0x000000ffff0e8224 */ /* 0x001fc400078e0005 */
[----:B------:R-:W-:-:S05]  /*14a00*/  @!P0 IMAD.MOV.U32 R15, RZ, RZ, R28 ;  /* 0x000000ffff0f8224 */ /* 0x000fca00078e001c */
[----:B------:R0:W3:Y:S02]  /*14a10*/  @!P0 LDG.E.U16 R152, desc[UR6][R14.64] ;  /* 0x000000060e988981 */ /* 0x0000e4000c1e1500 */
[----:B0-----:R-:W-:Y:S02]  /*14a20*/  @!P0 IMAD.MOV.U32 R15, RZ, RZ, R56 ;  /* 0x000000ffff0f8224 */ /* 0x001fe400078e0038 */
[----:B------:R-:W-:Y:S01]  /*14a30*/  @!P0 IMAD.MOV.U32 R14, RZ, RZ, R31 ;  /* 0x000000ffff0e8224 */ /* 0x000fe200078e001f */
[----:B------:R0:W-:Y:S04]  /*14a40*/  STL [R1+0xf24], R4 ;  /* 0x000f240401007387 */ /* 0x0001e80000100800 */
[----:B------:R1:W3:Y:S04]  /*14a50*/  @!P0 LDG.E.U16 R23, desc[UR6][R14.64] ;  /* 0x000000060e178981 */ /* 0x0002e8000c1e1500 */
[----:B0-----:R-:W3:Y:S01]  /*14a60*/  LDL.LU R4, [R1+0x6e0] ;  /* 0x0006e00001047983 */ /* 0x001ee20000300800 */
[----:B-1----:R-:W-:-:S03]  /*14a70*/  @!P0 IMAD.MOV.U32 R14, RZ, RZ, R39 ;  /* 0x000000ffff0e8224 */ /* 0x002fc600078e0027 */
[----:B------:R-:W3:Y:S01]  /*14a80*/  LDL.LU R5, [R1+0x77c] ;  /* 0x00077c0001057983 */ /* 0x000ee20000300800 */
[----:B------:R-:W-:-:S03]  /*14a90*/  @!P0 IMAD.MOV.U32 R15, RZ, RZ, R55 ;  /* 0x000000ffff0f8224 */ /* 0x000fc600078e0037 */
[----:B------:R-:W3:Y:S04]  /*14aa0*/  LDL.LU R28, [R1+0x75c] ;  /* 0x00075c00011c7983 */ /* 0x000ee80000300800 */
[----:B------:R-:W3:Y:S04]  /*14ab0*/  LDL.LU R31, [R1+0x740] ;  /* 0x00074000011f7983 */ /* 0x000ee80000300800 */
[----:B------:R0:W3:Y:S04]  /*14ac0*/  @!P0 LDG.E.U16 R22, desc[UR6][R14.64] ;  /* 0x000000060e168981 */ /* 0x0000e8000c1e1500 */
[----:B------:R-:W3:Y:S01]  /*14ad0*/  LDL.LU R39, [R1+0x73c] ;  /* 0x00073c0001277983 */ /* 0x000ee20000300800 */
[----:B0-----:R-:W-:-:S02]  /*14ae0*/  @!P0 IMAD.MOV.U32 R14, RZ, RZ, R49 ;  /* 0x000000ffff0e8224 */ /* 0x001fc400078e0031 */
[----:B------:R-:W-:Y:S01]  /*14af0*/  @!P0 IMAD.MOV.U32 R15, RZ, RZ, R54 ;  /* 0x000000ffff0f8224 */ /* 0x000fe200078e0036 */
[----:B------:R-:W3:Y:S04]  /*14b00*/  LDL.LU R49, [R1+0x720] ;  /* 0x0007200001317983 */ /* 0x000ee80000300800 */
[----:B------:R0:W3:Y:S02]  /*14b10*/  @!P0 LDG.E.U16 R21, desc[UR6][R14.64] ;  /* 0x000000060e158981 */ /* 0x0000e4000c1e1500 */
[----:B0-----:R-:W-:Y:S02]  /*14b20*/  @!P0 IMAD.MOV.U32 R14, RZ, RZ, R34 ;  /* 0x000000ffff0e8224 */ /* 0x001fe400078e0022 */
[----:B------:R-:W3:Y:S01]  /*14b30*/  LDL.LU R34, [R1+0x700] ;  /* 0x0007000001227983 */ /* 0x000ee20000300800 */
[----:B------:R-:W-:-:S05]  /*14b40*/  @!P0 IMAD.MOV.U32 R15, RZ, RZ, R53 ;  /* 0x000000ffff0f8224 */ /* 0x000fca00078e0035 */
[----:B------:R0:W3:Y:S02]  /*14b50*/  @!P0 LDG.E.U16 R20, desc[UR6][R14.64] ;  /* 0x000000060e148981 */ /* 0x0000e4000c1e1500 */
[----:B0-----:R-:W-:Y:S02]  /*14b60*/  @!P0 IMAD.MOV.U32 R14, RZ, RZ, R51 ;  /* 0x000000ffff0e8224 */ /* 0x001fe400078e0033 */
[----:B------:R-:W3:Y:S04]  /*14b70*/  LDL R51, [R1+0x6dc] ;  /* 0x0006dc0001337983 */ /* 0x000ee80000100800 */
[----:B------:R0:W-:Y:S04]  /*14b80*/  STS.U16 [R50+UR4+0x8600], R19 ;  /* 0x0086001332007988 */ /* 0x0001e80008000404 */
[----:B------:R1:W-:Y:S01]  /*14b90*/  STS.U16 [R50+UR4+0x8a00], R18 ;  /* 0x008a001232007988 */ /* 0x0003e20008000404 */
[----:B0-----:R-:W-:-:S02]  /*14ba0*/  PRMT R19, RZ, 0x7610, R19 ;  /* 0x00007610ff137816 */ /* 0x001fc40000000013 */
[----:B-1----:R-:W-:Y:S01]  /*14bb0*/  PRMT R18, RZ, 0x7610, R18 ;  /* 0x00007610ff127816 */ /* 0x002fe20000000012 */
[----:B------:R0:W-:Y:S02]  /*14bc0*/  STS.U16 [R50+UR4+0x8e00], R17 ;  /* 0x008e001132007988 */ /* 0x0001e40008000404 */
[----:B0-----:R-:W-:Y:S02]  /*14bd0*/  PRMT R17, RZ, 0x7610, R17 ;  /* 0x00007610ff117816 */ /* 0x001fe40000000011 */
[----:B------:R0:W-:Y:S04]  /*14be0*/  STS.U16 [R50+UR4+0x9200], R16 ;  /* 0x0092001032007988 */ /* 0x0001e80008000404 */
[----:B------:R1:W-:Y:S04]  /*14bf0*/  STS.U16 [R50+UR4+0x9600], R13 ;  /* 0x0096000d32007988 */ /* 0x0003e80008000404 */
[----:B------:R1:W-:Y:S04]  /*14c00*/  STS.U16 [R50+UR4+0x9a00], R11 ;  /* 0x009a000b32007988 */ /* 0x0003e80008000404 */
        /* <DEDUP_REMOVED lines=8> */
[----:B------:R-:W-:Y:S04]  /*14c90*/  STS.U16 [R50+UR4+0xba00], R177 ;  /* 0x00ba00b132007988 */ /* 0x000fe80008000404 */
[----:B------:R-:W-:Y:S04]  /*14ca0*/  STS.U16 [R50+UR4+0xbe00], R175 ;  /* 0x00be00af32007988 */ /* 0x000fe80008000404 */
[----:B------:R-:W-:Y:S04]  /*14cb0*/  STS.U16 [R50+UR4+0xc200], R173 ;  /* 0x00c200ad32007988 */ /* 0x000fe80008000404 */
[----:B------:R-:W-:Y:S01]  /*14cc0*/  STS.U16 [R50+UR4+0xc600], R171 ;  /* 0x00c600ab32007988 */ /* 0x000fe20008000404 */
[----:B-1----:R-:W-:-:S03]  /*14cd0*/  PRMT R13, RZ, 0x7610, R13 ;  /* 0x00007610ff0d7816 */ /* 0x002fc6000000000d */
[----:B------:R-:W-:Y:S04]  /*14ce0*/  STS.U16 [R50+UR4+0xca00], R169 ;  /* 0x00ca00a932007988 */ /* 0x000fe80008000404 */
[----:B------:R-:W-:Y:S04]  /*14cf0*/  STS.U16 [R50+UR4+0xce00], R167 ;  /* 0x00ce00a732007988 */ /* 0x000fe80008000404 */
[----:B------:R-:W-:Y:S04]  /*14d00*/  STS.U16 [R50+UR4+0xd200], R165 ;  /* 0x00d200a532007988 */ /* 0x000fe80008000404 */
[----:B------:R-:W-:Y:S04]  /*14d10*/  STS.U16 [R50+UR4+0xd600], R163 ;  /* 0x00d600a332007988 */ /* 0x000fe80008000404 */
[----:B------:R-:W-:Y:S04]  /*14d20*/  STS.U16 [R50+UR4+0xda00], R162 ;  /* 0x00da00a232007988 */ /* 0x000fe80008000404 */
[----:B------:R-:W-:Y:S01]  /*14d30*/  STS.U16 [R50+UR4+0xde00], R161 ;  /* 0x00de00a132007988 */ /* 0x000fe20008000404 */
[----:B------:R-:W-:-:S03]  /*14d40*/  PRMT R11, RZ, 0x7610, R11 ;  /* 0x00007610ff0b7816 */ /* 0x000fc6000000000b */
[----:B------:R-:W-:Y:S04]  /*14d50*/  STS.U16 [R50+UR4+0xe200], R160 ;  /* 0x00e200a032007988 */ /* 0x000fe80008000404 */
[----:B------:R-:W-:Y:S04]  /*14d60*/  STS.U16 [R50+UR4+0xe600], R159 ;  /* 0x00e6009f32007988 */ /* 0x000fe80008000404 */
[----:B------:R-:W-:Y:S04]  /*14d70*/  STS.U16 [R50+UR4+0xea00], R158 ;  /* 0x00ea009e32007988 */ /* 0x000fe80008000404 */
[----:B----4-:R-:W-:Y:S04]  /*14d80*/  STS.U16 [R50+UR4+0xee00], R157 ;  /* 0x00ee009d32007988 */ /* 0x010fe80008000404 */
[----:B------:R-:W-:Y:S04]  /*14d90*/  STS.U16 [R50+UR4+0xf200], R156 ;  /* 0x00f2009c32007988 */ /* 0x000fe80008000404 */
[----:B--2---:R-:W-:Y:S04]  /*14da0*/  STS.U16 [R50+UR4+0xf600], R155 ;  /* 0x00f6009b32007988 */ /* 0x004fe80008000404 */
[----:B---3--:R0:W-:Y:S01]  /*14db0*/  STL [R1+0xf34], R2 ;  /* 0x000f340201007387 */ /* 0x0081e20000100800 */
[----:B------:R-:W-:-:S05]  /*14dc0*/  @!P0 IMAD.MOV.U32 R15, RZ, RZ, R5 ;  /* 0x000000ffff0f8224 */ /* 0x000fca00078e0005 */
[----:B------:R1:W2:Y:S02]  /*14dd0*/  @!P0 LDG.E.U16 R19, desc[UR6][R14.64] ;  /* 0x000000060e138981 */ /* 0x0002a4000c1e1500 */
[----:B-1----:R-:W-:Y:S02]  /*14de0*/  @!P0 IMAD.MOV.U32 R14, RZ, RZ, R52 ;  /* 0x000000ffff0e8224 */ /* 0x002fe400078e0034 */
[----:B------:R-:W-:-:S05]  /*14df0*/  @!P0 IMAD.MOV.U32 R15, RZ, RZ, R28 ;  /* 0x000000ffff0f8224 */ /* 0x000fca00078e001c */
[----:B------:R1:W3:Y:S04]  /*14e00*/  @!P0 LDG.E.U16 R18, desc[UR6][R14.64] ;  /* 0x000000060e128981 */ /* 0x0002e8000c1e1500 */
[----:B------:R-:W-:Y:S04]  /*14e10*/  STL.64 [R1+0x1200], R48 ;  /* 0x0012003001007387 */ /* 0x000fe80000100a00 */
[----:B------:R-:W-:Y:S04]  /*14e20*/  STL.64 [R1+0x11f8], R46 ;  /* 0x0011f82e01007387 */ /* 0x000fe80000100a00 */
[----:B------:R-:W-:Y:S04]  /*14e30*/  STL.64 [R1+0x11f0], R44 ;  /* 0x0011f02c01007387 */ /* 0x000fe80000100a00 */
[----:B------:R-:W-:Y:S04]  /*14e40*/  STL.64 [R1+0x11e8], R42 ;  /* 0x0011e82a01007387 */ /* 0x000fe80000100a00 */
[----:B------:R-:W-:Y:S04]  /*14e50*/  STL.64 [R1+0x11e0], R40 ;  /* 0x0011e02801007387 */ /* 0x000fe80000100a00 */
[----:B------:R-:W-:Y:S04]  /*14e60*/  STL.64 [R1+0x11d8], R38 ;  /* 0x0011d82601007387 */ /* 0x000fe80000100a00 */
[----:B------:R-:W-:Y:S04]  /*14e70*/  STL.64 [R1+0x11d0], R36 ;  /* 0x0011d02401007387 */ /* 0x000fe80000100a00 */
[----:B------:R-:W-:Y:S01]  /*14e80*/  STL.64 [R1+0x11c8], R34 ;  /* 0x0011c82201007387 */ /* 0x000fe20000100a00 */
[----:B-1----:R-:W-:-:S03]  /*14e90*/  @!P0 IMAD.MOV.U32 R14, RZ, RZ, R31 ;  /* 0x000000ffff0e8224 */ /* 0x002fc600078e001f */
[----:B------:R-:W-:Y:S01]  /*14ea0*/  STL.64 [R1+0x11c0], R32 ;  /* 0x0011c02001007387 */ /* 0x000fe20000100a00 */
[----:B------:R-:W-:-:S03]  /*14eb0*/  @!P0 IMAD.MOV.U32 R15, RZ, RZ, R39 ;  /* 0x000000ffff0f8224 */ /* 0x000fc600078e0027 */
[----:B------:R-:W-:Y:S04]  /*14ec0*/  STL.64 [R1+0x11b8], R30 ;  /* 0x0011b81e01007387 */ /* 0x000fe80000100a00 */
[----:B------:R-:W-:Y:S04]  /*14ed0*/  STL.64 [R1+0x11b0], R28 ;  /* 0x0011b01c01007387 */ /* 0x000fe80000100a00 */
[----:B------:R-:W-:Y:S04]  /*14ee0*/  STL.64 [R1+0x11a8], R26 ;  /* 0x0011a81a01007387 */ /* 0x000fe80000100a00 */
[----:B------:R1:W-:Y:S04]  /*14ef0*/  STL.64 [R1+0x11a0], R24 ;  /* 0x0011a01801007387 */ /* 0x0003e80000100a00 */
[----:B------:R-:W-:Y:S04]  /*14f00*/  STL.64 [R1+0x1218], R150 ;  /* 0x0012189601007387 */ /* 0x000fe80000100a00 */
[----:B------:R-:W-:Y:S04]  /*14f10*/  STL.64 [R1+0x1210], R148 ;  /* 0x0012109401007387 */ /* 0x000fe80000100a00 */
[----:B------:R-:W-:Y:S04]  /*14f20*/  STL.64 [R1+0x1208], R146 ;  /* 0x0012089201007387 */ /* 0x000fe80000100a00 */
[----:B------:R4:W3:Y:S04]  /*14f30*/  @!P0 LDG.E.U16 R17, desc[UR6][R14.64] ;  /* 0x000000060e118981 */ /* 0x0008e8000c1e1500 */
[----:B------:R-:W-:Y:S04]  /*14f40*/  STL [R1+0xf38], R3 ;  /* 0x000f380301007387 */ /* 0x000fe80000100800 */
[----:B------:R-:W-:Y:S01]  /*14f50*/  STL [R1+0xf3c], R4 ;  /* 0x000f3c0401007387 */ /* 0x000fe20000100800 */
[----:B----4-:R-:W-:-:S03]  /*14f60*/  @!P0 IMAD.MOV.U32 R15, RZ, RZ, R2 ;  /* 0x000000ffff0f8224 */ /* 0x010fc600078e0002 */
[----:B0-----:R-:W4:Y:S01]  /*14f70*/  LDL R2, [R1+0xee4] ;  /* 0x000ee40001027983 */ /* 0x001f220000100800 */
[----:B------:R-:W-:-:S03]  /*14f80*/  @!P0 IMAD.MOV.U32 R14, RZ, RZ, R49 ;  /* 0x000000ffff0e8224 */ /* 0x000fc600078e0031 */
[----:B-1----:R-:W3:Y:S04]  /*14f90*/  LDL.LU.64 R24, [R1+0x400] ;  /* 0x0004000001187983 */ /* 0x002ee80000300a00 */
[----:B------:R-:W3:Y:S04]  /*14fa0*/  LDL.LU.64 R26, [R1+0x408] ;  /* 0x00040800011a7983 */ /* 0x000ee80000300a00 */
[----:B------:R0:W3:Y:S04]  /*14fb0*/  @!P0 LDG.E.U16 R16, desc[UR6][R14.64] ;  /* 0x000000060e108981 */ /* 0x0000e8000c1e1500 */
[----:B------:R-:W3:Y:S04]  /*14fc0*/  LDL.LU.64 R28, [R1+0x410] ;  /* 0x00041000011c7983 */ /* 0x000ee80000300a00 */
[----:B------:R-:W3:Y:S01]  /*14fd0*/  LDL.LU.64 R30, [R1+0x418] ;  /* 0x00041800011e7983 */ /* 0x000ee20000300a00 */
[----:B0-----:R-:W-:-:S02]  /*14fe0*/  @!P0 IMAD.MOV.U32 R14, RZ, RZ, R34 ;  /* 0x000000ffff0e8224 */ /* 0x001fc400078e0022 */
[----:B------:R-:W-:Y:S01]  /*14ff0*/  @!P0 IMAD.MOV.U32 R15, RZ, RZ, R3 ;  /* 0x000000ffff0f8224 */ /* 0x000fe200078e0003 */
[----:B------:R-:W3:Y:S04]  /*15000*/  LDL.LU.64 R32, [R1+0x420] ;  /* 0x0004200001207983 */ /* 0x000ee80000300a00 */
[----:B------:R-:W3:Y:S04]  /*15010*/  LDL.LU.64 R34, [R1+0x428] ;  /* 0x0004280001227983 */ /* 0x000ee80000300a00 */
[----:B------:R-:W3:Y:S04]  /*15020*/  LDL.LU.64 R36, [R1+0x430] ;  /* 0x0004300001247983 */ /* 0x000ee80000300a00 */
[----:B------:R-:W3:Y:S04]  /*15030*/  LDL.LU.64 R38, [R1+0x438] ;  /* 0x0004380001267983 */ /* 0x000ee80000300a00 */
[----:B------:R0:W3:Y:S04]  /*15040*/  @!P0 LDG.E.U16 R13, desc[UR6][R14.64] ;  /* 0x000000060e0d8981 */ /* 0x0000e8000c1e1500 */
[----:B------:R-:W3:Y:S04]  /*15050*/  LDL.LU.64 R40, [R1+0x440] ;  /* 0x0004400001287983 */ /* 0x000ee80000300a00 */
[----:B------:R-:W3:Y:S01]  /*15060*/  LDL.LU.64 R42, [R1+0x448] ;  /* 0x00044800012a7983 */ /* 0x000ee20000300a00 */
[----:B0-----:R-:W-:-:S02]  /*15070*/  @!P0 IMAD.MOV.U32 R14, RZ, RZ, R4 ;  /* 0x000000ffff0e8224 */ /* 0x001fc400078e0004 */
[----:B------:R-:W-:Y:S01]  /*15080*/  @!P0 IMAD.MOV.U32 R15, RZ, RZ, R51 ;  /* 0x000000ffff0f8224 */ /* 0x000fe200078e0033 */
[----:B------:R-:W3:Y:S04]  /*15090*/  LDL.LU.64 R44, [R1+0x450] ;  /* 0x00045000012c7983 */ /* 0x000ee80000300a00 */
[----:B------:R-:W-:Y:S04]  /*150a0*/  STS.U16 [R50+UR4+0xfa00], R154 ;  /* 0x00fa009a32007988 */ /* 0x000fe80008000404 */
[----:B------:R-:W3:Y:S04]  /*150b0*/  LDL.LU.64 R46, [R1+0x458] ;  /* 0x00045800012e7983 */ /* 0x000ee80000300a00 */
[----:B------:R0:W-:Y:S04]  /*150c0*/  STS.U16 [R50+UR4+0xfe00], R153 ;  /* 0x00fe009932007988 */ /* 0x0001e80008000404 */
[----:B------:R-:W3:Y:S04]  /*150d0*/  LDL.LU.64 R48, [R1+0x460] ;  /* 0x0004600001307983 */ /* 0x000ee80000300a00 */
[----:B------:R-:W3:Y:S04]  /*150e0*/  @!P0 LDG.E.U16 R11, desc[UR6][R14.64] ;  /* 0x000000060e0b8981 */ /* 0x000ee8000c1e1500 */
[----:B0-----:R-:W3:Y:S04]  /*150f0*/  LDL.LU.64 R50, [R1+0x468] ;  /* 0x0004680001327983 */ /* 0x001ee80000300a00 */
[----:B------:R-:W3:Y:S04]  /*15100*/  LDL.LU.64 R52, [R1+0x470] ;  /* 0x0004700001347983 */ /* 0x000ee80000300a00 */
        /* <DEDUP_REMOVED lines=49> */
[----:B----4-:R-:W-:Y:S04]  /*15420*/  STS.U16 [R2+UR4+0x8300], R198 ;  /* 0x008300c602007988 */ /* 0x010fe80008000404 */
        /* <DEDUP_REMOVED lines=25> */
[----:B--2---:R-:W-:Y:S04]  /*155c0*/  STS.U16 [R2+UR4+0xeb00], R19 ;  /* 0x00eb001302007988 */ /* 0x004fe80008000404 */
[----:B---3--:R-:W-:Y:S04]  /*155d0*/  STS.U16 [R2+UR4+0xef00], R18 ;  /* 0x00ef001202007988 */ /* 0x008fe80008000404 */
[----:B------:R-:W-:Y:S04]  /*155e0*/  STS.U16 [R2+UR4+0xf300], R17 ;  /* 0x00f3001102007988 */ /* 0x000fe80008000404 */
[----:B------:R-:W-:Y:S04]  /*155f0*/  STS.U16 [R2+UR4+0xf700], R16 ;  /* 0x00f7001002007988 */ /* 0x000fe80008000404 */
[----:B------:R-:W-:Y:S04]  /*15600*/  STS.U16 [R2+UR4+0xfb00], R13 ;  /* 0x00fb000d02007988 */ /* 0x000fe80008000404 */
[----:B------:R-:W-:Y:S01]  /*15610*/  STS.U16 [R2+UR4+0xff00], R11 ;  /* 0x00ff000b02007988 */ /* 0x000fe20008000404 */
[----:B------:R0:W-:Y:S06]  /*15620*/  MEMBAR.ALL.CTA ;  /* 0x0000000000007992 */ /* 0x0001ec0000008000 */
[----:B0-----:R-:W0:Y:S02]  /*15630*/  FENCE.VIEW.ASYNC.S ;  /* 0x00000000000073c6 */ /* 0x001e240000000000 */
[----:B0-----:R-:W-:Y:S06]  /*15640*/  BAR.SYNC.DEFER_BLOCKING 0x0 ;  /* 0x0000000000007b1d */ /* 0x001fec0000010000 */
[----:B------:R-:W-:Y:S01]  /*15650*/  UMOV UR21, 0x40000040 ;  /* 0x4000004000157882 */ /* 0x000fe20000000000 */
[----:B------:R-:W-:-:S06]  /*15660*/  WARPGROUP.ARRIVE ;  /* 0x00000000000079c5 */ /* 0x000fcc0000000000 */
[----:B------:R-:W-:Y:S03]  /*15670*/  HGMMA.64x256x16.F32 R24, gdesc[UR20].tnspA, R24, gsb0 ;  /* 0x23e00000141879f0 */ /* 0x000fe60008000818 */
[----:B------:R-:W-:Y:S02]  /*15680*/  WARPGROUP.DEPBAR.LE gsb0, 0x0 ;  /* 0x00008000000079c5 */ /* 0x000fe40000010000 */
[----:B------:R-:W-:-:S15]  /*15690*/  WARPGROUP.ARRIVE ;  /* 0x00000000000079c5 */ /* 0x000fde0000000000 */
[----:B------:R-:W-:-:S08]  /*156a0*/  NOP ;  /* 0x0000000000007918 */ /* 0x000fd00000000000 */
        /* <DEDUP_REMOVED lines=10> */
[----:B------:R-:W-:Y:S04]  /*15750*/  STL.64 [R1+0x400], R24 ;  /* 0x0004001801007387 */ /* 0x000fe80000100a00 */
        /* <DEDUP_REMOVED lines=62> */
[----:B------:R0:W-:Y:S04]  /*15b40*/  STL.64 [R1+0x5f8], R150 ;  /* 0x0005f89601007387 */ /* 0x0001e80000100a00 */
[----:B0-----:R-:W2:Y:S04]  /*15b50*/  LDL.LU.64 R150, [R1+0x1218] ;  /* 0x0012180001967983 */ /* 0x001ea80000300a00 */
[----:B------:R-:W3:Y:S04]  /*15b60*/  LDL.LU.64 R148, [R1+0x1210] ;  /* 0x0012100001947983 */ /* 0x000ee80000300a00 */
[----:B------:R-:W4:Y:S01]  /*15b70*/  LDL.LU.64 R146, [R1+0x1208] ;  /* 0x0012080001927983 */ /* 0x000f220000300a00 */
[----:B------:R-:W-:-:S02]  /*15b80*/  IMAD.MOV.U32 R250, RZ, RZ, R25 ;  /* 0x000000fffffa7224 */ /* 0x000fc400078e0019 */
[----:B------:R-:W-:Y:S02]  /*15b90*/  IMAD.MOV.U32 R244, RZ, RZ, R24 ;  /* 0x000000fffff47224 */ /* 0x000fe400078e0018 */
[----:B------:R-:W-:Y:S01]  /*15ba0*/  IMAD.MOV.U32 R246, RZ, RZ, R26 ;  /* 0x000000fffff67224 */ /* 0x000fe200078e001a */
[----:B------:R-:W4:Y:S04]  /*15bb0*/  LDL.LU.64 R24, [R1+0x200] ;  /* 0x0002000001187983 */ /* 0x000f280000300a00 */
        /* <DEDUP_REMOVED lines=20> */
[----:B------:R-:W4:Y:S01]  /*15d00*/  LDL.LU.64 R66, [R1+0x2a8] ;  /* 0x0002a80001427983 */ /* 0x000f220000300a00 */
[----:B------:R-:W-:-:S03]  /*15d10*/  IMAD.MOV.U32 R16, RZ, RZ, R77 ;  /* 0x000000ffff107224 */ /* 0x000fc600078e004d */
[----:B------:R-:W4:Y:S01]  /*15d20*/  LDL.LU.64 R68, [R1+0x2b0] ;  /* 0x0002b00001447983 */ /* 0x000f220000300a00 */
[----:B------:R-:W-:-:S03]  /*15d30*/  IMAD.MOV.U32 R20, RZ, RZ, R76 ;  /* 0x000000ffff147224 */ /* 0x000fc600078e004c */
[----:B------:R-:W4:Y:S01]  /*15d40*/  LDL.LU.64 R70, [R1+0x2b8] ;  /* 0x0002b80001467983 */ /* 0x000f220000300a00 */
[----:B------:R-:W-:-:S03]  /*15d50*/  IMAD.MOV.U32 R17, RZ, RZ, R79 ;  /* 0x000000ffff117224 */ /* 0x000fc600078e004f */
[----:B------:R-:W4:Y:S01]  /*15d60*/  LDL.LU.64 R72, [R1+0x2c0] ;  /* 0x0002c00001487983 */ /* 0x000f220000300a00 */
[----:B------:R-:W-:-:S03]  /*15d70*/  IMAD.MOV.U32 R21, RZ, RZ, R78 ;  /* 0x000000ffff157224 */ /* 0x000fc600078e004e */
        /* <DEDUP_REMOVED lines=17> */
[----:B------:R-:W-:Y:S02]  /*15e90*/  IMAD.MOV.U32 R168, RZ, RZ, R101 ;  /* 0x000000ffffa87224 */ /* 0x000fe400078e0065 */
[----:B------:R-:W-:Y:S01]  /*15ea0*/  IMAD.MOV.U32 R164, RZ, RZ, R100 ;  /* 0x000000ffffa47224 */ /* 0x000fe200078e0064 */
[----:B------:R-:W4:Y:S01]  /*15eb0*/  LDL.LU.64 R96, [R1+0x320] ;  /* 0x0003200001607983 */ /* 0x000f220000300a00 */
[----:B------:R-:W-:Y:S02]  /*15ec0*/  IMAD.MOV.U32 R169, RZ, RZ, R103 ;  /* 0x000000ffffa97224 */ /* 0x000fe400078e0067 */
[----:B------:R-:W-:Y:S01]  /*15ed0*/  IMAD.MOV.U32 R165, RZ, RZ, R102 ;  /* 0x000000ffffa57224 */ /* 0x000fe200078e0066 */
[----:B------:R-:W4:Y:S01]  /*15ee0*/  LDL.LU.64 R98, [R1+0x328] ;  /* 0x0003280001627983 */ /* 0x000f220000300a00 */
[----:B------:R-:W-:Y:S02]  /*15ef0*/  IMAD.MOV.U32 R176, RZ, RZ, R105 ;  /* 0x000000ffffb07224 */ /* 0x000fe400078e0069 */
[----:B------:R-:W-:Y:S01]  /*15f00*/  IMAD.MOV.U32 R172, RZ, RZ, R104 ;  /* 0x000000ffffac7224 */ /* 0x000fe200078e0068 */
[----:B------:R-:W4:Y:S01]  /*15f10*/  LDL.LU.64 R100, [R1+0x330] ;  /* 0x0003300001647983 */ /* 0x000f220000300a00 */
[----:B------:R-:W-:-:S02]  /*15f20*/  IMAD.MOV.U32 R177, RZ, RZ, R107 ;  /* 0x000000ffffb17224 */ /* 0x000fc400078e006b */
        /* <DEDUP_REMOVED lines=49> */
[----:B------:R-:W4:Y:S04]  /*16240*/  LDL.LU.64 R134, [R1+0x3b8] ;  /* 0x0003b80001867983 */ /* 0x000f280000300a00 */
[----:B------:R-:W4:Y:S04]  /*16250*/  LDL.LU.64 R136, [R1+0x3c0] ;  /* 0x0003c00001887983 */ /* 0x000f280000300a00 */
[----:B------:R-:W4:Y:S04]  /*16260*/  LDL.LU.64 R138, [R1+0x3c8] ;  /* 0x0003c800018a7983 */ /* 0x000f280000300a00 */
[----:B------:R-:W4:Y:S04]  /*16270*/  LDL.LU.64 R140, [R1+0x3d0] ;  /* 0x0003d000018c7983 */ /* 0x000f280000300a00 */
[----:B------:R-:W4:Y:S04]  /*16280*/  LDL.LU.64 R142, [R1+0x3d8] ;  /* 0x0003d800018e7983 */ /* 0x000f280000300a00 */
[----:B------:R-:W4:Y:S01]  /*16290*/  LDL.LU.64 R144, [R1+0x3e0] ;  /* 0x0003e00001907983 */ /* 0x000f220000300a00 */
[----:B--2---:R-:W-:-:S02]  /*162a0*/  IMAD.MOV.U32 R252, RZ, RZ, R150 ;  /* 0x000000fffffc7224 */ /* 0x004fc400078e0096 */
[----:B------:R-:W-:Y:S02]  /*162b0*/  IMAD.MOV.U32 R243, RZ, RZ, R151 ;  /* 0x000000fffff37224 */ /* 0x000fe400078e0097 */
[----:B---3--:R-:W-:Y:S02]  /*162c0*/  IMAD.MOV.U32 R226, RZ, RZ, R148 ;  /* 0x000000ffffe27224 */ /* 0x008fe400078e0094 */
[----:B------:R-:W-:Y:S02]  /*162d0*/  IMAD.MOV.U32 R214, RZ, RZ, R149 ;  /* 0x000000ffffd67224 */ /* 0x000fe400078e0095 */
[----:B----4-:R-:W-:Y:S02]  /*162e0*/  IMAD.MOV.U32 R248, RZ, RZ, R146 ;  /* 0x000000fffff87224 */ /* 0x010fe400078e0092 */
[----:B------:R-:W-:Y:S02]  /*162f0*/  IMAD.MOV.U32 R238, RZ, RZ, R147 ;  /* 0x000000ffffee7224 */ /* 0x000fe400078e0093 */
[----:B------:R-:W2:Y:S04]  /*16300*/  LDL.LU.64 R146, [R1+0x3e8] ;  /* 0x0003e80001927983 */ /* 0x000ea80000300a00 */
[----:B------:R-:W2:Y:S04]  /*16310*/  LDL.LU.64 R148, [R1+0x3f0] ;  /* 0x0003f00001947983 */ /* 0x000ea80000300a00 */
[----:B------:R-:W2:Y:S01]  /*16320*/  LDL.LU.64 R150, [R1+0x3f8] ;  /* 0x0003f80001967983 */ /* 0x000ea20000300a00 */
[----:B------:R-:W-:Y:S01]  /*16330*/  UIADD3.64 UR48, UR8, 0x180, URZ ;  /* 0x0000018008307897 */ /* 0x000fe2000fffe03f */
[----:B------:R-:W-:Y:S01]  /*16340*/  UMOV UR50, UR22 ;  /* 0x0000001600327c82 */ /* 0x000fe20008000000 */
[----:B------:R-:W-:Y:S01]  /*16350*/  UMOV UR51, UR23 ;  /* 0x0000001700337c82 */ /* 0x000fe20008000000 */
[----:B------:R-:W-:Y:S01]  /*16360*/  UIADD3.64 UR52, UR8, 0x200, URZ ;  /* 0x0000020008347897 */ /* 0x000fe2000fffe03f */
[----:B------:R-:W-:Y:S01]  /*16370*/  UMOV UR54, UR10 ;  /* 0x0000000a00367c82 */ /* 0x000fe20008000000 */
[----:B------:R-:W-:Y:S01]  /*16380*/  UMOV UR55, UR11 ;  /* 0x0000000b00377c82 */ /* 0x000fe20008000000 */
[----:B--2---:R-:W-:-:S06]  /*16390*/  WARPGROUP.ARRIVE ;  /* 0x00000000000079c5 */ /* 0x004fcc0000000000 */
[----:B------:R-:W-:Y:S01]  /*163a0*/  HGMMA.64x256x16.F32 R24, gdesc[UR48].tnspA, R24, gsb0 ;  /* 0x23e00000301879f0 */ /* 0x000fe20008000818 */
[----:B------:R-:W-:Y:S01]  /*163b0*/  UIADD3.64 UR56, UR8, 0x280, URZ ;  /* 0x0000028008387897 */ /* 0x000fe2000fffe03f */
[----:B------:R-:W-:Y:S01]  /*163c0*/  UMOV UR58, UR14 ;  /* 0x0000000e003a7c82 */ /* 0x000fe20008000000 */
[----:B------:R-:W-:Y:S01]  /*163d0*/  UMOV UR59, UR15 ;  /* 0x0000000f003b7c82 */ /* 0x000fe20008000000 */
[----:B------:R-:W-:Y:S02]  /*163e0*/  WARPGROUP.DEPBAR.LE gsb0, 0x0 ;  /* 0x00008000000079c5 */ /* 0x000fe40000010000 */
[----:B------:R-:W-:-:S15]  /*163f0*/  WARPGROUP.ARRIVE ;  /* 0x00000000000079c5 */ /* 0x000fde0000000000 */
[----:B------:R-:W-:-:S07]  /*16400*/  NOP ;  /* 0x0000000000007918 */ /* 0x000fce0000000000 */
[----:B------:R-:W-:Y:S01]  /*16410*/  HGMMA.64x256x16.F32 R24, gdesc[UR52].tnspA, R24, gsb0 ;  /* 0x23e00000341879f0 */ /* 0x000fe20008000818 */
[----:B------:R-:W-:Y:S01]  /*16420*/  UMOV UR26, UR18 ;  /* 0x00000012001a7c82 */ /* 0x000fe20008000000 */
[----:B------:R-:W-:Y:S01]  /*16430*/  UMOV UR27, UR19 ;  /* 0x00000013001b7c82 */ /* 0x000fe20008000000 */
[----:B------:R-:W-:Y:S02]  /*16440*/  WARPGROUP.DEPBAR.LE gsb0, 0x0 ;  /* 0x00008000000079c5 */ /* 0x000fe40000010000 */
[----:B------:R-:W-:-:S15]  /*16450*/  WARPGROUP.ARRIVE ;  /* 0x00000000000079c5 */ /* 0x000fde0000000000 */
[----:B------:R-:W-:-:S08]  /*16460*/  NOP ;  /* 0x0000000000007918 */ /* 0x000fd00000000000 */
[----:B------:R-:W-:Y:S01]  /*16470*/  HGMMA.64x256x16.F32 R24, gdesc[UR56].tnspA, R24, gsb0 ;  /* 0x23e00000381879f0 */ /* 0x000fe20008000818 */
[----:B------:R-:W-:Y:S04]  /*16480*/  STL [R1+0xf9c], R196 ;  /* 0x000f9cc401007387 */ /* 0x000fe80000100800 */
        /* <DEDUP_REMOVED lines=20> */
[----:B------:R-:W-:Y:S01]  /*165d0*/  STL [R1+0xf48], R237 ;  /* 0x000f48ed01007387 */ /* 0x000fe20000100800 */
[----:B------:R-:W-:-:S02]  /*165e0*/  WARPGROUP.DEPBAR.LE gsb0, 0x0 ;  /* 0x00008000000079c5 */ /* 0x000fc40000010000 */
[----:B------:R-:W-:-:S06]  /*165f0*/  WARPGROUP.ARRIVE ;  /* 0x00000000000079c5 */ /* 0x000fcc0000000000 */
[----:B------:R-:W-:Y:S01]  /*16600*/  HGMMA.64x256x16.F32 R24, gdesc[UR24].tnspA, R24, gsb0 ;  /* 0x23e00000181879f0 */ /* 0x000fe20008000818 */
[----:B------:R-:W-:Y:S04]  /*16610*/  STL [R1+0xf44], R240 ;  /* 0x000f44f001007387 */ /* 0x000fe80000100800 */
[----:B------:R-:W-:Y:S01]  /*16620*/  STL [R1+0xf40], R241 ;  /* 0x000f40f101007387 */ /* 0x000fe20000100800 */
[----:B------:R-:W-:Y:S01]  /*16630*/  R2UR UR56, R248 ;  /* 0x00000000f83872ca */ /* 0x000fe200000e0000 */
        /* <DEDUP_REMOVED lines=65> */
[----:B0-----:R-:W2:Y:S04]  /*16a50*/  LDL.LU.64 R48, [R1+0x1200] ;  /* 0x0012000001307983 */ /* 0x001ea80000300a00 */
[----:B------:R-:W3:Y:S04]  /*16a60*/  LDL.LU.64 R46, [R1+0x11f8] ;  /* 0x0011f800012e7983 */ /* 0x000ee80000300a00 */
        /* <DEDUP_REMOVED lines=13> */
[----:B------:R-:W-:-:S02]  /*16b40*/  IMAD.MOV.U32 R201, RZ, RZ, R5 ;  /* 0x000000ffffc97224 */ /* 0x000fc400078e0005 */
[----:B------:R-:W-:Y:S01]  /*16b50*/  IMAD.MOV.U32 R197, RZ, RZ, R10 ;  /* 0x000000ffffc57224 */ /* 0x000fe200078e000a */
[----:B------:R-:W-:Y:S01]  /*16b60*/  R2UR UR48, R252 ;  /* 0x00000000fc3072ca */ /* 0x000fe200000e0000 */
[----:B------:R-:W-:Y:S02]  /*16b70*/  IMAD.MOV.U32 R18, RZ, RZ, R77 ;  /* 0x000000ffff127224 */ /* 0x000fe400078e004d */
[----:B------:R-:W-:Y:S02]  /*16b80*/  IMAD.MOV.U32 R22, RZ, RZ, R76 ;  /* 0x000000ffff167224 */ /* 0x000fe400078e004c */
[----:B------:R-:W-:Y:S02]  /*16b90*/  IMAD.MOV.U32 R19, RZ, RZ, R79 ;  /* 0x000000ffff137224 */ /* 0x000fe400078e004f */
[----:B------:R-:W-:Y:S02]  /*16ba0*/  IMAD.MOV.U32 R23, RZ, RZ, R78 ;  /* 0x000000ffff177224 */ /* 0x000fe400078e004e */
[----:B------:R-:W-:-:S02]  /*16bb0*/  IMAD.MOV.U32 R14, RZ, RZ, R80 ;  /* 0x000000ffff0e7224 */ /* 0x000fc400078e0050 */
[----:B------:R-:W-:Y:S02]  /*16bc0*/  IMAD.MOV.U32 R15, RZ, RZ, R82 ;  /* 0x000000ffff0f7224 */ /* 0x000fe400078e0052 */
        /* <DEDUP_REMOVED lines=25> */
[----:B------:R-:W-:Y:S01]  /*16d60*/  IMAD.MOV.U32 R199, RZ, RZ, R118 ;  /* 0x000000ffffc77224 */ /* 0x000fe200078e0076 */
[----:B------:R-:W-:Y:S01]  /*16d70*/  R2UR UR53, R214 ;  /* 0x00000000d63572ca */ /* 0x000fe200000e0000 */
[----:B------:R-:W-:Y:S02]  /*16d80*/  IMAD.MOV.U32 R210, RZ, RZ, R121 ;  /* 0x000000ffffd27224 */ /* 0x000fe400078e0079 */
[----:B------:R-:W-:Y:S02]  /*16d90*/  IMAD.MOV.U32 R206, RZ, RZ, R120 ;  /* 0x000000ffffce7224 */ /* 0x000fe400078e0078 */
        /* <DEDUP_REMOVED lines=13> */
[----:B------:R-:W-:Y:S01]  /*16e70*/  IMAD.MOV.U32 R230, RZ, RZ, R132 ;  /* 0x000000ffffe67224 */ /* 0x000fe200078e0084 */
[----:B------:R-:W-:Y:S01]  /*16e80*/  R2UR UR49, R243 ;  /* 0x00000000f33172ca */ /* 0x000fe200000e0000 */
[----:B------:R-:W-:-:S02]  /*16e90*/  IMAD.MOV.U32 R235, RZ, RZ, R135 ;  /* 0x000000ffffeb7224 */ /* 0x000fc400078e0087 */
[----:B------:R-:W-:Y:S02]  /*16ea0*/  IMAD.MOV.U32 R231, RZ, RZ, R134 ;  /* 0x000000ffffe77224 */ /* 0x000fe400078e0086 */
[----:B------:R-:W-:Y:S02]  /*16eb0*/  IMAD.MOV.U32 R242, RZ, RZ, R137 ;  /* 0x000000fffff27224 */ /* 0x000fe400078e0089 */
[----:B------:R-:W-:Y:S02]  /*16ec0*/  IMAD.MOV.U32 R238, RZ, RZ, R136 ;  /* 0x000000ffffee7224 */ /* 0x000fe400078e0088 */
[----:B------:R-:W-:Y:S02]  /*16ed0*/  IMAD.MOV.U32 R243, RZ, RZ, R139 ;  /* 0x000000fffff37224 */ /* 0x000fe400078e008b */
[----:B------:R-:W-:Y:S02]  /*16ee0*/  IMAD.MOV.U32 R239, RZ, RZ, R138 ;  /* 0x000000ffffef7224 */ /* 0x000fe400078e008a */
[----:B--2---:R-:W-:-:S02]  /*16ef0*/  IMAD.MOV.U32 R13, RZ, RZ, R49 ;  /* 0x000000ffff0d7224 */ /* 0x004fc400078e0031 */
[----:B------:R-:W-:Y:S02]  /*16f00*/  IMAD.MOV.U32 R252, RZ, RZ, R48 ;  /* 0x000000fffffc7224 */ /* 0x000fe400078e0030 */
[----:B---3--:R-:W-:Y:S02]  /*16f10*/  IMAD.MOV.U32 R247, RZ, RZ, R47 ;  /* 0x000000fffff77224 */ /* 0x008fe400078e002f */
[----:B------:R-:W-:Y:S02]  /*16f20*/  IMAD.MOV.U32 R204, RZ, RZ, R46 ;  /* 0x000000ffffcc7224 */ /* 0x000fe400078e002e */
[----:B----4-:R-:W-:Y:S02]  /*16f30*/  IMAD.MOV.U32 R200, RZ, RZ, R45 ;  /* 0x000000ffffc87224 */ /* 0x010fe400078e002d */
        /* <DEDUP_REMOVED lines=21> */
[----:B------:R-:W2:Y:S04]  /*17090*/  LDL.LU.64 R24, [R1] ;  /* 0x0000000001187983 */ /* 0x000ea80000300a00 */
[----:B------:R-:W2:Y:S04]  /*170a0*/  LDL.LU.64 R26, [R1+0x8] ;  /* 0x00000800011a7983 */ /* 0x000ea80000300a00 */
        /* <DEDUP_REMOVED lines=11> */
[----:B-1----:R-:W2:Y:S04]  /*17160*/  LDL.LU.64 R50, [R1+0x68] ;  /* 0x0000680001327983 */ /* 0x002ea80000300a00 */
        /* <DEDUP_REMOVED lines=49> */
[----:B------:R-:W2:Y:S01]  /*17480*/  LDL.LU.64 R150, [R1+0x1f8] ;  /* 0x0001f80001967983 */ /* 0x000ea20000300a00 */
[----:B------:R-:W-:Y:S01]  /*17490*/  UMOV UR30, UR22 ;  /* 0x00000016001e7c82 */ /* 0x000fe20008000000 */
[----:B------:R-:W-:Y:S01]  /*174a0*/  UMOV UR31, UR23 ;  /* 0x00000017001f7c82 */ /* 0x000fe20008000000 */
[----:B------:R-:W-:Y:S01]  /*174b0*/  UMOV UR34, UR10 ;  /* 0x0000000a00227c82 */ /* 0x000fe20008000000 */
[----:B------:R-:W-:Y:S01]  /*174c0*/  UMOV UR35, UR11 ;  /* 0x0000000b00237c82 */ /* 0x000fe20008000000 */
[----:B--2---:R-:W-:-:S06]  /*174d0*/  WARPGROUP.ARRIVE ;  /* 0x00000000000079c5 */ /* 0x004fcc0000000000 */
[----:B------:R-:W-:Y:S01]  /*174e0*/  HGMMA.64x256x16.F32 R24, gdesc[UR28].tnspA, R24, gsb0 ;  /* 0x23e000001c1879f0 */ /* 0x000fe20008000818 */
[----:B------:R-:W-:Y:S01]  /*174f0*/  UMOV UR38, UR14 ;  /* 0x0000000e00267c82 */ /* 0x000fe20008000000 */
[----:B------:R-:W-:Y:S01]  /*17500*/  UMOV UR39, UR15 ;  /* 0x0000000f00277c82 */ /* 0x000fe20008000000 */
[----:B------:R-:W-:Y:S02]  /*17510*/  WARPGROUP.DEPBAR.LE gsb0, 0x0 ;  /* 0x00008000000079c5 */ /* 0x000fe40000010000 */
[----:B------:R-:W-:-:S15]  /*17520*/  WARPGROUP.ARRIVE ;  /* 0x00000000000079c5 */ /* 0x000fde0000000000 */
[----:B------:R-:W-:-:S08]  /*17530*/  NOP ;  /* 0x0000000000007918 */ /* 0x000fd00000000000 */
[----:B------:R-:W-:Y:S01]  /*17540*/  HGMMA.64x256x16.F32 R24, gdesc[UR32].tnspA, R24, gsb0 ;  /* 0x23e00000201879f0 */ /* 0x000fe20008000818 */
[----:B------:R-:W-:Y:S01]  /*17550*/  UMOV UR42, UR18 ;  /* 0x00000012002a7c82 */ /* 0x000fe20008000000 */
[----:B------:R-:W-:Y:S01]  /*17560*/  UMOV UR43, UR19 ;  /* 0x00000013002b7c82 */ /* 0x000fe20008000000 */
[----:B------:R-:W-:Y:S02]  /*17570*/  WARPGROUP.DEPBAR.LE gsb0, 0x0 ;  /* 0x00008000000079c5 */ /* 0x000fe40000010000 */
[----:B------:R-:W-:-:S15]  /*17580*/  WARPGROUP.ARRIVE ;  /* 0x00000000000079c5 */ /* 0x000fde0000000000 */
[----:B------:R-:W-:-:S08]  /*17590*/  NOP ;  /* 0x0000000000007918 */ /* 0x000fd00000000000 */
[----:B------:R-:W-:Y:S03]  /*175a0*/  HGMMA.64x256x16.F32 R24, gdesc[UR36].tnspA, R24, gsb0 ;  /* 0x23e00000241879f0 */ /* 0x000fe60008000818 */
[----:B------:R-:W-:Y:S02]  /*175b0*/  WARPGROUP.DEPBAR.LE gsb0, 0x0 ;  /* 0x00008000000079c5 */ /* 0x000fe40000010000 */
[----:B------:R-:W-:-:S15]  /*175c0*/  WARPGROUP.ARRIVE ;  /* 0x00000000000079c5 */ /* 0x000fde0000000000 */
[----:B------:R-:W-:-:S08]  /*175d0*/  NOP ;  /* 0x0000000000007918 */ /* 0x000fd00000000000 */
[----:B------:R-:W-:Y:S01]  /*175e0*/  HGMMA.64x256x16.F32 R24, gdesc[UR40].tnspA, R24, gsb0 ;  /* 0x23e00000281879f0 */ /* 0x000fe20008000818 */
        /* <DEDUP_REMOVED lines=15> */
[-C--:B------:R-:W-:Y:S01]  /*176e0*/  IADD3 R11, P0, R8, R12.reuse, RZ ;  /* 0x0000000c080b7210 */ /* 0x080fe20007f1e0ff */
[----:B------:R-:W-:Y:S01]  /*176f0*/  IMAD.MOV.U32 R228, RZ, RZ, R13 ;  /* 0x000000ffffe47224 */ /* 0x000fe200078e000d */
[----:B------:R-:W-:Y:S01]  /*17700*/  IADD3 R13, P1, R6, R12, RZ ;  /* 0x0000000c060d7210 */ /* 0x000fe20007f3e0ff */
[----:B------:R-:W-:Y:S02]  /*17710*/  IMAD.MOV.U32 R205, RZ, RZ, R247 ;  /* 0x000000ffffcd7224 */ /* 0x000fe400078e00f7 */
[----:B------:R-:W-:-:S02]  /*17720*/  IMAD.MOV.U32 R208, RZ, RZ, R245 ;  /* 0x000000ffffd07224 */ /* 0x000fc400078e00f5 */
[----:B------:R-:W-:Y:S02]  /*17730*/  IMAD.MOV.U32 R209, RZ, RZ, R252 ;  /* 0x000000ffffd17224 */ /* 0x000fe400078e00fc */
[--C-:B------:R-:W-:Y:S02]  /*17740*/  IMAD.X R8, R9, 0x1, R0.reuse, P0 ;  /* 0x0000000109087824 */ /* 0x100fe400000e0600 */
[----:B------:R-:W-:Y:S01]  /*17750*/  IMAD.X R6, R7, 0x1, R0, P1 ;  /* 0x0000000107067824 */ /* 0x000fe200008e0600 */
[----:B------:R-:W-:Y:S02]  /*17760*/  WARPGROUP.DEPBAR.LE gsb0, 0x0 ;  /* 0x00008000000079c5 */ /* 0x000fe40000010000 */
[----:B------:R-:W-:Y:S04]  /*17770*/  STL.64 [R1], R24 ;  /* 0x0000001801007387 */ /* 0x000fe80000100a00 */
        /* <DEDUP_REMOVED lines=121> */
[----:B------:R-:W-:-:S03]  /*17f10*/  IMAD.MOV.U32 R247, RZ, RZ, R26 ;  /* 0x000000fffff77224 */ /* 0x000fc600078e001a */
[----:B------:R-:W2:Y:S01]  /*17f20*/  LDL.LU.64 R34, [R1+0xfc8] ;  /* 0x000fc80001227983 */ /* 0x000ea20000300a00 */
[----:B------:R-:W-:-:S03]  /*17f30*/  IMAD.MOV.U32 R252, RZ, RZ, R25 ;  /* 0x000000fffffc7224 */ /* 0x000fc600078e0019 */
[----:B------:R-:W2:Y:S01]  /*17f40*/  LDL.LU.64 R32, [R1+0xfc0] ;  /* 0x000fc00001207983 */ /* 0x000ea20000300a00 */
[----:B------:R-:W-:-:S03]  /*17f50*/  IMAD.MOV.U32 R245, RZ, RZ, R24 ;  /* 0x000000fffff57224 */ /* 0x000fc600078e0018 */
[----:B------:R-:W2:Y:S04]  /*17f60*/  LDL.LU.64 R30, [R1+0xfb8] ;  /* 0x000fb800011e7983 */ /* 0x000ea80000300a00 */
[----:B------:R-:W2:Y:S04]  /*17f70*/  LDL.LU.64 R28, [R1+0xfb0] ;  /* 0x000fb000011c7983 */ /* 0x000ea80000300a00 */
[----:B------:R-:W2:Y:S04]  /*17f80*/  LDL.LU.64 R26, [R1+0xfa8] ;  /* 0x000fa800011a7983 */ /* 0x000ea80000300a00 */
[----:B------:R-:W2:Y:S04]  /*17f90*/  LDL.LU.64 R24, [R1+0xfa0] ;  /* 0x000fa00001187983 */ /* 0x000ea80000300a00 */
[----:B------:R-:W3:Y:S04]  /*17fa0*/  LDL.LU R9, [R1+0x6dc] ;  /* 0x0006dc0001097983 */ /* 0x000ee80000300800 */
[----:B------:R-:W4:Y:S01]  /*17fb0*/  LDL R7, [R1+0xef0] ;  /* 0x000ef00001077983 */ /* 0x000f220000100800 */
[----:B------:R-:W-:-:S05]  /*17fc0*/  VIADD R251, R251, 0x1 ;  /* 0x00000001fbfb7836 */ /* 0x000fca0000000000 */
[----:B----4-:R-:W-:Y:S02]  /*17fd0*/  ISETP.NE.U32.AND P0, PT, R251, R7, PT ;  /* 0x00000007fb00720c */ /* 0x010fe40003f05070 */
[----:B------:R-:W4:Y:S02]  /*17fe0*/  LDL.LU R7, [R1+0xe94] ;  /* 0x000e940001077983 */ /* 0x000f240000300800 */
[----:B----4-:R-:W-:-:S05]  /*17ff0*/  IADD3 R7, P3, R7, R12, RZ ;  /* 0x0000000c07077210 */ /* 0x010fca0007f7e0ff */
[----:B------:R0:W-:Y:S04]  /*18000*/  STL [R1+0xe94], R7 ;  /* 0x000e940701007387 */ /* 0x0001e80000100800 */
[----:B0-----:R-:W4:Y:S02]  /*18010*/  LDL.LU R7, [R1+0xe8c] ;  /* 0x000e8c0001077983 */ /* 0x001f240000300800 */
        /* <DEDUP_REMOVED lines=15> */
[----:B----4-:R-:W-:-:S05]  /*18110*/  IMAD.X R7, R7, 0x1, R0, P3 ;  /* 0x0000000107077824 */ /* 0x010fca00018e0600 */
        /* <DEDUP_REMOVED lines=709> */
[----:B0-----:R-:W4:Y:S01]  /*1ad70*/  LDL.LU R7, [R1+0xab4] ;  /* 0x000ab40001077983 */ /* 0x001f220000300800 */
[----:B------:R-:W-:Y:S01]  /*1ad80*/  IMAD.X R196, R196, 0x1, R0, P2 ;  /* 0x00000001c4c47824 */ /* 0x000fe200010e0600 */
[----:B----4-:R-:W-:-:S05]  /*1ad90*/  IADD3 R7, P1, R7, R12, RZ ;  /* 0x0000000c07077210 */ /* 0x010fca0007f3e0ff */
[----:B------:R-:W-:Y:S04]  /*1ada0*/  STL [R1+0xab4], R7 ;  /* 0x000ab40701007387 */ /* 0x000fe80000100800 */
[----:B------:R0:W-:Y:S04]  /*1adb0*/  STL [R1+0xad8], R196 ;  /* 0x000ad8c401007387 */ /* 0x0001e80000100800 */
[----:B0-----:R-:W4:Y:S04]  /*1adc0*/  LDL.LU R196, [R1+0xaac] ;  /* 0x000aac0001c47983 */ /* 0x001f280000300800 */
[----:B------:R-:W2:Y:S01]  /*1add0*/  LDL.LU R7, [R1+0xad0] ;  /* 0x000ad00001077983 */ /* 0x000ea20000300800 */
[----:B----4-:R-:W-:Y:S01]  /*1ade0*/  IADD3 R196, P2, R196, R12, RZ ;  /* 0x0000000cc4c47210 */ /* 0x010fe20007f5e0ff */
[----:B--2---:R-:W-:-:S04]  /*1adf0*/  IMAD.X R7, R7, 0x1, R0, P3 ;  /* 0x0000000107077824 */ /* 0x004fc800018e0600 */
[----:B------:R0:W-:Y:S04]  /*1ae00*/  STL [R1+0xaac], R196 ;  /* 0x000aacc401007387 */ /* 0x0001e80000100800 */
[----:B0-----:R1:W5:Y:S04]  /*1ae10*/  LDL.LU R196, [R1+0xf9c] ;  /* 0x000f9c0001c47983 */ /* 0x0013680000300800 */
[----:B------:R-:W2:Y:S04]  /*1ae20*/  LDL.LU R12, [R1+0xec8] ;  /* 0x000ec800010c7983 */ /* 0x000ea80000300800 */
[----:B------:R0:W-:Y:S04]  /*1ae30*/  STL [R1+0xad0], R7 ;  /* 0x000ad00701007387 */ /* 0x0001e80000100800 */
[----:B0-----:R-:W4:Y:S01]  /*1ae40*/  LDL.LU R7, [R1+0xac8] ;  /* 0x000ac80001077983 */ /* 0x001f220000300800 */
[----:B--2---:R-:W-:-:S05]  /*1ae50*/  IADD3 R12, P3, R12, UR5, RZ ;  /* 0x000000050c0c7c10 */ /* 0x004fca000ff7e0ff */
[----:B------:R0:W-:Y:S01]  /*1ae60*/  STL [R1+0xec8], R12 ;  /* 0x000ec80c01007387 */ /* 0x0001e20000100800 */
[----:B----4-:R-:W-:-:S03]  /*1ae70*/  IMAD.X R7, R7, 0x1, R0, P4 ;  /* 0x0000000107077824 */ /* 0x010fc600020e0600 */
[----:B0-----:R-:W2:Y:S04]  /*1ae80*/  LDL.LU R12, [R1+0xeac] ;  /* 0x000eac00010c7983 */ /* 0x001ea80000300800 */
        /* <DEDUP_REMOVED lines=28> */
[----:B----4-:R-:W-:-:S03]  /*1b050*/  IADD3.X R7, R7, UR60, RZ, P3, !PT ;  /* 0x0000003c07077c10 */ /* 0x010fc60009ffe4ff */
        /* <DEDUP_REMOVED lines=250> */
[----:B------:R-:W-:Y:S01]  /*1c000*/  STL [R1+0x960], R12 ;  /* 0x0009600c01007387 */ /* 0x000fe20000100800 */
[----:B----4-:R-:W-:-:S05]  /*1c010*/  IADD3.X R7, R7, UR60, RZ, P3, !PT ;  /* 0x0000003c07077c10 */ /* 0x010fca0009ffe4ff */
[----:B------:R0:W-:Y:S04]  /*1c020*/  STL [R1+0x984], R7 ;  /* 0x0009840701007387 */ /* 0x0001e80000100800 */
[----:B0-----:R-:W2:Y:S02]  /*1c030*/  LDL.LU R7, [R1+0x958] ;  /* 0x0009580001077983 */ /* 0x001ea40000300800 */
[----:B--2---:R-:W-:-:S05]  /*1c040*/  IADD3 R7, P3, R7, UR5, RZ ;  /* 0x0000000507077c10 */ /* 0x004fca000ff7e0ff */
[----:B------:R0:W-:Y:S04]  /*1c050*/  STL [R1+0x958], R7 ;  /* 0x0009580701007387 */ /* 0x0001e80000100800 */
[----:B------:R-:W2:Y:S04]  /*1c060*/  LDL.LU R12, [R1+0x97c] ;  /* 0x00097c00010c7983 */ /* 0x000ea80000300800 */
[----:B0-----:R-:W4:Y:S01]  /*1c070*/  LDL.LU R7, [R1+0x950] ;  /* 0x0009500001077983 */ /* 0x001f220000300800 */
[----:B--2---:R-:W-:-:S05]  /*1c080*/  IADD3.X R12, R12, UR60, RZ, P4, !PT ;  /* 0x0000003c0c0c7c10 */ /* 0x004fca000a7fe4ff */
[----:B------:R0:W-:Y:S01]  /*1c090*/  STL [R1+0x97c], R12 ;  /* 0x00097c0c01007387 */ /* 0x0001e20000100800 */
[----:B----4-:R-:W-:-:S05]  /*1c0a0*/  IADD3 R7, P4, R7, UR5, RZ ;  /* 0x0000000507077c10 */ /* 0x010fca000ff9e0ff */
[----:B------:R2:W-:Y:S04]  /*1c0b0*/  STL [R1+0x950], R7 ;  /* 0x0009500701007387 */ /* 0x0005e80000100800 */
[----:B0-----:R-:W4:Y:S04]  /*1c0c0*/  LDL.LU R12, [R1+0x974] ;  /* 0x00097400010c7983 */ /* 0x001f280000300800 */
[----:B--2---:R-:W2:Y:S01]  /*1c0d0*/  LDL.LU R7, [R1+0x948] ;  /* 0x0009480001077983 */ /* 0x004ea20000300800 */
[----:B----4-:R-:W-:-:S05]  /*1c0e0*/  IADD3.X R12, R12, UR60, RZ, P5, !PT ;  /* 0x0000003c0c0c7c10 */ /* 0x010fca000affe4ff */
[----:B------:R0:W-:Y:S01]  /*1c0f0*/  STL [R1+0x974], R12 ;  /* 0x0009740c01007387 */ /* 0x0001e20000100800 */
[----:B--2---:R-:W-:-:S05]  /*1c100*/  IADD3 R7, P5, R7, UR5, RZ ;  /* 0x0000000507077c10 */ /* 0x004fca000ffbe0ff */
        /* <DEDUP_REMOVED lines=357> */
[----:B------:R-:W-:Y:S01]  /*1d760*/  WARPGROUP.ARRIVE ;  /* 0x00000000000079c5 */ /* 0x000fe20000000000 */
[----:B------:R-:W-:Y:S01]  /*1d770*/  UMOV UR46, UR22 ;  /* 0x00000016002e7c82 */ /* 0x000fe20008000000 */
[----:B------:R-:W-:-:S04]  /*1d780*/  UMOV UR47, UR23 ;  /* 0x00000017002f7c82 */ /* 0x000fc80008000000 */
[----:B------:R-:W-:Y:S01]  /*1d790*/  HGMMA.64x256x16.F32 R24, gdesc[UR44].tnspA, R24, gsb0 ;  /* 0x23e000002c1879f0 */ /* 0x000fe20008000818 */
[----:B----4-:R-:W-:-:S05]  /*1d7a0*/  IADD3.X R12, R12, UR60, RZ, P5, !PT ;  /* 0x0000003c0c0c7c10 */ /* 0x010fca000affe4ff */
[----:B------:R0:W-:Y:S01]  /*1d7b0*/  STL [R1+0x794], R12 ;  /* 0x0007940c01007387 */ /* 0x0001e20000100800 */
[----:B--2---:R-:W-:-:S05]  /*1d7c0*/  IADD3 R7, P5, R7, UR5, RZ ;  /* 0x0000000507077c10 */ /* 0x004fca000ffbe0ff */
[----:B------:R2:W-:Y:S04]  /*1d7d0*/  STL [R1+0x768], R7 ;  /* 0x0007680701007387 */ /* 0x0005e80000100800 */
[----:B0-----:R-:W4:Y:S04]  /*1d7e0*/  LDL.LU R12, [R1+0x760] ;  /* 0x00076000010c7983 */ /* 0x001f280000300800 */
[----:B--2---:R-:W2:Y:S01]  /*1d7f0*/  LDL.LU R7, [R1+0x784] ;  /* 0x0007840001077983 */ /* 0x004ea20000300800 */
[----:B------:R-:W-:Y:S02]  /*1d800*/  IADD3.X R197, R197, UR60, RZ, P6, !PT ;  /* 0x0000003cc5c57c10 */ /* 0x000fe4000b7fe4ff */
[----:B------:R-:W-:-:S03]  /*1d810*/  IADD3.X R201, R201, UR60, RZ, P2, !PT ;  /* 0x0000003cc9c97c10 */ /* 0x000fc600097fe4ff */
[----:B------:R0:W-:Y:S01]  /*1d820*/  STL [R1+0x78c], R197 ;  /* 0x00078cc501007387 */ /* 0x0001e20000100800 */
[----:B------:R-:W-:Y:S02]  /*1d830*/  IADD3 R204, P2, R204, UR5, RZ ;  /* 0x00000005cccc7c10 */ /* 0x000fe4000ff5e0ff */
[----:B------:R-:W-:Y:S01]  /*1d840*/  IADD3.X R205, R205, UR60, RZ, P3, !PT ;  /* 0x0000003ccdcd7c10 */ /* 0x000fe20009ffe4ff */
[----:B0-----:R1:W5:Y:S01]  /*1d850*/  LDL.LU R197, [R1+0xf98] ;  /* 0x000f980001c57983 */ /* 0x0013620000300800 */
[----:B------:R-:W-:Y:S02]  /*1d860*/  IADD3 R208, P3, R208, UR5, RZ ;  /* 0x00000005d0d07c10 */ /* 0x000fe4000ff7e0ff */
[----:B------:R-:W-:Y:S02]  /*1d870*/  IADD3.X R209, R209, UR60, RZ, P4, !PT ;  /* 0x0000003cd1d17c10 */ /* 0x000fe4000a7fe4ff */
[----:B------:R-:W-:Y:S02]  /*1d880*/  IADD3 R212, P4, R212, UR5, RZ ;  /* 0x00000005d4d47c10 */ /* 0x000fe4000ff9e0ff */
[----:B------:R-:W-:-:S02]  /*1d890*/  IADD3.X R213, R213, UR60, RZ, P5, !PT ;  /* 0x0000003cd5d57c10 */ /* 0x000fc4000affe4ff */
[----:B------:R-:W-:Y:S02]  /*1d8a0*/  IADD3 R216, P5, R216, UR5, RZ ;  /* 0x00000005d8d87c10 */ /* 0x000fe4000ffbe0ff */
[----:B------:R-:W-:Y:S02]  /*1d8b0*/  IADD3.X R225, R225, UR60, RZ, P2, !PT ;  /* 0x0000003ce1e17c10 */ /* 0x000fe400097fe4ff */
[----:B------:R-:W-:Y:S02]  /*1d8c0*/  IADD3 R228, P2, R228, UR5, RZ ;  /* 0x00000005e4e47c10 */ /* 0x000fe4000ff5e0ff */
[----:B------:R-:W-:Y:S02]  /*1d8d0*/  IADD3.X R229, R229, UR60, RZ, P3, !PT ;  /* 0x0000003ce5e57c10 */ /* 0x000fe40009ffe4ff */
[----:B------:R-:W-:Y:S02]  /*1d8e0*/  IADD3 R232, P3, R232, UR5, RZ ;  /* 0x00000005e8e87c10 */ /* 0x000fe4000ff7e0ff */
[----:B------:R-:W-:-:S02]  /*1d8f0*/  IADD3.X R233, R233, UR60, RZ, P4, !PT ;  /* 0x0000003ce9e97c10 */ /* 0x000fc4000a7fe4ff */
[----:B------:R-:W-:Y:S02]  /*1d900*/  IADD3 R236, P4, R236, UR5, RZ ;  /* 0x00000005ecec7c10 */ /* 0x000fe4000ff9e0ff */
[----:B------:R-:W-:Y:S02]  /*1d910*/  IADD3.X R237, R237, UR60, RZ, P5, !PT ;  /* 0x0000003ceded7c10 */ /* 0x000fe4000affe4ff */
[----:B------:R-:W-:Y:S01]  /*1d920*/  IADD3 R240, P5, R240, UR5, RZ ;  /* 0x00000005f0f07c10 */ /* 0x000fe2000ffbe0ff */
[----:B------:R-:W-:Y:S02]  /*1d930*/  WARPGROUP.DEPBAR.LE gsb0, 0x0 ;  /* 0x00008000000079c5 */ /* 0x000fe40000010000 */
[----:B------:R-:W-:Y:S01]  /*1d940*/  WARPGROUP.ARRIVE ;  /* 0x00000000000079c5 */ /* 0x000fe20000000000 */
[----:B------:R-:W-:Y:S01]  /*1d950*/  UMOV UR50, UR10 ;  /* 0x0000000a00327c82 */ /* 0x000fe20008000000 */
[----:B------:R-:W-:-:S04]  /*1d960*/  UMOV UR51, UR11 ;  /* 0x0000000b00337c82 */ /* 0x000fc80008000000 */
[----:B------:R-:W-:Y:S01]  /*1d970*/  HGMMA.64x256x16.F32 R24, gdesc[UR48].tnspA, R24, gsb0 ;  /* 0x23e00000301879f0 */ /* 0x000fe20008000818 */
[----:B----4-:R-:W-:-:S05]  /*1d980*/  IADD3 R12, P6, R12, UR5, RZ ;  /* 0x000000050c0c7c10 */ /* 0x010fca000ffde0ff */
[----:B------:R0:W-:Y:S01]  /*1d990*/  STL [R1+0x760], R12 ;  /* 0x0007600c01007387 */ /* 0x0001e20000100800 */
[----:B--2---:R-:W-:Y:S02]  /*1d9a0*/  IADD3.X R7, R7, UR60, RZ, P1, !PT ;  /* 0x0000003c07077c10 */ /* 0x004fe40008ffe4ff */
[----:B------:R-:W-:Y:S01]  /*1d9b0*/  IADD3 R200, P1, R200, UR5, RZ ;  /* 0x00000005c8c87c10 */ /* 0x000fe2000ff3e0ff */
[----:B0-----:R-:W2:Y:S04]  /*1d9c0*/  LDL.LU R12, [R1+0x6e8] ;  /* 0x0006e800010c7983 */ /* 0x001ea80000300800 */
[----:B------:R0:W-:Y:S04]  /*1d9d0*/  STL [R1+0x784], R7 ;  /* 0x0007840701007387 */ /* 0x0001e80000100800 */
[----:B0-----:R-:W4:Y:S04]  /*1d9e0*/  LDL.LU R7, [R1+0x70c] ;  /* 0x00070c0001077983 */ /* 0x001f280000300800 */
[----:B------:R0:W-:Y:S04]  /*1d9f0*/  STL [R1+0x758], R200 ;  /* 0x000758c801007387 */ /* 0x0001e80000100800 */
[----:B0-----:R1:W5:Y:S04]  /*1da00*/  LDL.LU R200, [R1+0xf94] ;  /* 0x000f940001c87983 */ /* 0x0013680000300800 */
[----:B------:R0:W-:Y:S04]  /*1da10*/  STL [R1+0x77c], R201 ;  /* 0x00077cc901007387 */ /* 0x0001e80000100800 */
[----:B0-----:R1:W5:Y:S04]  /*1da20*/  LDL.LU R201, [R1+0xf90] ;  /* 0x000f900001c97983 */ /* 0x0013680000300800 */
[----:B------:R0:W-:Y:S01]  /*1da30*/  STL [R1+0x750], R204 ;  /* 0x000750cc01007387 */ /* 0x0001e20000100800 */
[----:B------:R-:W-:-:S03]  /*1da40*/  IADD3.X R217, R217, UR60, RZ, P6, !PT ;  /* 0x0000003cd9d97c10 */ /* 0x000fc6000b7fe4ff */
[----:B0-----:R1:W5:Y:S04]  /*1da50*/  LDL.LU R204, [R1+0xf8c] ;  /* 0x000f8c0001cc7983 */ /* 0x0013680000300800 */
[----:B------:R0:W-:Y:S01]  /*1da60*/  STL [R1+0x774], R205 ;  /* 0x000774cd01007387 */ /* 0x0001e20000100800 */
[----:B------:R-:W-:-:S03]  /*1da70*/  IADD3 R220, P6, R220, UR5, RZ ;  /* 0x00000005dcdc7c10 */ /* 0x000fc6000ffde0ff */
[----:B0-----:R1:W5:Y:S04]  /*1da80*/  LDL.LU R205, [R1+0xf88] ;  /* 0x000f880001cd7983 */ /* 0x0013680000300800 */
[----:B------:R0:W-:Y:S01]  /*1da90*/  STL [R1+0x748], R208 ;  /* 0x000748d001007387 */ /* 0x0001e20000100800 */
[----:B------:R-:W-:-:S03]  /*1daa0*/  IADD3.X R221, R221, UR60, RZ, P1, !PT ;  /* 0x0000003cdddd7c10 */ /* 0x000fc60008ffe4ff */
[----:B0-----:R1:W5:Y:S04]  /*1dab0*/  LDL.LU R208, [R1+0xf84] ;  /* 0x000f840001d07983 */ /* 0x0013680000300800 */
[----:B------:R0:W-:Y:S01]  /*1dac0*/  STL [R1+0x76c], R209 ;  /* 0x00076cd101007387 */ /* 0x0001e20000100800 */
[----:B------:R-:W-:-:S03]  /*1dad0*/  IADD3 R224, P1, R224, UR5, RZ ;  /* 0x00000005e0e07c10 */ /* 0x000fc6000ff3e0ff */
[----:B0-----:R1:W5:Y:S04]  /*1dae0*/  LDL.LU R209, [R1+0xf80] ;  /* 0x000f800001d17983 */ /* 0x0013680000300800 */
[----:B------:R0:W-:Y:S04]  /*1daf0*/  STL [R1+0x740], R212 ;  /* 0x000740d401007387 */ /* 0x0001e80000100800 */
        /* <DEDUP_REMOVED lines=36> */
[----:B0-----:R-:W3:Y:S04]  /*1dd40*/  LDL.LU R4, [R1+0xf3c] ;  /* 0x000f3c0001047983 */ /* 0x001ee80000300800 */
[----:B------:R0:W-:Y:S04]  /*1dd50*/  STL [R1+0x724], R3 ;  /* 0x0007240301007387 */ /* 0x0001e80000100800 */
[----:B0-----:R-:W3:Y:S04]  /*1dd60*/  LDL.LU R3, [R1+0xf38] ;  /* 0x000f380001037983 */ /* 0x001ee80000300800 */
[----:B------:R0:W-:Y:S04]  /*1dd70*/  STL [R1+0x6f8], R2 ;  /* 0x0006f80201007387 */ /* 0x0001e80000100800 */
[----:B0-----:R-:W3:Y:S01]  /*1dd80*/  LDL.LU R2, [R1+0xf34] ;  /* 0x000f340001027983 */ /* 0x001ee20000300800 */
[----:B------:R-:W-:-:S02]  /*1dd90*/  WARPGROUP.DEPBAR.LE gsb0, 0x0 ;  /* 0x00008000000079c5 */ /* 0x000fc40000010000 */
[----:B------:R-:W-:Y:S01]  /*1dda0*/  WARPGROUP.ARRIVE ;  /* 0x00000000000079c5 */ /* 0x000fe20000000000 */
[----:B------:R-:W-:Y:S01]  /*1ddb0*/  UMOV UR54, UR14 ;  /* 0x0000000e00367c82 */ /* 0x000fe20008000000 */
[----:B------:R-:W-:-:S04]  /*1ddc0*/  UMOV UR55, UR15 ;  /* 0x0000000f00377c82 */ /* 0x000fc80008000000 */
[----:B------:R-:W-:Y:S01]  /*1ddd0*/  HGMMA.64x256x16.F32 R24, gdesc[UR52].tnspA, R24, gsb0 ;  /* 0x23e00000341879f0 */ /* 0x000fe20008000818 */
[----:B------:R-:W-:Y:S02]  /*1dde0*/  IADD3.X R10, R10, UR60, RZ, P3, !PT ;  /* 0x0000003c0a0a7c10 */ /* 0x000fe40009ffe4ff */
[----:B--2---:R-:W-:Y:S02]  /*1ddf0*/  IADD3 R12, P3, R12, UR5, RZ ;  /* 0x000000050c0c7c10 */ /* 0x004fe4000ff7e0ff */
[----:B----4-:R-:W-:Y:S01]  /*1de00*/  IADD3.X R7, R7, UR60, RZ, P4, !PT ;  /* 0x0000003c07077c10 */ /* 0x010fe2000a7fe4ff */
[----:B------:R-:W-:Y:S01]  /*1de10*/  UMOV UR58, UR18 ;  /* 0x00000012003a7c82 */ /* 0x000fe20008000000 */
[----:B------:R-:W-:Y:S01]  /*1de20*/  UMOV UR59, UR19 ;  /* 0x00000013003b7c82 */ /* 0x000fe20008000000 */
[----:B---3--:R-:W-:Y:S02]  /*1de30*/  IADD3 R4, P4, R4, UR5, RZ ;  /* 0x0000000504047c10 */ /* 0x008fe4000ff9e0ff */
[----:B------:R-:W-:-:S02]  /*1de40*/  IADD3.X R2, R2, UR60, RZ, P2, !PT ;  /* 0x0000003c02027c10 */ /* 0x000fc400097fe4ff */
[----:B------:R-:W-:-:S03]  /*1de50*/  IADD3 R5, P2, R5, UR5, RZ ;  /* 0x0000000505057c10 */ /* 0x000fc6000ff5e0ff */
[----:B------:R0:W-:Y:S04]  /*1de60*/  STL [R1+0x71c], R2 ;  /* 0x00071c0201007387 */ /* 0x0001e80000100800 */
[----:B0-----:R-:W2:Y:S04]  /*1de70*/  LDL.LU R2, [R1+0xf30] ;  /* 0x000f300001027983 */ /* 0x001ea80000300800 */
[----:B------:R0:W-:Y:S04]  /*1de80*/  STL [R1+0x6f0], R5 ;  /* 0x0006f00501007387 */ /* 0x0001e80000100800 */
[----:B0-----:R-:W3:Y:S04]  /*1de90*/  LDL.LU R5, [R1+0xf2c] ;  /* 0x000f2c0001057983 */ /* 0x001ee80000300800 */
[----:B------:R0:W-:Y:S04]  /*1dea0*/  STL [R1+0x714], R10 ;  /* 0x0007140a01007387 */ /* 0x0001e80000100800 */
[----:B0-----:R-:W4:Y:S04]  /*1deb0*/  LDL.LU R10, [R1+0xf28] ;  /* 0x000f2800010a7983 */ /* 0x001f280000300800 */
[----:B------:R0:W-:Y:S04]  /*1dec0*/  STL [R1+0x6e8], R12 ;  /* 0x0006e80c01007387 */ /* 0x0001e80000100800 */
[----:B------:R1:W-:Y:S01]  /*1ded0*/  STL [R1+0x6e0], R4 ;  /* 0x0006e00401007387 */ /* 0x0003e20000100800 */
[----:B------:R-:W-:-:S02]  /*1dee0*/  WARPGROUP.DEPBAR.LE gsb0, 0x0 ;  /* 0x00008000000079c5 */ /* 0x000fc40000010000 */
[----:B0-----:R-:W0:Y:S01]  /*1def0*/  LDC R12, c[0x0][0x238] ;  /* 0x00008e00ff0c7b82 */ /* 0x001e220000000800 */
[----:B-1----:R-:W4:Y:S01]  /*1df00*/  LDL.LU R4, [R1+0xf24] ;  /* 0x000f240001047983 */ /* 0x002f220000300800 */
[----:B------:R-:W-:-:S06]  /*1df10*/  WARPGROUP.ARRIVE ;  /* 0x00000000000079c5 */ /* 0x000fcc0000000000 */
[----:B------:R-:W-:Y:S01]  /*1df20*/  HGMMA.64x256x16.F32 R24, gdesc[UR56].tnspA, R24, gsb0 ;  /* 0x23e00000381879f0 */ /* 0x000fe20008000818 */
[----:B------:R-:W-:Y:S01]  /*1df30*/  IADD3.X R3, R3, UR60, RZ, P6, !PT ;  /* 0x0000003c03037c10 */ /* 0x000fe2000b7fe4ff */
[----:B------:R1:W-:Y:S01]  /*1df40*/  STL [R1+0x70c], R7 ;  /* 0x00070c0701007387 */ /* 0x0003e20000100800 */
[----:B------:R-:W-:Y:S01]  /*1df50*/  IADD3.X R9, R9, UR60, RZ, P4, !PT ;  /* 0x0000003c09097c10 */ /* 0x000fe2000a7fe4ff */
[----:B-1----:R-:W-:Y:S02]  /*1df60*/  IMAD.MOV.U32 R7, RZ, RZ, R6 ;  /* 0x000000ffff077224 */ /* 0x002fe400078e0006 */
[----:B0-----:R-:W-:Y:S02]  /*1df70*/  IMAD.SHL.U32 R12, R12, 0x40, RZ ;  /* 0x000000400c0c7824 */ /* 0x001fe400078e00ff */
[----:B------:R-:W-:Y:S02]  /*1df80*/  IMAD.MOV.U32 R6, RZ, RZ, R13 ;  /* 0x000000ffff067224 */ /* 0x000fe400078e000d */
[----:B------:R-:W-:Y:S01]  /*1df90*/  IMAD.SHL.U32 R12, R12, 0x2, RZ ;  /* 0x000000020c0c7824 */ /* 0x000fe200078e00ff */
[----:B--2---:R-:W-:-:S05]  /*1dfa0*/  IADD3.X R2, R2, UR60, RZ, P5, !PT ;  /* 0x0000003c02027c10 */ /* 0x004fca000affe4ff */
[----:B------:R0:W-:Y:S01]  /*1dfb0*/  STL [R1+0x704], R2 ;  /* 0x0007040201007387 */ /* 0x0001e20000100800 */
[----:B---3--:R-:W-:-:S03]  /*1dfc0*/  IADD3.X R5, R5, UR60, RZ, P2, !PT ;  /* 0x0000003c05057c10 */ /* 0x008fc600097fe4ff */
[----:B0-----:R1:W5:Y:S04]  /*1dfd0*/  LDL.LU R2, [R1+0xf20] ;  /* 0x000f200001027983 */ /* 0x0013680000300800 */
[----:B------:R0:W-:Y:S01]  /*1dfe0*/  STL [R1+0x6fc], R3 ;  /* 0x0006fc0301007387 */ /* 0x0001e20000100800 */
[----:B----4-:R-:W-:-:S03]  /*1dff0*/  IADD3.X R10, R10, UR60, RZ, P1, !PT ;  /* 0x0000003c0a0a7c10 */ /* 0x010fc60008ffe4ff */
[----:B0-----:R1:W5:Y:S04]  /*1e000*/  LDL.LU R3, [R1+0xf1c] ;  /* 0x000f1c0001037983 */ /* 0x0013680000300800 */
[----:B------:R0:W-:Y:S01]  /*1e010*/  STL [R1+0x6f4], R10 ;  /* 0x0006f40a01007387 */ /* 0x0001e20000100800 */
[----:B------:R-:W-:Y:S02]  /*1e020*/  WARPGROUP.DEPBAR.LE gsb0, 0x0 ;  /* 0x00008000000079c5 */ /* 0x000fe40000010000 */
[----:B------:R-:W-:Y:S01]  /*1e030*/  IADD3.X R4, R4, UR60, RZ, P3, !PT ;  /* 0x0000003c04047c10 */ /* 0x000fe20009ffe4ff */
[----:B0-----:R1:W5:Y:S04]  /*1e040*/  LDL.LU R10, [R1+0xf18] ;  /* 0x000f1800010a7983 */ /* 0x0013680000300800 */
[----:B------:R0:W-:Y:S04]  /*1e050*/  STL [R1+0x6ec], R5 ;  /* 0x0006ec0501007387 */ /* 0x0001e80000100800 */
[----:B0-----:R1:W5:Y:S04]  /*1e060*/  LDL.LU R5, [R1+0xf14] ;  /* 0x000f140001057983 */ /* 0x0013680000300800 */
[----:B------:R0:W-:Y:S04]  /*1e070*/  STL [R1+0x6e4], R4 ;  /* 0x0006e40401007387 */ /* 0x0001e80000100800 */
[----:B0-----:R1:W5:Y:S04]  /*1e080*/  LDL.LU R4, [R1+0xf10] ;  /* 0x000f100001047983 */ /* 0x0013680000300800 */
[----:B------:R0:W-:Y:S02]  /*1e090*/  STL [R1+0x6dc], R9 ;  /* 0x0006dc0901007387 */ /* 0x0001e40000100800 */
[----:B0-----:R-:W-:-:S02]  /*1e0a0*/  IMAD.MOV.U32 R9, RZ, RZ, R8 ;  /* 0x000000ffff097224 */ /* 0x001fc400078e0008 */
[----:B------:R-:W-:Y:S01]  /*1e0b0*/  IMAD.MOV.U32 R8, RZ, RZ, R11 ;  /* 0x000000ffff087224 */ /* 0x000fe200078e000b */
[----:B-1----:R-:W-:Y:S06]  /*1e0c0*/  @P0 BRA `(.L_x_1) ;  /* 0xfffffef4002c0947 */ /* 0x002fec000383ffff */
[----:B------:R-:W2:Y:S04]  /*1e0d0*/  LDL.LU R11, [R1+0x1cc] ;  /* 0x0001cc00010b7983 */ /* 0x000ea80000300800 */
[----:B-----5:R-:W3:Y:S04]  /*1e0e0*/  LDL.LU R3, [R1+0x1dc] ;  /* 0x0001dc0001037983 */ /* 0x020ee80000300800 */
[----:B------:R-:W3:Y:S04]  /*1e0f0*/  LDL.LU R2, [R1+0x5dc] ;  /* 0x0005dc0001027983 */ /* 0x000ee80000300800 */
[----:B------:R-:W4:Y:S04]  /*1e100*/  LDL.LU R8, [R1+0x1d4] ;  /* 0x0001d40001087983 */ /* 0x000f280000300800 */
[----:B------:R-:W4:Y:S04]  /*1e110*/  LDL.LU R9, [R1+0x5d4] ;  /* 0x0005d40001097983 */ /* 0x000f280000300800 */
[----:B------:R-:W2:Y:S04]  /*1e120*/  LDL.LU R6, [R1+0x3d8] ;  /* 0x0003d80001067983 */ /* 0x000ea80000300800 */
[----:B------:R-:W2:Y:S04]  /*1e130*/  LDL.LU R7, [R1+0x3d0] ;  /* 0x0003d00001077983 */ /* 0x000ea80000300800 */
[----:B------:R-:W2:Y:S04]  /*1e140*/  LDL.LU R251, [R1+0x1d8] ;  /* 0x0001d80001fb7983 */ /* 0x000ea80000300800 */
[----:B------:R-:W2:Y:S04]  /*1e150*/  LDL.LU R0, [R1+0x5d8] ;  /* 0x0005d80001007983 */ /* 0x000ea80000300800 */
[----:B------:R-:W2:Y:S04]  /*1e160*/  LDL.LU R12, [R1+0x1d0] ;  /* 0x0001d000010c7983 */ /* 0x000ea80000300800 */
[----:B------:R-:W2:Y:S04]  /*1e170*/  LDL.LU R13, [R1+0x5d0] ;  /* 0x0005d000010d7983 */ /* 0x000ea80000300800 */
[----:B------:R0:W-:Y:S04]  /*1e180*/  STL [R1+0x10b8], R162 ;  /* 0x0010b8a201007387 */ /* 0x0001e80000100800 */
[----:B0-----:R-:W2:Y:S04]  /*1e190*/  LDL.LU R162, [R1+0x3d4] ;  /* 0x0003d40001a27983 */ /* 0x001ea80000300800 */
        /* <DEDUP_REMOVED lines=49> */
[----:B0-----:R-:W2:Y:S01]  /*1e4b0*/  LDL.LU R84, [R1+0x3fc] ;  /* 0x0003fc0001547983 */ /* 0x001ea20000300800 */
[----:B---3--:R-:W-:-:S02]  /*1e4c0*/  F2FP.F16.F32.PACK_AB R3, R3, R2 ;  /* 0x000000020303723e */ /* 0x008fc400000000ff */
[----:B----4-:R-:W-:Y:S01]  /*1e4d0*/  F2FP.F16.F32.PACK_AB R2, R8, R9 ;  /* 0x000000090802723e */ /* 0x010fe200000000ff */
        /* <DEDUP_REMOVED lines=78> */
[----:B------:R2:W-:Y:S04]  /*1e9c0*/  STL [R1+0xf18], R10 ;  /* 0x000f180a01007387 */ /* 0x0005e80000100800 */
[----:B------:R0:W-:Y:S04]  /*1e9d0*/  STL [R1+0xf14], R5 ;  /* 0x000f140501007387 */ /* 0x0001e80000100800 */
[----:B------:R1:W-:Y:S01]  /*1e9e0*/  STL [R1+0xf10], R4 ;  /* 0x000f100401007387 */ /* 0x0003e20000100800 */
[----:B--2---:R-:W-:-:S02]  /*1e9f0*/  F2FP.F16.F32.PACK_AB R10, R151, R84 ;  /* 0x00000054970a723e */ /* 0x004fc400000000ff */
[----:B0-----:R-:W-:-:S03]  /*1ea00*/  F2FP.F16.F32.PACK_AB R5, R149, R86 ;  /* 0x000000569505723e */ /* 0x001fc600000000ff */
[----:B------:R0:W-:Y:S01]  /*1ea10*/  STL [R1+0x61c], R10 ;  /* 0x00061c0a01007387 */ /* 0x0001e20000100800 */
[----:B-1----:R-:W-:-:S03]  /*1ea20*/  F2FP.F16.F32.PACK_AB R4, R85, R87 ;  /* 0x000000575504723e */ /* 0x002fc600000000ff */
[----:B------:R1:W-:Y:S04]  /*1ea30*/  STL [R1+0x618], R5 ;  /* 0x0006180501007387 */ /* 0x0003e80000100800 */
[----:B------:R2:W-:Y:S01]  /*1ea40*/  STL [R1+0x614], R4 ;  /* 0x0006140401007387 */ /* 0x0005e20000100800 */
[----:B0-----:R-:W-:Y:S02]  /*1ea50*/  F2FP.F16.F32.PACK_AB R10, R88, R90 ;  /* 0x0000005a580a723e */ /* 0x001fe400000000ff */
[----:B-1----:R-:W-:-:S03]  /*1ea60*/  F2FP.F16.F32.PACK_AB R5, R150, R89 ;  /* 0x000000599605723e */ /* 0x002fc600000000ff */
[----:B------:R0:W-:Y:S01]  /*1ea70*/  STL [R1+0x610], R10 ;  /* 0x0006100a01007387 */ /* 0x0001e20000100800 */
[----:B--2---:R-:W-:-:S03]  /*1ea80*/  F2FP.F16.F32.PACK_AB R4, R148, R91 ;  /* 0x0000005b9404723e */ /* 0x004fc600000000ff */
        /* <DEDUP_REMOVED lines=22> */
[----:B------:R-:W-:Y:S01]  /*1ebf0*/  STL [R1+0x3e0], R10 ;  /* 0x0003e00a01007387 */ /* 0x000fe20000100800 */
[----:B--2---:R-:W-:-:S03]  /*1ec00*/  F2FP.F16.F32.PACK_AB R4, R141, R162 ;  /* 0x000000a28d04723e */ /* 0x004fc600000000ff */
[----:B------:R-:W-:Y:S01]  /*1ec10*/  STL [R1+0x1fc], R5 ;  /* 0x0001fc0501007387 */ /* 0x000fe20000100800 */
[----:B------:R-:W-:-:S03]  /*1ec20*/  IMAD.MOV.U32 R162, RZ, RZ, R11 ;  /* 0x000000ffffa27224 */ /* 0x000fc600078e000b */
[----:B------:R0:W-:Y:S04]  /*1ec30*/  STL [R1+0x1f8], R4 ;  /* 0x0001f80401007387 */ /* 0x0001e80000100800 */
[----:B------:R1:W-:Y:S04]  /*1ec40*/  STL [R1+0x1f4], R3 ;  /* 0x0001f40301007387 */ /* 0x0003e80000100800 */
[----:B------:R2:W-:Y:S01]  /*1ec50*/  STL [R1+0x1f0], R2 ;  /* 0x0001f00201007387 */ /* 0x0005e20000100800 */
[----:B0-----:R-:W-:Y:S02]  /*1ec60*/  F2FP.F16.F32.PACK_AB R4, R142, R6 ;  /* 0x000000068e04723e */ /* 0x001fe400000000ff */
[----:B-1----:R-:W-:-:S03]  /*1ec70*/  F2FP.F16.F32.PACK_AB R3, R140, R7 ;  /* 0x000000078c03723e */ /* 0x002fc600000000ff */
[----:B------:R0:W-:Y:S01]  /*1ec80*/  STL [R1+0x1ec], R4 ;  /* 0x0001ec0401007387 */ /* 0x0001e20000100800 */
[----:B--2---:R-:W-:-:S03]  /*1ec90*/  F2FP.F16.F32.PACK_AB R2, R251, R0 ;  /* 0x00000000fb02723e */ /* 0x004fc600000000ff */
[----:B------:R1:W-:Y:S01]  /*1eca0*/  STL [R1+0x1e8], R3 ;  /* 0x0001e80301007387 */ /* 0x0003e20000100800 */
[----:B------:R-:W-:-:S03]  /*1ecb0*/  F2FP.F16.F32.PACK_AB R0, R12, R13 ;  /* 0x0000000d0c00723e */ /* 0x000fc600000000ff */
[----:B------:R2:W-:Y:S04]  /*1ecc0*/  STL [R1+0x1e4], R2 ;  /* 0x0001e40201007387 */ /* 0x0005e80000100800 */
[----:B------:R-:W3:Y:S04]  /*1ecd0*/  LDL.LU R97, [R1+0x1c4] ;  /* 0x0001c40001617983 */ /* 0x000ee80000300800 */
[----:B------:R4:W-:Y:S04]  /*1ece0*/  STL [R1+0x1e0], R0 ;  /* 0x0001e00001007387 */ /* 0x0009e80000100800 */
[----:B------:R-:W3:Y:S04]  /*1ecf0*/  LDL.LU R161, [R1+0x1c8] ;  /* 0x0001c80001a17983 */ /* 0x000ee80000300800 */
        /* <DEDUP_REMOVED lines=117> */
[----:B0-----:R-:W3:Y:S04]  /*1f450*/  LDL.LU R4, [R1+0x28] ;  /* 0x0000280001047983 */ /* 0x001ee80000300800 */
[----:B-1----:R-:W3:Y:S04]  /*1f460*/  LDL.LU R3, [R1+0x210] ;  /* 0x0002100001037983 */ /* 0x002ee80000300800 */
[----:B--2---:R-:W2:Y:S04]  /*1f470*/  LDL.LU R2, [R1+0x18] ;  /* 0x0000180001027983 */ /* 0x004ea80000300800 */
[----:B------:R-:W2:Y:S04]  /*1f480*/  LDL.LU R8, [R1+0x418] ;  /* 0x0004180001087983 */ /* 0x000ea80000300800 */
[----:B------:R-:W2:Y:S04]  /*1f490*/  LDL.LU R9, [R1+0x10] ;  /* 0x0000100001097983 */ /* 0x000ea80000300800 */
[----:B------:R-:W2:Y:S01]  /*1f4a0*/  LDL.LU R6, [R1+0x410] ;  /* 0x0004100001067983 */ /* 0x000ea20000300800 */
[----:B------:R-:W-:-:S03]  /*1f4b0*/  F2FP.F16.F32.PACK_AB R243, R139, R243 ;  /* 0x000000f38bf3723e */ /* 0x000fc600000000ff */
[----:B------:R-:W2:Y:S01]  /*1f4c0*/  LDL.LU R7, [R1+0x20c] ;  /* 0x00020c0001077983 */ /* 0x000ea20000300800 */
[----:B------:R-:W-:-:S03]  /*1f4d0*/  F2FP.F16.F32.PACK_AB R242, R137, R242 ;  /* 0x000000f289f2723e */ /* 0x000fc600000000ff */
[----:B------:R-:W2:Y:S01]  /*1f4e0*/  LDL.LU R251, [R1+0x204] ;  /* 0x0002040001fb7983 */ /* 0x000ea20000300800 */
[----:B------:R-:W-:-:S03]  /*1f4f0*/  F2FP.F16.F32.PACK_AB R241, R162, R241 ;  /* 0x000000f1a2f1723e */ /* 0x000fc600000000ff */
[----:B----4-:R-:W4:Y:S01]  /*1f500*/  LDL.LU R0, [R1+0xc] ;  /* 0x00000c0001007983 */ /* 0x010f220000300800 */
[----:B---3--:R-:W-:-:S03]  /*1f510*/  F2FP.F16.F32.PACK_AB R240, R97, R240 ;  /* 0x000000f061f0723e */ /* 0x008fc600000000ff */
[----:B------:R-:W4:Y:S01]  /*1f520*/  LDL.LU R11, [R1+0x40c] ;  /* 0x00040c00010b7983 */ /* 0x000f220000300800 */
[----:B------:R-:W-:-:S03]  /*1f530*/  F2FP.F16.F32.PACK_AB R239, R138, R239 ;  /* 0x000000ef8aef723e */ /* 0x000fc600000000ff */
[----:B------:R-:W3:Y:S01]  /*1f540*/  LDL.LU R139, [R1+0x308] ;  /* 0x00030800018b7983 */ /* 0x000ee20000300800 */
[----:B------:R-:W-:-:S03]  /*1f550*/  F2FP.F16.F32.PACK_AB R238, R136, R238 ;  /* 0x000000ee88ee723e */ /* 0x000fc600000000ff */
[----:B------:R-:W2:Y:S01]  /*1f560*/  LDL.LU R137, [R1+0x508] ;  /* 0x0005080001897983 */ /* 0x000ea20000300800 */
[----:B------:R-:W-:-:S03]  /*1f570*/  F2FP.F16.F32.PACK_AB R237, R161, R237 ;  /* 0x000000eda1ed723e */ /* 0x000fc600000000ff */
[----:B------:R-:W4:Y:S01]  /*1f580*/  LDL.LU R162, [R1+0x10b8] ;  /* 0x0010b80001a27983 */ /* 0x000f220000300800 */
[----:B------:R-:W-:-:S03]  /*1f590*/  F2FP.F16.F32.PACK_AB R236, R160, R236 ;  /* 0x000000eca0ec723e */ /* 0x000fc600000000ff */
[----:B------:R-:W4:Y:S01]  /*1f5a0*/  LDL.LU R97, [R1+0x10b4] ;  /* 0x0010b40001617983 */ /* 0x000f220000300800 */
[----:B------:R-:W-:-:S03]  /*1f5b0*/  F2FP.F16.F32.PACK_AB R235, R135, R235 ;  /* 0x000000eb87eb723e */ /* 0x000fc600000000ff */
[----:B------:R-:W3:Y:S01]  /*1f5c0*/  LDL.LU R138, [R1+0x300] ;  /* 0x00030000018a7983 */ /* 0x000ee20000300800 */
[----:B------:R-:W-:-:S03]  /*1f5d0*/  F2FP.F16.F32.PACK_AB R234, R133, R234 ;  /* 0x000000ea85ea723e */ /* 0x000fc600000000ff */
[----:B------:R-:W3:Y:S01]  /*1f5e0*/  LDL.LU R136, [R1+0x500] ;  /* 0x0005000001887983 */ /* 0x000ee20000300800 */
[----:B------:R-:W-:-:S03]  /*1f5f0*/  F2FP.F16.F32.PACK_AB R233, R159, R233 ;  /* 0x000000e99fe9723e */ /* 0x000fc600000000ff */
[----:B------:R-:W2:Y:S01]  /*1f600*/  LDL.LU R161, [R1+0x10b0] ;  /* 0x0010b00001a17983 */ /* 0x000ea20000300800 */
[----:B------:R-:W-:-:S03]  /*1f610*/  F2FP.F16.F32.PACK_AB R232, R98, R232 ;  /* 0x000000e862e8723e */ /* 0x000fc600000000ff */
[----:B------:R-:W3:Y:S01]  /*1f620*/  LDL.LU R160, [R1+0x10ac] ;  /* 0x0010ac0001a07983 */ /* 0x000ee20000300800 */
        /* <DEDUP_REMOVED lines=111> */
[----:B------:R-:W3:Y:S04]  /*1fd20*/  LDL.LU R80, [R1+0x103c] ;  /* 0x00103c0001507983 */ /* 0x000ee80000300800 */
[----:B------:R-:W3:Y:S04]  /*1fd30*/  LDL.LU R107, [R1+0x218] ;  /* 0x00021800016b7983 */ /* 0x000ee80000300800 */
[----:B------:R-:W3:Y:S04]  /*1fd40*/  LDL.LU R105, [R1+0x414] ;  /* 0x0004140001697983 */ /* 0x000ee80000300800 */
[----:B------:R-:W3:Y:S04]  /*1fd50*/  LDL.LU R19, [R1+0x1038] ;  /* 0x0010380001137983 */ /* 0x000ee80000300800 */
[----:B------:R-:W3:Y:S01]  /*1fd60*/  LDL.LU R79, [R1+0x1034] ;  /* 0x00103400014f7983 */ /* 0x000ee20000300800 */
[----:B------:R-:W-:-:S02]  /*1fd70*/  F2FP.F16.F32.PACK_AB R175, R106, R175 ;  /* 0x000000af6aaf723e */ /* 0x000fc400000000ff */
[----:B------:R-:W-:Y:S01]  /*1fd80*/  F2FP.F16.F32.PACK_AB R174, R104, R174 ;  /* 0x000000ae68ae723e */ /* 0x000fe200000000ff */
[----:B------:R-:W3:Y:S01]  /*1fd90*/  LDL.LU R106, [R1+0x14] ;  /* 0x00001400016a7983 */ /* 0x000ee20000300800 */
[----:B------:R-:W-:Y:S02]  /*1fda0*/  F2FP.F16.F32.PACK_AB R173, R18, R173 ;  /* 0x000000ad12ad723e */ /* 0x000fe400000000ff */
[----:B------:R-:W-:Y:S01]  /*1fdb0*/  F2FP.F16.F32.PACK_AB R172, R77, R172 ;  /* 0x000000ac4dac723e */ /* 0x000fe200000000ff */
        /* <DEDUP_REMOVED lines=19> */
[----:B----4-:R-:W-:-:S03]  /*1fef0*/  F2FP.F16.F32.PACK_AB R162, R97, R162 ;  /* 0x000000a261a2723e */ /* 0x010fc600000000ff */
[----:B------:R-:W4:Y:S04]  /*1ff00*/  LDL.LU R78, [R1+0x101c] ;  /* 0x00101c00014e7983 */ /* 0x000f280000300800 */
[----:B------:R-:W4:Y:S04]  /*1ff10*/  LDL.LU R99, [R1+0x22c] ;  /* 0x00022c0001637983 */ /* 0x000f280000300800 */
[----:B------:R-:W4:Y:S01]  /*1ff20*/  LDL.LU R97, [R1+0x42c] ;  /* 0x00042c0001617983 */ /* 0x000f220000300800 */
[----:B--2---:R-:W-:-:S03]  /*1ff30*/  F2FP.F16.F32.PACK_AB R161, R22, R161 ;  /* 0x000000a116a1723e */ /* 0x004fc600000000ff */
[----:B------:R-:W2:Y:S01]  /*1ff40*/  LDL.LU R22, [R1+0x1018] ;  /* 0x0010180001167983 */ /* 0x000ea20000300800 */
[----:B---3--:R-:W-:-:S03]  /*1ff50*/  F2FP.F16.F32.PACK_AB R160, R76, R160 ;  /* 0x000000a04ca0723e */ /* 0x008fc600000000ff */
[----:B------:R-:W2:Y:S01]  /*1ff60*/  LDL.LU R76, [R1+0x1014] ;  /* 0x00101400014c7983 */ /* 0x000ea20000300800 */
[----:B------:R-:W-:Y:S02]  /*1ff70*/  F2FP.F16.F32.PACK_AB R149, R74, R149 ;  /* 0x000000954a95723e */ /* 0x000fe400000000ff */
[----:B------:R-:W-:Y:S02]  /*1ff80*/  F2FP.F16.F32.PACK_AB R159, R98, R159 ;  /* 0x0000009f629f723e */ /* 0x000fe400000000ff */
[----:B------:R-:W3:Y:S01]  /*1ff90*/  LDL.LU R98, [R1+0x224] ;  /* 0x0002240001627983 */ /* 0x000ee20000300800 */
[----:B------:R-:W-:Y:S02]  /*1ffa0*/  F2FP.F16.F32.PACK_AB R148, R72, R148 ;  /* 0x000000944894723e */ /* 0x000fe400000000ff */
[----:B------:R-:W-:Y:S02]  /*1ffb0*/  F2FP.F16.F32.PACK_AB R158, R96, R158 ;  /* 0x0000009e609e723e */ /* 0x000fe400000000ff */
[----:B------:R-:W3:Y:S01]  /*1ffc0*/  LDL.LU R96, [R1+0x424] ;  /* 0x0004240001607983 */ /* 0x000ee20000300800 */
[----:B------:R-:W-:-:S03]  /*1ffd0*/  F2FP.F16.F32.PACK_AB R157, R21, R157 ;  /* 0x0000009d159d723e */ /* 0x000fc600000000ff */
[----:B------:R-:W3:Y:S01]  /*1ffe0*/  LDL.LU R21, [R1+0x1010] ;  /* 0x0010100001157983 */ /* 0x000ee20000300800 */
[----:B------:R-:W-:-:S03]  /*1fff0*/  F2FP.F16.F32.PACK_AB R156, R20, R156 ;  /* 0x0000009c149c723e */ /* 0x000fc600000000ff */
[----:B------:R-:W3:Y:S01]  /*20000*/  LDL.LU R20, [R1+0x100c] ;  /* 0x00100c0001147983 */ /* 0x000ee20000300800 */
[----:B------:R-:W-:Y:S02]  /*20010*/  F2FP.F16.F32.PACK_AB R141, R71, R141 ;  /* 0x0000008d478d723e */ /* 0x000fe400000000ff */
[----:B------:R-:W-:Y:S02]  /*20020*/  F2FP.F16.F32.PACK_AB R140, R69, R140 ;  /* 0x0000008c458c723e */ /* 0x000fe400000000ff */
[----:B------:R-:W-:Y:S02]  /*20030*/  F2FP.F16.F32.PACK_AB R155, R95, R155 ;  /* 0x0000009b5f9b723e */ /* 0x000fe400000000ff */
[----:B------:R-:W3:Y:S01]  /*20040*/  LDL.LU R95, [R1+0x28c] ;  /* 0x00028c00015f7983 */ /* 0x000ee20000300800 */
[----:B------:R-:W-:Y:S02]  /*20050*/  F2FP.F16.F32.PACK_AB R137, R70, R137 ;  /* 0x000000894689723e */ /* 0x000fe400000000ff */
[----:B------:R-:W-:-:S02]  /*20060*/  F2FP.F16.F32.PACK_AB R154, R93, R154 ;  /* 0x0000009a5d9a723e */ /* 0x000fc400000000ff */
        /* <DEDUP_REMOVED lines=10> */
[----:B------:R-:W3:Y:S01]  /*20110*/  LDL.LU R72, [R1+0xffc] ;  /* 0x000ffc0001487983 */ /* 0x000ee20000300800 */
[----:B------:R-:W-:-:S03]  /*20120*/  F2FP.F16.F32.PACK_AB R143, R91, R143 ;  /* 0x0000008f5b8f723e */ /* 0x000fc600000000ff */
[----:B------:R-:W3:Y:S01]  /*20130*/  LDL.LU R91, [R1+0x29c] ;  /* 0x00029c00015b7983 */ /* 0x000ee20000300800 */
[----:B------:R-:W-:-:S03]  /*20140*/  F2FP.F16.F32.PACK_AB R142, R89, R142 ;  /* 0x0000008e598e723e */ /* 0x000fc600000000ff */
[----:B------:R-:W3:Y:S04]  /*20150*/  LDL.LU R89, [R1+0x49c] ;  /* 0x00049c0001597983 */ /* 0x000ee80000300800 */
        /* <DEDUP_REMOVED lines=25> */
[----:B------:R-:W-:Y:S02]  /*202f0*/  F2FP.F16.F32.PACK_AB R13, R62, R13 ;  /* 0x0000000d3e0d723e */ /* 0x000fe400000000ff */
[----:B------:R-:W-:-:S02]  /*20300*/  F2FP.F16.F32.PACK_AB R12, R60, R12 ;  /* 0x0000000c3c0c723e */ /* 0x000fc400000000ff */
[----:B------:R-:W-:Y:S02]  /*20310*/  F2FP.F16.F32.PACK_AB R111, R83, R111 ;  /* 0x0000006f536f723e */ /* 0x000fe400000000ff */
[----:B------:R-:W3:Y:S01]  /*20320*/  LDL.LU R83, [R1+0x2bc] ;  /* 0x0002bc0001537983 */ /* 0x000ee20000300800 */
[----:B------:R-:W-:Y:S02]  /*20330*/  F2FP.F16.F32.PACK_AB R109, R63, R109 ;  /* 0x0000006d3f6d723e */ /* 0x000fe400000000ff */
[----:B------:R-:W-:Y:S02]  /*20340*/  F2FP.F16.F32.PACK_AB R15, R82, R15 ;  /* 0x0000000f520f723e */ /* 0x000fe400000000ff */
[----:B------:R-:W-:Y:S02]  /*20350*/  F2FP.F16.F32.PACK_AB R110, R81, R110 ;  /* 0x0000006e516e723e */ /* 0x000fe400000000ff */
[----:B------:R-:W3:Y:S01]  /*20360*/  LDL.LU R81, [R1+0x4bc] ;  /* 0x0004bc0001517983 */ /* 0x000ee20000300800 */
[----:B------:R-:W-:-:S03]  /*20370*/  F2FP.F16.F32.PACK_AB R108, R61, R108 ;  /* 0x0000006c3d6c723e */ /* 0x000fc600000000ff */
[----:B------:R-:W3:Y:S04]  /*20380*/  LDL.LU R63, [R1+0xfd8] ;  /* 0x000fd800013f7983 */ /* 0x000ee80000300800 */
[----:B------:R-:W3:Y:S01]  /*20390*/  LDL.LU R61, [R1+0xfd4] ;  /* 0x000fd400013d7983 */ /* 0x000ee20000300800 */
[----:B------:R-:W-:-:S03]  /*203a0*/  F2FP.F16.F32.PACK_AB R14, R80, R14 ;  /* 0x0000000e500e723e */ /* 0x000fc600000000ff */
[----:B------:R-:W3:Y:S04]  /*203b0*/  LDL.LU R82, [R1+0x2b4] ;  /* 0x0002b40001527983 */ /* 0x000ee80000300800 */
[----:B------:R-:W3:Y:S04]  /*203c0*/  LDL.LU R80, [R1+0x4b4] ;  /* 0x0004b40001507983 */ /* 0x000ee80000300800 */
        /* <DEDUP_REMOVED lines=11> */
[----:B------:R-:W4:Y:S01]  /*20480*/  LDL.LU R78, [R1+0x2c4] ;  /* 0x0002c400014e7983 */ /* 0x000f220000300800 */
[----:B--2---:R-:W-:-:S03]  /*20490*/  F2FP.F16.F32.PACK_AB R22, R76, R22 ;  /* 0x000000164c16723e */ /* 0x004fc600000000ff */
[----:B------:R-:W2:Y:S01]  /*204a0*/  LDL.LU R76, [R1+0x4c4] ;  /* 0x0004c400014c7983 */ /* 0x000ea20000300800 */
[----:B---3--:R-:W-:-:S03]  /*204b0*/  F2FP.F16.F32.PACK_AB R21, R58, R21 ;  /* 0x000000153a15723e */ /* 0x008fc600000000ff */
[----:B------:R-:W3:Y:S01]  /*204c0*/  LDL.LU R58, [R1+0xfc0] ;  /* 0x000fc000013a7983 */ /* 0x000ee20000300800 */
[----:B------:R-:W-:-:S03]  /*204d0*/  F2FP.F16.F32.PACK_AB R20, R56, R20 ;  /* 0x000000143814723e */ /* 0x000fc600000000ff */
[----:B------:R-:W3:Y:S01]  /*204e0*/  LDL.LU R56, [R1+0xfbc] ;  /* 0x000fbc0001387983 */ /* 0x000ee20000300800 */
[----:B------:R-:W-:-:S03]  /*204f0*/  F2FP.F16.F32.PACK_AB R79, R75, R79 ;  /* 0x0000004f4b4f723e */ /* 0x000fc600000000ff */
[----:B------:R-:W3:Y:S01]  /*20500*/  LDL.LU R75, [R1+0x2c8] ;  /* 0x0002c800014b7983 */ /* 0x000ee20000300800 */
[----:B------:R-:W-:Y:S02]  /*20510*/  F2FP.F16.F32.PACK_AB R77, R55, R77 ;  /* 0x0000004d374d723e */ /* 0x000fe400000000ff */
[----:B----4-:R-:W-:Y:S02]  /*20520*/  F2FP.F16.F32.PACK_AB R78, R73, R78 ;  /* 0x0000004e494e723e */ /* 0x010fe400000000ff */
[----:B------:R-:W4:Y:S04]  /*20530*/  LDL.LU R73, [R1+0x4c8] ;  /* 0x0004c80001497983 */ /* 0x000f280000300800 */
[----:B------:R-:W4:Y:S01]  /*20540*/  LDL.LU R55, [R1+0xfb8] ;  /* 0x000fb80001377983 */ /* 0x000f220000300800 */
[----:B--2---:R-:W-:-:S03]  /*20550*/  F2FP.F16.F32.PACK_AB R76, R53, R76 ;  /* 0x0000004c354c723e */ /* 0x004fc600000000ff */
[----:B------:R-:W2:Y:S01]  /*20560*/  LDL.LU R53, [R1+0xfb4] ;  /* 0x000fb40001357983 */ /* 0x000ea20000300800 */
[----:B---3--:R-:W-:-:S03]  /*20570*/  F2FP.F16.F32.PACK_AB R75, R74, R75 ;  /* 0x0000004b4a4b723e */ /* 0x008fc600000000ff */
[----:B------:R-:W3:Y:S02]  /*20580*/  LDL.LU R74, [R1+0x2c0] ;  /* 0x0002c000014a7983 */ /* 0x000ee40000300800 */
[----:B---3--:R-:W-:Y:S02]  /*20590*/  F2FP.F16.F32.PACK_AB R74, R72, R74 ;  /* 0x0000004a484a723e */ /* 0x008fe400000000ff */
[----:B------:R-:W3:Y:S01]  /*205a0*/  LDL.LU R72, [R1+0x4c0] ;  /* 0x0004c00001487983 */ /* 0x000ee20000300800 */
[----:B----4-:R-:W-:Y:S02]  /*205b0*/  F2FP.F16.F32.PACK_AB R73, R54, R73 ;  /* 0x000000493649723e */ /* 0x010fe400000000ff */
[----:B------:R-:W-:Y:S01]  /*205c0*/  F2FP.F16.F32.PACK_AB R83, R71, R83 ;  /* 0x000000534753723e */ /* 0x000fe200000000ff */
[----:B------:R-:W4:Y:S01]  /*205d0*/  LDL.LU R54, [R1+0xfb0] ;  /* 0x000fb00001367983 */ /* 0x000f220000300800 */
[----:B---3--:R-:W-:-:S03]  /*205e0*/  F2FP.F16.F32.PACK_AB R72, R52, R72 ;  /* 0x000000483448723e */ /* 0x008fc600000000ff */
[----:B------:R-:W3:Y:S04]  /*205f0*/  LDL.LU R52, [R1+0xfac] ;  /* 0x000fac0001347983 */ /* 0x000ee80000300800 */
[----:B------:R-:W2:Y:S01]  /*20600*/  LDL.LU R71, [R1+0x2b8] ;  /* 0x0002b80001477983 */ /* 0x000ea20000300800 */
[----:B------:R-:W-:Y:S02]  /*20610*/  F2FP.F16.F32.PACK_AB R82, R69, R82 ;  /* 0x000000524552723e */ /* 0x000fe400000000ff */
[----:B------:R-:W-:Y:S01]  /*20620*/  F2FP.F16.F32.PACK_AB R81, R51, R81 ;  /* 0x000000513351723e */ /* 0x000fe200000000ff */
[----:B------:R-:W4:Y:S01]  /*20630*/  LDL.LU R69, [R1+0x4b8] ;  /* 0x0004b80001457983 */ /* 0x000f220000300800 */
[----:B------:R-:W-:-:S03]  /*20640*/  F2FP.F16.F32.PACK_AB R80, R49, R80 ;  /* 0x000000503150723e */ /* 0x000fc600000000ff */
[----:B------:R-:W3:Y:S04]  /*20650*/  LDL.LU R51, [R1+0xfa8] ;  /* 0x000fa80001337983 */ /* 0x000ee80000300800 */
[----:B------:R-:W3:Y:S01]  /*20660*/  LDL.LU R49, [R1+0xfa4] ;  /* 0x000fa40001317983 */ /* 0x000ee20000300800 */
[----:B--2---:R-:W-:-:S03]  /*20670*/  F2FP.F16.F32.PACK_AB R71, R70, R71 ;  /* 0x000000474647723e */ /* 0x004fc600000000ff */
[----:B------:R-:W2:Y:S02]  /*20680*/  LDL.LU R70, [R1+0x2b0] ;  /* 0x0002b00001467983 */ /* 0x000ea40000300800 */
[----:B--2---:R-:W-:Y:S02]  /*20690*/  F2FP.F16.F32.PACK_AB R70, R68, R70 ;  /* 0x000000464446723e */ /* 0x004fe400000000ff */
[----:B------:R-:W2:Y:S01]  /*206a0*/  LDL.LU R68, [R1+0x4b0] ;  /* 0x0004b00001447983 */ /* 0x000ea20000300800 */
[----:B----4-:R-:W-:Y:S02]  /*206b0*/  F2FP.F16.F32.PACK_AB R69, R50, R69 ;  /* 0x000000453245723e */ /* 0x010fe400000000ff */
[----:B------:R-:W-:Y:S01]  /*206c0*/  F2FP.F16.F32.PACK_AB R87, R67, R87 ;  /* 0x000000574357723e */ /* 0x000fe200000000ff */
[----:B------:R-:W4:Y:S01]  /*206d0*/  LDL.LU R50, [R1+0xfa0] ;  /* 0x000fa00001327983 */ /* 0x000f220000300800 */
[----:B--2---:R-:W-:-:S03]  /*206e0*/  F2FP.F16.F32.PACK_AB R68, R48, R68 ;  /* 0x000000443044723e */ /* 0x004fc600000000ff */
[----:B------:R-:W2:Y:S04]  /*206f0*/  LDL.LU R48, [R1+0xf9c] ;  /* 0x000f9c0001307983 */ /* 0x000ea80000300800 */
[----:B------:R-:W3:Y:S01]  /*20700*/  LDL.LU R67, [R1+0x2a8] ;  /* 0x0002a80001437983 */ /* 0x000ee20000300800 */
[----:B------:R-:W-:Y:S02]  /*20710*/  F2FP.F16.F32.PACK_AB R86, R65, R86 ;  /* 0x000000564156723e */ /* 0x000fe400000000ff */
[----:B------:R-:W-:Y:S01]  /*20720*/  F2FP.F16.F32.PACK_AB R85, R47, R85 ;  /* 0x000000552f55723e */ /* 0x000fe200000000ff */
[----:B------:R-:W4:Y:S01]  /*20730*/  LDL.LU R65, [R1+0x4a8] ;  /* 0x0004a80001417983 */ /* 0x000f220000300800 */
[----:B------:R-:W-:-:S03]  /*20740*/  F2FP.F16.F32.PACK_AB R84, R45, R84 ;  /* 0x000000542d54723e */ /* 0x000fc600000000ff */
[----:B------:R-:W2:Y:S04]  /*20750*/  LDL.LU R47, [R1+0xf98] ;  /* 0x000f9800012f7983 */ /* 0x000ea80000300800 */
        /* <DEDUP_REMOVED lines=40> */
[----:B------:R-:W-:Y:S02]  /*209e0*/  F2FP.F16.F32.PACK_AB R114, R53, R114 ;  /* 0x000000723572723e */ /* 0x000fe400000000ff */
[----:B------:R-:W-:-:S02]  /*209f0*/  F2FP.F16.F32.PACK_AB R113, R35, R113 ;  /* 0x000000712371723e */ /* 0x000fc400000000ff */
[----:B------:R-:W-:Y:S02]  /*20a00*/  F2FP.F16.F32.PACK_AB R112, R33, R112 ;  /* 0x000000702170723e */ /* 0x000fe400000000ff */
[----:B------:R-:W-:Y:S02]  /*20a10*/  F2FP.F16.F32.PACK_AB R123, R54, R123 ;  /* 0x0000007b367b723e */ /* 0x000fe400000000ff */
[----:B------:R-:W-:Y:S02]  /*20a20*/  F2FP.F16.F32.PACK_AB R122, R52, R122 ;  /* 0x0000007a347a723e */ /* 0x000fe400000000ff */
[----:B------:R-:W-:Y:S02]  /*20a30*/  F2FP.F16.F32.PACK_AB R121, R34, R121 ;  /* 0x000000792279723e */ /* 0x000fe400000000ff */
        /* <DEDUP_REMOVED lines=10> */
[----:B---3--:R-:W-:Y:S02]  /*20ae0*/  F2FP.F16.F32.PACK_AB R56, R36, R56 ;  /* 0x000000382438723e */ /* 0x008fe400000000ff */
[----:B------:R-:W3:Y:S04]  /*20af0*/  LDL.LU R36, [R1+0xf6c] ;  /* 0x000f6c0001247983 */ /* 0x000ee80000300800 */
[----:B------:R-:W2:Y:S04]  /*20b00*/  LDL.LU R55, [R1+0x24c] ;  /* 0x00024c0001377983 */ /* 0x000ea80000300800 */
[----:B------:R-:W4:Y:S04]  /*20b10*/  LDL.LU R53, [R1+0x44c] ;  /* 0x00044c0001357983 */ /* 0x000f280000300800 */
[----:B------:R-:W3:Y:S04]  /*20b20*/  LDL.LU R35, [R1+0xf68] ;  /* 0x000f680001237983 */ /* 0x000ee80000300800 */
[----:B------:R-:W3:Y:S04]  /*20b30*/  LDL.LU R33, [R1+0xf64] ;  /* 0x000f640001217983 */ /* 0x000ee80000300800 */
[----:B------:R-:W4:Y:S04]  /*20b40*/  LDL.LU R54, [R1+0x244] ;  /* 0x0002440001367983 */ /* 0x000f280000300800 */
        /* <DEDUP_REMOVED lines=11> */
[----:B------:R-:W2:Y:S01]  /*20c00*/  LDL.LU R47, [R1+0x258] ;  /* 0x00025800012f7983 */ /* 0x000ea20000300800 */
[----:B------:R-:W-:-:S02]  /*20c10*/  F2FP.F16.F32.PACK_AB R146, R45, R146 ;  /* 0x000000922d92723e */ /* 0x000fc400000000ff */
        /* <DEDUP_REMOVED lines=13> */
[----:B------:R-:W4:Y:S04]  /*20cf0*/  LDL.LU R252, [R1+0xf3c] ;  /* 0x000f3c0001fc7983 */ /* 0x000f280000300800 */
[----:B------:R-:W2:Y:S01]  /*20d00*/  LDL.LU R43, [R1+0x248] ;  /* 0x00024800012b7983 */ /* 0x000ea20000300800 */
[----:B------:R-:W-:Y:S02]  /*20d10*/  F2FP.F16.F32.PACK_AB R54, R41, R54 ;  /* 0x000000362936723e */ /* 0x000fe400000000ff */
[----:B------:R-:W-:Y:S01]  /*20d20*/  F2FP.F16.F32.PACK_AB R53, R249, R53 ;  /* 0x00000035f935723e */ /* 0x000fe200000000ff */
[----:B------:R-:W4:Y:S01]  /*20d30*/  LDL.LU R41, [R1+0x448] ;  /* 0x0004480001297983 */ /* 0x000f220000300800 */
[----:B---3--:R-:W-:-:S03]  /*20d40*/  F2FP.F16.F32.PACK_AB R52, R26, R52 ;  /* 0x000000341a34723e */ /* 0x008fc600000000ff */
        /* <DEDUP_REMOVED lines=14> */
[----:B------:R-:W3:Y:S01]  /*20e30*/  LDL.LU R37, [R1+0x438] ;  /* 0x0004380001257983 */ /* 0x000ee20000300800 */
[----:B------:R-:W-:-:S03]  /*20e40*/  F2FP.F16.F32.PACK_AB R48, R247, R48 ;  /* 0x00000030f730723e */ /* 0x000fc600000000ff */
[----:B------:R-:W4:Y:S04]  /*20e50*/  LDL.LU R246, [R1+0xf28] ;  /* 0x000f280001f67983 */ /* 0x000f280000300800 */
[----:B------:R-:W4:Y:S01]  /*20e60*/  LDL.LU R247, [R1+0xf24] ;  /* 0x000f240001f77983 */ /* 0x000f220000300800 */
[----:B--2---:R-:W-:-:S03]  /*20e70*/  F2FP.F16.F32.PACK_AB R39, R38, R39 ;  /* 0x000000272627723e */ /* 0x004fc600000000ff */
[----:B------:R-:W2:Y:S02]  /*20e80*/  LDL.LU R38, [R1+0x230] ;  /* 0x0002300001267983 */ /* 0x000ea40000300800 */
[----:B--2---:R-:W-:Y:S02]  /*20e90*/  F2FP.F16.F32.PACK_AB R38, R36, R38 ;  /* 0x000000262426723e */ /* 0x004fe400000000ff */
[----:B------:R-:W2:Y:S01]  /*20ea0*/  LDL.LU R36, [R1+0x430] ;  /* 0x0004300001247983 */ /* 0x000ea20000300800 */
[----:B---3--:R-:W-:Y:S02]  /*20eb0*/  F2FP.F16.F32.PACK_AB R37, R244, R37 ;  /* 0x00000025f425723e */ /* 0x008fe400000000ff */
[----:B------:R-:W-:Y:S01]  /*20ec0*/  F2FP.F16.F32.PACK_AB R99, R35, R99 ;  /* 0x000000632363723e */ /* 0x000fe200000000ff */
[----:B------:R-:W3:Y:S01]  /*20ed0*/  LDL.LU R244, [R1+0xf20] ;  /* 0x000f200001f47983 */ /* 0x000ee20000300800 */
[----:B--2---:R-:W-:-:S03]  /*20ee0*/  F2FP.F16.F32.PACK_AB R36, R245, R36 ;  /* 0x00000024f524723e */ /* 0x004fc600000000ff */
[----:B------:R-:W3:Y:S04]  /*20ef0*/  LDL.LU R245, [R1+0xf1c] ;  /* 0x000f1c0001f57983 */ /* 0x000ee80000300800 */
[----:B------:R-:W2:Y:S01]  /*20f00*/  LDL.LU R35, [R1+0x228] ;  /* 0x0002280001237983 */ /* 0x000ea20000300800 */
[----:B------:R-:W-:Y:S02]  /*20f10*/  F2FP.F16.F32.PACK_AB R98, R33, R98 ;  /* 0x000000622162723e */ /* 0x000fe400000000ff */
[----:B------:R-:W-:Y:S01]  /*20f20*/  F2FP.F16.F32.PACK_AB R97, R10, R97 ;  /* 0x000000610a61723e */ /* 0x000fe200000000ff */
[----:B------:R-:W4:Y:S01]  /*20f30*/  LDL.LU R33, [R1+0x428] ;  /* 0x0004280001217983 */ /* 0x000f220000300800 */
[----:B------:R-:W-:-:S03]  /*20f40*/  F2FP.F16.F32.PACK_AB R96, R5, R96 ;  /* 0x000000600560723e */ /* 0x000fc600000000ff */
[----:B------:R0:W5:Y:S04]  /*20f50*/  LDL.LU R10, [R1+0xf18] ;  /* 0x000f1800010a7983 */ /* 0x0001680000300800 */
[----:B------:R0:W5:Y:S01]  /*20f60*/  LDL.LU R5, [R1+0xf14] ;  /* 0x000f140001057983 */ /* 0x0001620000300800 */
[----:B--2---:R-:W-:-:S03]  /*20f70*/  F2FP.F16.F32.PACK_AB R35, R34, R35 ;  /* 0x000000232223723e */ /* 0x004fc600000000ff */
[----:B------:R-:W2:Y:S01]  /*20f80*/  LDL.LU R34, [R1+0x220] ;  /* 0x0002200001227983 */ /* 0x000ea20000300800 */
[----:B----4-:R-:W-:Y:S02]  /*20f90*/  F2FP.F16.F32.PACK_AB R33, R4, R33 ;  /* 0x000000210421723e */ /* 0x010fe400000000ff */
[----:B--2---:R-:W-:Y:S02]  /*20fa0*/  F2FP.F16.F32.PACK_AB R34, R32, R34 ;  /* 0x000000222022723e */ /* 0x004fe400000000ff */
[----:B------:R-:W2:Y:S04]  /*20fb0*/  LDL.LU R32, [R1+0x20] ;  /* 0x0000200001207983 */ /* 0x000ea80000300800 */
[----:B------:R0:W5:Y:S01]  /*20fc0*/  LDL.LU R4, [R1+0xf10] ;  /* 0x000f100001047983 */ /* 0x0001620000300800 */
        /* <DEDUP_REMOVED lines=11> */
[----:B---3--:R-:W-:Y:S02]  /*21080*/  F2FP.F16.F32.PACK_AB R24, R245, R244 ;  /* 0x000000f4f518723e */ /* 0x008fe400000000ff */
[----:B--2---:R-:W-:-:S02]  /*21090*/  F2FP.F16.F32.PACK_AB R32, R32, R100 ;  /* 0x000000642020723e */ /* 0x004fc400000000ff */
[----:B------:R-:W-:Y:S02]  /*210a0*/  F2FP.F16.F32.PACK_AB R100, R106, R105 ;  /* 0x000000696a64723e */ /* 0x000fe400000000ff */
[----:B------:R-:W-:Y:S02]  /*210b0*/  F2FP.F16.F32.PACK_AB R106, R25, R251 ;  /* 0x000000fb196a723e */ /* 0x000fe400000000ff */
[----:B------:R-:W-:Y:S02]  /*210c0*/  F2FP.F16.F32.PACK_AB R105, R0, R11 ;  /* 0x0000000b0069723e */ /* 0x000fe400000000ff */
[----:B0-----:R-:W-:-:S07]  /*210d0*/  F2FP.F16.F32.PACK_AB R25, R247, R246 ;  /* 0x000000f6f719723e */ /* 0x001fce00000000ff */
.L_x_0:
[----:B------:R-:W0:Y:S01]  /*210e0*/  S2R R2, SR_TID.X ;  /* 0x0000000000027919 */ /* 0x000e220000002100 */
[----:B-----5:R-:W-:Y:S01]  /*210f0*/  VIADD R0, R4, 0xff ;  /* 0x000000ff04007836 */ /* 0x020fe20000000000 */
[----:B------:R-:W-:Y:S01]  /*21100*/  ULDC.64 UR26, c[0x0][0x228] ;  /* 0x00008a00001a7ab9 */ /* 0x000fe20000000a00 */
[----:B------:R-:W1:Y:S01]  /*21110*/  LDC R8, c[0x0][0x244] ;  /* 0x00009100ff087b82 */ /* 0x000e620000000800 */
[----:B------:R-:W-:Y:S01]  /*21120*/  ULDC.64 UR8, c[0x0][0x228] ;  /* 0x00008a0000087ab9 */ /* 0x000fe20000000a00 */
[----:B------:R-:W-:Y:S01]  /*21130*/  ULDC.64 UR28, c[0x0][0x228] ;  /* 0x00008a00001c7ab9 */ /* 0x000fe20000000a00 */
[----:B------:R-:W-:Y:S01]  /*21140*/  ISETP.GE.AND P3, PT, R0, UR27, PT ;  /* 0x0000001b00007c0c */ /* 0x000fe2000bf66270 */
[----:B------:R-:W-:Y:S01]  /*21150*/  ULDC.64 UR12, c[0x0][0x228] ;  /* 0x00008a00000c7ab9 */ /* 0x000fe20000000a00 */
[----:B------:R-:W-:Y:S01]  /*21160*/  ULDC.64 UR10, c[0x0][0x228] ;  /* 0x00008a00000a7ab9 */ /* 0x000fe20000000a00 */
[----:B------:R-:W-:Y:S01]  /*21170*/  ULDC.64 UR16, c[0x0][0x228] ;  /* 0x00008a0000107ab9 */ /* 0x000fe20000000a00 */
[----:B------:R-:W-:Y:S01]  /*21180*/  ULDC.64 UR14, c[0x0][0x228] ;  /* 0x00008a00000e7ab9 */ /* 0x000fe20000000a00 */
[----:B------:R-:W-:Y:S01]  /*21190*/  ULDC.64 UR20, c[0x0][0x228] ;  /* 0x00008a0000147ab9 */ /* 0x000fe20000000a00 */
[----:B------:R-:W-:Y:S01]  /*211a0*/  ULDC.64 UR18, c[0x0][0x228] ;  /* 0x00008a0000127ab9 */ /* 0x000fe20000000a00 */
[----:B------:R-:W-:Y:S01]  /*211b0*/  ULDC.64 UR24, c[0x0][0x228] ;  /* 0x00008a0000187ab9 */ /* 0x000fe20000000a00 */
[----:B------:R-:W-:Y:S01]  /*211c0*/  ULDC.64 UR22, c[0x0][0x228] ;  /* 0x00008a0000167ab9 */ /* 0x000fe20000000a00 */
[C---:B0-----:R-:W-:Y:S01]  /*211d0*/  IMAD.SHL.U32 R3, R2.reuse, 0x10, RZ ;  /* 0x0000001002037824 */ /* 0x041fe200078e00ff */
[C---:B------:R-:W-:Y:S01]  /*211e0*/  LOP3.LUT R11, R2.reuse, 0x7f, RZ, 0xc0, !PT ;  /* 0x0000007f020b7812 */ /* 0x040fe200078ec0ff */
[----:B------:R-:W-:-:S03]  /*211f0*/  IMAD.SHL.U32 R0, R2, 0x40, RZ ;  /* 0x0000004002007824 */ /* 0x000fc600078e00ff */
[----:B------:R-:W-:Y:S02]  /*21200*/  LOP3.LUT R3, R3, 0xf0, RZ, 0xc0, !PT ;  /* 0x000000f003037812 */ /* 0x000fe400078ec0ff */
[----:B------:R-:W-:Y:S02]  /*21210*/  LOP3.LUT R0, R0, 0x400, RZ, 0xc0, !PT ;  /* 0x0000040000007812 */ /* 0x000fe400078ec0ff */
[----:B------:R-:W-:Y:S01]  /*21220*/  LEA R11, R11, UR4, 0x4 ;  /* 0x000000040b0b7c11 */ /* 0x000fe2000f8e20ff */
[----:B------:R-:W-:Y:S01]  /*21230*/  BAR.SYNC.DEFER_BLOCKING 0x0 ;  /* 0x0000000000007b1d */ /* 0x000fe20000010000 */
[----:B------:R-:W-:Y:S01]  /*21240*/  IADD3 R0, R0, UR4, R3 ;  /* 0x0000000400007c10 */ /* 0x000fe2000fffe003 */
[----:B------:R-:W-:-:S04]  /*21250*/  IMAD.SHL.U32 R3, R2, 0x8, RZ ;  /* 0x0000000802037824 */ /* 0x000fc800078e00ff */
[----:B------:R-:W-:Y:S01]  /*21260*/  ULDC UR4, c[0x0][0x244] ;  /* 0x0000910000047ab9 */ /* 0x000fe20000000800 */
[----:B------:R-:W-:-:S05]  /*21270*/  LOP3.LUT R3, R3, 0x300, RZ, 0xc0, !PT ;  /* 0x0000030003037812 */ /* 0x000fca00078ec0ff */
[----:B------:R-:W-:-:S05]  /*21280*/  IMAD.IADD R0, R0, 0x1, R3 ;  /* 0x0000000100007824 */ /* 0x000fca00078e0203 */
[----:B------:R-:W-:Y:S01]  /*21290*/  STSM.16.M88.4 [R0], R24 ;  /* 0x0000001800007844 */ /* 0x000fe20000000200 */
[----:B------:R-:W-:Y:S06]  /*212a0*/  BAR.SYNC.DEFER_BLOCKING 0x0 ;  /* 0x0000000000007b1d */ /* 0x000fec0000010000 */
[----:B------:R-:W0:Y:S02]  /*212b0*/  LDS.128 R244, [R11] ;  /* 0x000000000bf47984 */ /* 0x000e240000000c00 */
[----:B------:R-:W-:Y:S06]  /*212c0*/  BAR.SYNC.DEFER_BLOCKING 0x0 ;  /* 0x0000000000007b1d */ /* 0x000fec0000010000 */
[----:B------:R-:W-:Y:S02]  /*212d0*/  STSM.16.M88.4 [R0], R104 ;  /* 0x0000006800007844 */ /* 0x000fe40000000200 */
[----:B------:R-:W-:Y:S06]  /*212e0*/  BAR.SYNC.DEFER_BLOCKING 0x0 ;  /* 0x0000000000007b1d */ /* 0x000fec0000010000 */
[----:B0-----:R-:W-:Y:S01]  /*212f0*/  STL [R1+0x24], R245 ;  /* 0x000024f501007387 */ /* 0x001fe20000100800 */
[----:B------:R-:W-:-:S03]  /*21300*/  IMAD.MOV.U32 R9, RZ, RZ, R244 ;  /* 0x000000ffff097224 */ /* 0x000fc600078e00f4 */
[----:B------:R-:W-:Y:S04]  /*21310*/  STL.64 [R1+0x28], R246 ;  /* 0x000028f601007387 */ /* 0x000fe80000100a00 */
[----:B------:R-:W0:Y:S01]  /*21320*/  LDS.128 R24, [R11] ;  /* 0x000000000b187984 */ /* 0x000e220000000c00 */
[----:B------:R-:W-:Y:S06]  /*21330*/  BAR.SYNC.DEFER_BLOCKING 0x0 ;  /* 0x0000000000007b1d */ /* 0x000fec0000010000 */
[----:B------:R-:W-:Y:S02]  /*21340*/  STSM.16.M88.4 [R0], R28 ;  /* 0x0000001c00007844 */ /* 0x000fe40000000200 */
[----:B------:R-:W-:Y:S06]  /*21350*/  BAR.SYNC.DEFER_BLOCKING 0x0 ;  /* 0x0000000000007b1d */ /* 0x000fec0000010000 */
[----:B0-----:R-:W-:Y:S04]  /*21360*/  STL.64 [R1+0x10], R24 ;  /* 0x0000101801007387 */ /* 0x001fe80000100a00 */
[----:B------:R-:W-:Y:S04]  /*21370*/  STL.64 [R1+0x18], R26 ;  /* 0x0000181a01007387 */ /* 0x000fe80000100a00 */
[----:B------:R-:W0:Y:S01]  /*21380*/  LDS.128 R24, [R11] ;  /* 0x000000000b187984 */ /* 0x000e220000000c00 */
[----:B------:R-:W-:Y:S06]  /*21390*/  BAR.SYNC.DEFER_BLOCKING 0x0 ;  /* 0x0000000000007b1d */ /* 0x000fec0000010000 */
[----:B------:R-:W-:Y:S02]  /*213a0*/  STSM.16.M88.4 [R0], R100 ;  /* 0x0000006400007844 */ /* 0x000fe40000000200 */
[----:B------:R-:W-:Y:S06]  /*213b0*/  BAR.SYNC.DEFER_BLOCKING 0x0 ;  /* 0x0000000000007b1d */ /* 0x000fec0000010000 */
[----:B0-----:R-:W-:Y:S04]  /*213c0*/  STL.64 [R1], R24 ;  /* 0x0000001801007387 */ /* 0x001fe80000100a00 */
[----:B------:R-:W-:Y:S04]  /*213d0*/  STL.64 [R1+0x8], R26 ;  /* 0x0000081a01007387 */ /* 0x000fe80000100a00 */
[----:B------:R-:W0:Y:S01]  /*213e0*/  LDS.128 R248, [R11] ;  /* 0x000000000bf87984 */ /* 0x000e220000000c00 */
[----:B------:R-:W-:Y:S06]  /*213f0*/  BAR.SYNC.DEFER_BLOCKING 0x0 ;  /* 0x0000000000007b1d */ /* 0x000fec0000010000 */
[----:B------:R-:W-:Y:S02]  /*21400*/  STSM.16.M88.4 [R0], R32 ;  /* 0x0000002000007844 */ /* 0x000fe40000000200 */
[----:B------:R-:W-:Y:S06]  /*21410*/  BAR.SYNC.DEFER_BLOCKING 0x0 ;  /* 0x0000000000007b1d */ /* 0x000fec0000010000 */
[----:B0-----:R0:W-:Y:S04]  /*21420*/  STL [R1+0xf1c], R248 ;  /* 0x000f1cf801007387 */ /* 0x0011e80000100800 */
[----:B------:R2:W-:Y:S04]  /*21430*/  STL [R1+0xf18], R249 ;  /* 0x000f18f901007387 */ /* 0x0005e80000100800 */
[----:B------:R3:W-:Y:S04]  /*21440*/  STL [R1+0xf14], R250 ;  /* 0x000f14fa01007387 */ /* 0x0007e80000100800 */
[----:B------:R4:W-:Y:S04]  /*21450*/  STL [R1+0xf10], R251 ;  /* 0x000f10fb01007387 */ /* 0x0009e80000100800 */
[----:B------:R-:W1:Y:S01]  /*21460*/  LDS.128 R244, [R11] ;  /* 0x000000000bf47984 */ /* 0x000e620000000c00 */
[----:B------:R-:W-:Y:S06]  /*21470*/  BAR.SYNC.DEFER_BLOCKING 0x0 ;  /* 0x0000000000007b1d */ /* 0x000fec0000010000 */
[----:B0-----:R-:W4:Y:S04]  /*21480*/  LDL.LU R248, [R1+0x610] ;  /* 0x0006100001f87983 */ /* 0x001f280000300800 */
[----:B--2---:R-:W2:Y:S04]  /*21490*/  LDL.LU R249, [R1+0x614] ;  /* 0x0006140001f97983 */ /* 0x004ea80000300800 */
[----:B---3--:R-:W2:Y:S04]  /*214a0*/  LDL.LU R250, [R1+0x618] ;  /* 0x0006180001fa7983 */ /* 0x008ea80000300800 */
[----:B----4-:R-:W2:Y:S04]  /*214b0*/  LDL.LU R251, [R1+0x61c] ;  /* 0x00061c0001fb7983 */ /* 0x010ea80000300800 */
[----:B------:R-:W-:Y:S01]  /*214c0*/  STSM.16.M88.4 [R0], R96 ;  /* 0x0000006000007844 */ /* 0x000fe20000000200 */
[----:B------:R-:W-:Y:S06]  /*214d0*/  BAR.SYNC.DEFER_BLOCKING 0x0 ;  /* 0x0000000000007b1d */ /* 0x000fec0000010000 */
[----:B-1----:R0:W-:Y:S04]  /*214e0*/  STL [R1+0xf2c], R244 ;  /* 0x000f2cf401007387 */ /* 0x0021e80000100800 */
[----:B------:R1:W-:Y:S04]  /*214f0*/  STL [R1+0xf28], R245 ;  /* 0x000f28f501007387 */ /* 0x0003e80000100800 */
[----:B------:R3:W-:Y:S04]  /*21500*/  STL [R1+0xf24], R246 ;  /* 0x000f24f601007387 */ /* 0x0007e80000100800 */
[----:B------:R4:W-:Y:S04]  /*21510*/  STL [R1+0xf20], R247 ;  /* 0x000f20f701007387 */ /* 0x0009e80000100800 */
[----:B------:R-:W2:Y:S01]  /*21520*/  LDS.128 R104, [R11] ;  /* 0x000000000b687984 */ /* 0x000ea20000000c00 */
[----:B------:R-:W-:Y:S06]  /*21530*/  BAR.SYNC.DEFER_BLOCKING 0x0 ;  /* 0x0000000000007b1d */ /* 0x000fec0000010000 */
[----:B0-----:R-:W2:Y:S04]  /*21540*/  LDL.LU R244, [R1+0x600] ;  /* 0x0006000001f47983 */ /* 0x001ea80000300800 */
[----:B-1----:R-:W2:Y:S04]  /*21550*/  LDL.LU R245, [R1+0x604] ;  /* 0x0006040001f57983 */ /* 0x002ea80000300800 */
[----:B---3--:R-:W2:Y:S04]  /*21560*/  LDL.LU R246, [R1+0x608] ;  /* 0x0006080001f67983 */ /* 0x008ea80000300800 */
[----:B----4-:R-:W2:Y:S04]  /*21570*/  LDL.LU R247, [R1+0x60c] ;  /* 0x00060c0001f77983 */ /* 0x010ea80000300800 */
[----:B------:R-:W-:Y:S01]  /*21580*/  STSM.16.M88.4 [R0], R36 ;  /* 0x0000002400007844 */ /* 0x000fe20000000200 */
[----:B------:R-:W-:Y:S06]  /*21590*/  BAR.SYNC.DEFER_BLOCKING 0x0 ;  /* 0x0000000000007b1d */ /* 0x000fec0000010000 */
[----:B------:R-:W0:Y:S02]  /*215a0*/  LDS.128 R96, [R11] ;  /* 0x000000000b607984 */ /* 0x000e240000000c00 */
[----:B------:R-:W-:Y:S06]  /*215b0*/  BAR.SYNC.DEFER_BLOCKING 0x0 ;  /* 0x0000000000007b1d */ /* 0x000fec0000010000 */
[----:B------:R-:W-:Y:S02]  /*215c0*/  STSM.16.M88.4 [R0], R48 ;  /* 0x0000003000007844 */ /* 0x000fe40000000200 */
[----:B------:R-:W-:Y:S06]  /*215d0*/  BAR.SYNC.DEFER_BLOCKING 0x0 ;  /* 0x0000000000007b1d */ /* 0x000fec0000010000 */
[----:B------:R-:W1:Y:S02]  /*215e0*/  LDS.128 R100, [R11] ;  /* 0x000000000b647984 */ /* 0x000e640000000c00 */
[----:B------:R-:W-:Y:S06]  /*215f0*/  BAR.SYNC.DEFER_BLOCKING 0x0 ;  /* 0x0000000000007b1d */ /* 0x000fec0000010000 */
[----:B------:R-:W-:Y:S02]  /*21600*/  STSM.16.M88.4 [R0], R40 ;  /* 0x0000002800007844 */ /* 0x000fe40000000200 */
[----:B------:R-:W-:Y:S06]  /*21610*/  BAR.SYNC.DEFER_BLOCKING 0x0 ;  /* 0x0000000000007b1d */ /* 0x000fec0000010000 */
[----:B------:R-:W3:Y:S02]  /*21620*/  LDS.128 R48, [R11] ;  /* 0x000000000b307984 */ /* 0x000ee40000000c00 */
[----:B------:R-:W-:Y:S06]  /*21630*/  BAR.SYNC.DEFER_BLOCKING 0x0 ;  /* 0x0000000000007b1d */ /* 0x000fec0000010000 */
[----:B------:R-:W-:Y:S02]  /*21640*/  STSM.16.M88.4 [R0], R52 ;  /* 0x0000003400007844 */ /* 0x000fe40000000200 */
[----:B------:R-:W-:Y:S06]  /*21650*/  BAR.SYNC.DEFER_BLOCKING 0x0 ;  /* 0x0000000000007b1d */ /* 0x000fec0000010000 */
[----:B------:R-:W4:Y:S02]  /*21660*/  LDS.128 R52, [R11] ;  /* 0x000000000b347984 */ /* 0x000f240000000c00 */
        /* <DEDUP_REMOVED lines=173> */
[----:B------:R0:W-:Y:S02]  /*22140*/  STSM.16.M88.4 [R0], R224 ;  /* 0x000000e000007844 */ /* 0x0001e40000000200 */
[----:B------:R-:W-:Y:S06]  /*22150*/  BAR.SYNC.DEFER_BLOCKING 0x0 ;  /* 0x0000000000007b1d */ /* 0x000fec0000010000 */
[----:B0-----:R-:W3:Y:S04]  /*22160*/  LDL.LU R224, [R1+0x1e0] ;  /* 0x0001e00001e07983 */ /* 0x001ee80000300800 */
[----:B------:R-:W3:Y:S04]  /*22170*/  LDL.LU R225, [R1+0x1e4] ;  /* 0x0001e40001e17983 */ /* 0x000ee80000300800 */
[----:B------:R-:W3:Y:S04]  /*22180*/  LDL.LU R226, [R1+0x1e8] ;  /* 0x0001e80001e27983 */ /* 0x000ee80000300800 */
[----:B------:R-:W3:Y:S04]  /*22190*/  LDL.LU R227, [R1+0x1ec] ;  /* 0x0001ec0001e37983 */ /* 0x000ee80000300800 */
[----:B------:R-:W0:Y:S01]  /*221a0*/  LDS.128 R204, [R11] ;  /* 0x000000000bcc7984 */ /* 0x000e220000000c00 */
[----:B------:R-:W-:Y:S06]  /*221b0*/  BAR.SYNC.DEFER_BLOCKING 0x0 ;  /* 0x0000000000007b1d */ /* 0x000fec0000010000 */
[----:B------:R1:W-:Y:S02]  /*221c0*/  STSM.16.M88.4 [R0], R228 ;  /* 0x000000e400007844 */ /* 0x0003e40000000200 */
[----:B------:R-:W-:Y:S06]  /*221d0*/  BAR.SYNC.DEFER_BLOCKING 0x0 ;  /* 0x0000000000007b1d */ /* 0x000fec0000010000 */
[----:B-1----:R-:W2:Y:S04]  /*221e0*/  LDL.LU R228, [R1+0x1f0] ;  /* 0x0001f00001e47983 */ /* 0x002ea80000300800 */
[----:B------:R-:W2:Y:S04]  /*221f0*/  LDL.LU R229, [R1+0x1f4] ;  /* 0x0001f40001e57983 */ /* 0x000ea80000300800 */
[----:B------:R-:W2:Y:S04]  /*22200*/  LDL.LU R230, [R1+0x1f8] ;  /* 0x0001f80001e67983 */ /* 0x000ea80000300800 */
[----:B------:R-:W2:Y:S04]  /*22210*/  LDL.LU R231, [R1+0x1fc] ;  /* 0x0001fc0001e77983 */ /* 0x000ea80000300800 */
[----:B------:R-:W1:Y:S01]  /*22220*/  LDS.128 R208, [R11] ;  /* 0x000000000bd07984 */ /* 0x000e620000000c00 */
[----:B------:R-:W-:Y:S06]  /*22230*/  BAR.SYNC.DEFER_BLOCKING 0x0 ;  /* 0x0000000000007b1d */ /* 0x000fec0000010000 */
[----:B------:R4:W-:Y:S02]  /*22240*/  STSM.16.M88.4 [R0], R232 ;  /* 0x000000e800007844 */ /* 0x0009e40000000200 */
[----:B------:R-:W-:Y:S06]  /*22250*/  BAR.SYNC.DEFER_BLOCKING 0x0 ;  /* 0x0000000000007b1d */ /* 0x000fec0000010000 */
[----:B----4-:R-:W4:Y:S04]  /*22260*/  LDL.LU R232, [R1+0x3e0] ;  /* 0x0003e00001e87983 */ /* 0x010f280000300800 */
[----:B------:R-:W4:Y:S04]  /*22270*/  LDL.LU R233, [R1+0x3e4] ;  /* 0x0003e40001e97983 */ /* 0x000f280000300800 */
[----:B------:R-:W4:Y:S04]  /*22280*/  LDL.LU R234, [R1+0x3e8] ;  /* 0x0003e80001ea7983 */ /* 0x000f280000300800 */
[----:B------:R-:W4:Y:S04]  /*22290*/  LDL.LU R235, [R1+0x3ec] ;  /* 0x0003ec0001eb7983 */ /* 0x000f280000300800 */
[----:B------:R-:W1:Y:S01]  /*222a0*/  LDS.128 R212, [R11] ;  /* 0x000000000bd47984 */ /* 0x000e620000000c00 */
[----:B------:R-:W-:Y:S06]  /*222b0*/  BAR.SYNC.DEFER_BLOCKING 0x0 ;  /* 0x0000000000007b1d */ /* 0x000fec0000010000 */
[----:B------:R0:W-:Y:S02]  /*222c0*/  STSM.16.M88.4 [R0], R236 ;  /* 0x000000ec00007844 */ /* 0x0001e40000000200 */
[----:B------:R-:W-:Y:S06]  /*222d0*/  BAR.SYNC.DEFER_BLOCKING 0x0 ;  /* 0x0000000000007b1d */ /* 0x000fec0000010000 */
[----:B0-----:R-:W4:Y:S04]  /*222e0*/  LDL.LU R236, [R1+0x3f0] ;  /* 0x0003f00001ec7983 */ /* 0x001f280000300800 */
[----:B------:R-:W4:Y:S04]  /*222f0*/  LDL.LU R237, [R1+0x3f4] ;  /* 0x0003f40001ed7983 */ /* 0x000f280000300800 */
[----:B------:R-:W4:Y:S04]  /*22300*/  LDL.LU R238, [R1+0x3f8] ;  /* 0x0003f80001ee7983 */ /* 0x000f280000300800 */
[----:B------:R-:W4:Y:S04]  /*22310*/  LDL.LU R239, [R1+0x3fc] ;  /* 0x0003fc0001ef7983 */ /* 0x000f280000300800 */
[----:B------:R-:W0:Y:S01]  /*22320*/  LDS.128 R216, [R11] ;  /* 0x000000000bd87984 */ /* 0x000e220000000c00 */
[----:B------:R-:W-:Y:S06]  /*22330*/  BAR.SYNC.DEFER_BLOCKING 0x0 ;  /* 0x0000000000007b1d */ /* 0x000fec0000010000 */
[----:B------:R-:W-:Y:S02]  /*22340*/  STSM.16.M88.4 [R0], R240 ;  /* 0x000000f000007844 */ /* 0x000fe40000000200 */
[----:B------:R-:W-:Y:S06]  /*22350*/  BAR.SYNC.DEFER_BLOCKING 0x0 ;  /* 0x0000000000007b1d */ /* 0x000fec0000010000 */
[----:B------:R-:W0:Y:S02]  /*22360*/  LDS.128 R220, [R11] ;  /* 0x000000000bdc7984 */ /* 0x000e240000000c00 */
[----:B------:R-:W-:Y:S06]  /*22370*/  BAR.SYNC.DEFER_BLOCKING 0x0 ;  /* 0x0000000000007b1d */ /* 0x000fec0000010000 */
[----:B---3--:R-:W-:Y:S02]  /*22380*/  STSM.16.M88.4 [R0], R224 ;  /* 0x000000e000007844 */ /* 0x008fe40000000200 */
[----:B------:R-:W-:Y:S06]  /*22390*/  BAR.SYNC.DEFER_BLOCKING 0x0 ;  /* 0x0000000000007b1d */ /* 0x000fec0000010000 */
[----:B------:R-:W3:Y:S02]  /*223a0*/  LDS.128 R224, [R11] ;  /* 0x000000000be07984 */ /* 0x000ee40000000c00 */
[----:B------:R-:W-:Y:S06]  /*223b0*/  BAR.SYNC.DEFER_BLOCKING 0x0 ;  /* 0x0000000000007b1d */ /* 0x000fec0000010000 */
[----:B--2---:R-:W-:Y:S02]  /*223c0*/  STSM.16.M88.4 [R0], R228 ;  /* 0x000000e400007844 */ /* 0x004fe40000000200 */
[----:B------:R-:W-:Y:S06]  /*223d0*/  BAR.SYNC.DEFER_BLOCKING 0x0 ;  /* 0x0000000000007b1d */ /* 0x000fec0000010000 */
[----:B------:R-:W2:Y:S02]  /*223e0*/  LDS.128 R228, [R11] ;  /* 0x000000000be47984 */ /* 0x000ea40000000c00 */
[----:B------:R-:W-:Y:S06]  /*223f0*/  BAR.SYNC.DEFER_BLOCKING 0x0 ;  /* 0x0000000000007b1d */ /* 0x000fec0000010000 */
[----:B----4-:R-:W-:Y:S02]  /*22400*/  STSM.16.M88.4 [R0], R232 ;  /* 0x000000e800007844 */ /* 0x010fe40000000200 */
        /* <DEDUP_REMOVED lines=9> */
[----:B-1----:R-:W3:Y:S04]  /*224a0*/  LDL.LU R244, [R1+0x10] ;  /* 0x0000100001f47983 */ /* 0x002ee80000300800 */
[----:B------:R-:W2:Y:S04]  /*224b0*/  LDL.LU R246, [R1+0x14] ;  /* 0x0000140001f67983 */ /* 0x000ea80000300800 */
[----:B------:R-:W4:Y:S04]  /*224c0*/  LDL.LU R247, [R1+0x28] ;  /* 0x0000280001f77983 */ /* 0x000f280000300800 */
[----:B------:R-:W1:Y:S01]  /*224d0*/  LDS.128 R240, [R11] ;  /* 0x000000000bf07984 */ /* 0x000e620000000c00 */
[----:B------:R-:W-:Y:S06]  /*224e0*/  BAR.SYNC.DEFER_BLOCKING 0x0 ;  /* 0x0000000000007b1d */ /* 0x000fec0000010000 */
[----:B------:R0:W-:Y:S04]  /*224f0*/  STSM.16.M88.4 [R0], R248 ;  /* 0x000000f800007844 */ /* 0x0001e80000000200 */
[----:B0-----:R-:W4:Y:S04]  /*22500*/  LDL.LU R248, [R1+0x18] ;  /* 0x0000180001f87983 */ /* 0x001f280000300800 */
[----:B------:R-:W4:Y:S04]  /*22510*/  LDL.LU R249, [R1+0x2c] ;  /* 0x00002c0001f97983 */ /* 0x000f280000300800 */
[----:B------:R-:W4:Y:S04]  /*22520*/  LDL.LU R250, [R1+0x1c] ;  /* 0x00001c0001fa7983 */ /* 0x000f280000300800 */
[----:B------:R-:W4:Y:S04]  /*22530*/  LDL.LU R251, [R1] ;  /* 0x0000000001fb7983 */ /* 0x000f280000300800 */
[----:B------:R-:W2:Y:S01]  /*22540*/  LDL.LU R245, [R1+0x24] ;  /* 0x0000240001f57983 */ /* 0x000ea20000300800 */
[C---:B------:R-:W-:Y:S01]  /*22550*/  IMAD R0, R5.reuse, UR4, RZ ;  /* 0x0000000405007c24 */ /* 0x040fe2000f8e02ff */
[----:B------:R-:W-:Y:S01]  /*22560*/  BAR.SYNC.DEFER_BLOCKING 0x0 ;  /* 0x0000000000007b1d */ /* 0x000fe20000010000 */
[----:B------:R-:W-:-:S05]  /*22570*/  ISETP.GE.AND P0, PT, R5, UR8, PT ;  /* 0x0000000805007c0c */ /* 0x000fca000bf06270 */
[----:B------:R-:W-:Y:S01]  /*22580*/  ULDC.64 UR4, c[0x0][0x220] ;  /* 0x0000880000047ab9 */ /* 0x000fe20000000a00 */
[----:B------:R-:W-:Y:S02]  /*22590*/  ISETP.LT.AND P0, PT, R4, UR29, !P0 ;  /* 0x0000001d04007c0c */ /* 0x000fe4000c701270 */
[----:B------:R-:W-:Y:S01]  /*225a0*/  LEA R2, P1, R0, UR4, 0x1 ;  /* 0x0000000400027c11 */ /* 0x000fe2000f8208ff */
[----:B------:R-:W-:Y:S01]  /*225b0*/  ULDC UR4, c[0x0][0x248] ;  /* 0x0000920000047ab9 */ /* 0x000fe20000000800 */
[----:B------:R-:W-:Y:S02]  /*225c0*/  IMAD R8, R8, 0x80, R0 ;  /* 0x0000008008087824 */ /* 0x000fe400078e0200 */
[----:B------:R-:W-:Y:S01]  /*225d0*/  LEA.HI.X.SX32 R3, R0, UR5, 0x1, P1 ;  /* 0x0000000500037c11 */ /* 0x000fe200088f0eff */
[----:B------:R-:W-:Y:S01]  /*225e0*/  IMAD R0, R4, UR4, RZ ;  /* 0x0000000404007c24 */ /* 0x000fe2000f8e02ff */
[----:B------:R-:W-:-:S03]  /*225f0*/  ULDC.64 UR4, c[0x0][0x228] ;  /* 0x00008a0000047ab9 */ /* 0x000fc60000000a00 */
[----:B------:R-:W-:-:S05]  /*22600*/  IMAD.WIDE R6, R0, 0x2, R2 ;  /* 0x0000000200067825 */ /* 0x000fca00078e0202 */
[----:B------:R0:W-:Y:S01]  /*22610*/  @P0 STG.E.U16 desc[UR6][R6.64], R9 ;  /* 0x0000000906000986 */ /* 0x0001e2000c101506 */
[----:B------:R-:W-:Y:S01]  /*22620*/  ISETP.GE.AND P0, PT, R4, UR9, PT ;  /* 0x0000000904007c0c */ /* 0x000fe2000bf06270 */
[----:B------:R-:W-:-:S03]  /*22630*/  ULDC.64 UR8, c[0x0][0x220] ;  /* 0x0000880000087ab9 */ /* 0x000fc60000000a00 */
[----:B------:R-:W-:Y:S01]  /*22640*/  ISETP.LT.AND P0, PT, R10, UR4, !P0 ;  /* 0x000000040a007c0c */ /* 0x000fe2000c701270 */
[----:B------:R-:W-:Y:S01]  /*22650*/  ULDC UR4, c[0x0][0x22c] ;  /* 0x00008b0000047ab9 */ /* 0x000fe20000000800 */
[----:B0-----:R-:W-:-:S04]  /*22660*/  LEA R6, P1, R8, UR8, 0x1 ;  /* 0x0000000808067c11 */ /* 0x001fc8000f8208ff */
[----:B------:R-:W-:Y:S01]  /*22670*/  LEA.HI.X.SX32 R7, R8, UR9, 0x1, P1 ;  /* 0x0000000908077c11 */ /* 0x000fe200088f0eff */
[----:B------:R-:W-:Y:S01]  /*22680*/  ULDC.64 UR8, c[0x0][0x228] ;  /* 0x00008a0000087ab9 */ /* 0x000fe20000000a00 */
[----:B------:R-:W-:Y:S01]  /*22690*/  PRMT R252, R9, 0x7632, R252 ;  /* 0x0000763209fc7816 */ /* 0x000fe200000000fc */
[----:B------:R-:W-:-:S05]  /*226a0*/  IMAD.WIDE R8, R0, 0x2, R6 ;  /* 0x0000000200087825 */ /* 0x000fca00078e0206 */
[----:B------:R0:W-:Y:S02]  /*226b0*/  @P0 STG.E.U16 desc[UR6][R8.64], R252 ;  /* 0x000000fc08000986 */ /* 0x0001e4000c101506 */
[----:B0-----:R-:W-:-:S05]  /*226c0*/  VIADD R8, R4, 0x1 ;  /* 0x0000000104087836 */ /* 0x001fca0000000000 */
[----:B------:R-:W-:Y:S01]  /*226d0*/  ISETP.GE.AND P0, PT, R8, UR4, PT ;  /* 0x0000000408007c0c */ /* 0x000fe2000bf06270 */
[----:B------:R-:W-:-:S03]  /*226e0*/  ULDC UR4, c[0x0][0x248] ;  /* 0x0000920000047ab9 */ /* 0x000fc60000000800 */
[----:B------:R-:W-:Y:S01]  /*226f0*/  ISETP.LT.AND P1, PT, R5, UR8, !P0 ;  /* 0x0000000805007c0c */ /* 0x000fe2000c721270 */
[----:B------:R-:W-:Y:S01]  /*22700*/  VIADD R0, R0, UR4 ;  /* 0x0000000400007c36 */ /* 0x000fe20008000000 */
[----:B------:R-:W-:Y:S01]  /*22710*/  ISETP.LT.AND P0, PT, R10, UR12, !P0 ;  /* 0x0000000c0a007c0c */ /* 0x000fe2000c701270 */
[----:B------:R-:W-:Y:S01]  /*22720*/  ULDC UR4, c[0x0][0x22c] ;  /* 0x00008b0000047ab9 */ /* 0x000fe20000000800 */
[----:B------:R-:W-:Y:S01]  /*22730*/  ULDC UR8, c[0x0][0x22c] ;  /* 0x00008b0000087ab9 */ /* 0x000fe20000000800 */
[----:B------:R-:W-:Y:S01]  /*22740*/  IMAD.WIDE R8, R0, 0x2, R2 ;  /* 0x0000000200087825 */ /* 0x000fe200078e0202 */
[----:B------:R-:W-:-:S07]  /*22750*/  ULDC UR12, c[0x0][0x228] ;  /* 0x00008a00000c7ab9 */ /* 0x000fce0000000800 */
[----:B---3--:R0:W-:Y:S02]  /*22760*/  @P1 STG.E.U16 desc[UR6][R8.64], R244 ;  /* 0x000000f408001986 */ /* 0x0081e4000c101506 */
[----:B0-----:R-:W-:Y:S02]  /*22770*/  IMAD.MOV.U32 R9, RZ, RZ, R244 ;  /* 0x000000ffff097224 */ /* 0x001fe400078e00f4 */
[----:B------:R-:W3:Y:S03]  /*22780*/  LDL.LU R244, [R1+0xf2c] ;  /* 0x000f2c0001f47983 */ /* 0x000ee60000300800 */
        /* <DEDUP_REMOVED lines=13> */
[----:B--2---:R0:W-:Y:S02]  /*22860*/  @P1 STG.E.U16 desc[UR6][R8.64], R245 ;  /* 0x000000f508001986 */ /* 0x0041e4000c101506 */
[----:B0-----:R-:W-:Y:S02]  /*22870*/  IMAD.MOV.U32 R9, RZ, RZ, R245 ;  /* 0x000000ffff097224 */ /* 0x001fe400078e00f5 */
[----:B------:R-:W2:Y:S03]  /*22880*/  LDL.LU R245, [R1+0xf28] ;  /* 0x000f280001f57983 */ /* 0x000ea60000300800 */
        /* <DEDUP_REMOVED lines=10> */
[----:B------:R-:W-:Y:S01]  /*22930*/  PRMT R252, R246, 0x7632, R252 ;  /* 0x00007632f6fc7816 */ /* 0x000fe200000000fc */
[----:B------:R-:W-:Y:S01]  /*22940*/  IMAD.WIDE R8, R0, 0x2, R2 ;  /* 0x0000000200087825 */ /* 0x000fe200078e0202 */
[----:B------:R-:W-:-:S07]  /*22950*/  ULDC UR14, c[0x0][0x228] ;  /* 0x00008a00000e7ab9 */ /* 0x000fce0000000800 */
[----:B------:R0:W-:Y:S02]  /*22960*/  @P1 STG.E.U16 desc[UR6][R8.64], R246 ;  /* 0x000000f608001986 */ /* 0x0001e4000c101506 */
[----:B0-----:R-:W-:Y:S02]  /*22970*/  IMAD.WIDE R8, R0, 0x2, R6 ;  /* 0x0000000200087825 */ /* 0x001fe400078e0206 */
[----:B------:R-:W2:Y:S04]  /*22980*/  LDL.LU R246, [R1+0xf24] ;  /* 0x000f240001f67983 */ /* 0x000ea80000300800 */
        /* <DEDUP_REMOVED lines=8> */
[----:B----4-:R-:W-:Y:S01]  /*22a10*/  PRMT R252, R247, 0x7632, R252 ;  /* 0x00007632f7fc7816 */ /* 0x010fe200000000fc */
[----:B------:R-:W-:Y:S01]  /*22a20*/  IMAD.WIDE R8, R0, 0x2, R2 ;  /* 0x0000000200087825 */ /* 0x000fe200078e0202 */
[----:B------:R-:W-:-:S07]  /*22a30*/  ULDC UR18, c[0x0][0x228] ;  /* 0x00008a0000127ab9 */ /* 0x000fce0000000800 */
[----:B------:R0:W-:Y:S02]  /*22a40*/  @P1 STG.E.U16 desc[UR6][R8.64], R247 ;  /* 0x000000f708001986 */ /* 0x0001e4000c101506 */
[----:B0-----:R-:W-:Y:S02]  /*22a50*/  IMAD.WIDE R8, R0, 0x2, R6 ;  /* 0x0000000200087825 */ /* 0x001fe400078e0206 */
[----:B------:R-:W4:Y:S04]  /*22a60*/  LDL.LU R247, [R1+0xf20] ;  /* 0x000f200001f77983 */ /* 0x000f280000300800 */
[----:B------:R0:W-:Y:S02]  /*22a70*/  @P0 STG.E.U16 desc[UR6][R8.64], R252 ;  /* 0x000000fc08000986 */ /* 0x0001e4000c101506 */
[----:B0-----:R-:W-:-:S05]  /*22a80*/  VIADD R8, R4, 0x5 ;  /* 0x0000000504087836 */ /* 0x001fca0000000000 */
[----:B------:R-:W-:Y:S01]  /*22a90*/  ISETP.GE.AND P0, PT, R8, UR4, PT ;  /* 0x0000000408007c0c */ /* 0x000fe2000bf06270 */
[----:B------:R-:W-:-:S03]  /*22aa0*/  ULDC UR4, c[0x0][0x248] ;  /* 0x0000920000047ab9 */ /* 0x000fc60000000800 */
[----:B------:R-:W-:Y:S01]  /*22ab0*/  ISETP.LT.AND P1, PT, R5, UR22, !P0 ;  /* 0x0000001605007c0c */ /* 0x000fe2000c721270 */
[----:B------:R-:W-:Y:S01]  /*22ac0*/  VIADD R0, R0, UR4 ;  /* 0x0000000400007c36 */ /* 0x000fe20008000000 */
[----:B------:R-:W-:Y:S01]  /*22ad0*/  PRMT R252, R248, 0x7632, R252 ;  /* 0x00007632f8fc7816 */ /* 0x000fe200000000fc */
[----:B------:R-:W-:Y:S02]  /*22ae0*/  ULDC UR4, c[0x0][0x22c] ;  /* 0x00008b0000047ab9 */ /* 0x000fe40000000800 */
[----:B------:R-:W-:-:S08]  /*22af0*/  IMAD.WIDE R8, R0, 0x2, R2 ;  /* 0x0000000200087825 */ /* 0x000fd000078e0202 */
[----:B------:R0:W-:Y:S04]  /*22b00*/  @P1 STG.E.U16 desc[UR6][R8.64], R248 ;  /* 0x000000f808001986 */ /* 0x0001e8000c101506 */
[----:B0-----:R-:W3:Y:S01]  /*22b10*/  LDL.LU R248, [R1+0xf1c] ;  /* 0x000f1c0001f87983 */ /* 0x001ee20000300800 */
[----:B------:R-:W-:Y:S01]  /*22b20*/  ISETP.LT.AND P0, PT, R10, UR26, !P0 ;  /* 0x0000001a0a007c0c */ /* 0x000fe2000c701270 */
[----:B------:R-:W-:-:S12]  /*22b30*/  IMAD.WIDE R8, R0, 0x2, R6 ;  /* 0x0000000200087825 */ /* 0x000fd800078e0206 */
[----:B------:R0:W-:Y:S02]  /*22b40*/  @P0 STG.E.U16 desc[UR6][R8.64], R252 ;  /* 0x000000fc08000986 */ /* 0x0001e4000c101506 */
[----:B0-----:R-:W-:-:S05]  /*22b50*/  VIADD R8, R4, 0x6 ;  /* 0x0000000604087836 */ /* 0x001fca0000000000 */
[----:B------:R-:W-:Y:S01]  /*22b60*/  ISETP.GE.AND P0, PT, R8, UR4, PT ;  /* 0x0000000408007c0c */ /* 0x000fe2000bf06270 */
[----:B------:R-:W-:-:S03]  /*22b70*/  ULDC UR4, c[0x0][0x248] ;  /* 0x0000920000047ab9 */ /* 0x000fc60000000800 */
[----:B------:R-:W-:Y:S01]  /*22b80*/  ISETP.LT.AND P1, PT, R5, UR28, !P0 ;  /* 0x0000001c05007c0c */ /* 0x000fe2000c721270 */
[----:B------:R-:W-:Y:S01]  /*22b90*/  VIADD R0, R0, UR4 ;  /* 0x0000000400007c36 */ /* 0x000fe20008000000 */
[----:B------:R-:W-:Y:S02]  /*22ba0*/  ULDC UR4, c[0x0][0x228] ;  /* 0x00008a0000047ab9 */ /* 0x000fe40000000800 */
[----:B------:R-:W-:Y:S01]  /*22bb0*/  ISETP.LT.AND P0, PT, R10, UR4, !P0 ;  /* 0x000000040a007c0c */ /* 0x000fe2000c701270 */
[----:B------:R-:W-:Y:S01]  /*22bc0*/  IMAD.WIDE R8, R0, 0x2, R2 ;  /* 0x0000000200087825 */ /* 0x000fe200078e0202 */
[----:B------:R-:W-:Y:S01]  /*22bd0*/  PRMT R252, R249, 0x7632, R252 ;  /* 0x00007632f9fc7816 */ /* 0x000fe200000000fc */
[----:B------:R-:W-:-:S06]  /*22be0*/  ULDC UR4, c[0x0][0x22c] ;  /* 0x00008b0000047ab9 */ /* 0x000fcc0000000800 */
        /* <DEDUP_REMOVED lines=8> */
[----:B------:R-:W-:Y:S02]  /*22c70*/  ULDC UR4, c[0x0][0x248] ;  /* 0x0000920000047ab9 */ /* 0x000fe40000000800 */
[----:B------:R-:W-:Y:S01]  /*22c80*/  VIADD R0, R0, UR4 ;  /* 0x0000000400007c36 */ /* 0x000fe20008000000 */
[----:B------:R-:W-:Y:S02]  /*22c90*/  ULDC UR4, c[0x0][0x228] ;  /* 0x00008a0000047ab9 */ /* 0x000fe40000000800 */
[----:B------:R-:W-:Y:S01]  /*22ca0*/  ISETP.LT.AND P0, PT, R10, UR4, !P0 ;  /* 0x000000040a007c0c */ /* 0x000fe2000c701270 */
[----:B------:R-:W-:Y:S01]  /*22cb0*/  IMAD.WIDE R8, R0, 0x2, R2 ;  /* 0x0000000200087825 */ /* 0x000fe200078e0202 */
[----:B------:R-:W-:Y:S01]  /*22cc0*/  PRMT R252, R250, 0x7632, R252 ;  /* 0x00007632fafc7816 */ /* 0x000fe200000000fc */
[----:B------:R-:W-:-:S04]  /*22cd0*/  ULDC UR4, c[0x0][0x22c] ;  /* 0x00008b0000047ab9 */ /* 0x000fc80000000800 */
        /* <DEDUP_REMOVED lines=28> */
[----:B------:R-:W-:-:S03]  /*22ea0*/  ULDC UR4, c[0x0][0x22c] ;  /* 0x00008b0000047ab9 */ /* 0x000fc60000000800 */
[----:B------:R-:W-:Y:S02]  /*22eb0*/  VIADD R252, R4, 0xa ;  /* 0x0000000a04fc7836 */ /* 0x000fe40000000000 */
[----:B---3--:R0:W-:Y:S02]  /*22ec0*/  @P1 STG.E.U16 desc[UR6][R8.64], R248 ;  /* 0x000000f808001986 */ /* 0x0081e4000c101506 */
[----:B0-----:R-:W-:Y:S01]  /*22ed0*/  PRMT R248, R248, 0x7632, R248 ;  /* 0x00007632f8f87816 */ /* 0x001fe200000000f8 */
[----:B------:R-:W-:-:S05]  /*22ee0*/  IMAD.WIDE R8, R0, 0x2, R6 ;  /* 0x0000000200087825 */ /* 0x000fca00078e0206 */
[----:B------:R0:W-:Y:S01]  /*22ef0*/  @P0 STG.E.U16 desc[UR6][R8.64], R248 ;  /* 0x000000f808000986 */ /* 0x0001e2000c101506 */
[----:B------:R-:W-:Y:S01]  /*22f00*/  ISETP.GE.AND P0, PT, R252, UR4, PT ;  /* 0x00000004fc007c0c */ /* 0x000fe2000bf06270 */
[----:B------:R-:W-:Y:S02]  /*22f10*/  ULDC UR4, c[0x0][0x228] ;  /* 0x00008a0000047ab9 */ /* 0x000fe40000000800 */
[----:B------:R-:W3:Y:S01]  /*22f20*/  LDL.LU R252, [R1+0x4] ;  /* 0x0000040001fc7983 */ /* 0x000ee20000300800 */
[----:B------:R-:W-:Y:S01]  /*22f30*/  ISETP.LT.AND P1, PT, R5, UR4, !P0 ;  /* 0x0000000405007c0c */ /* 0x000fe2000c721270 */
[----:B------:R-:W-:Y:S02]  /*22f40*/  ULDC UR4, c[0x0][0x248] ;  /* 0x0000920000047ab9 */ /* 0x000fe40000000800 */
[----:B------:R-:W-:Y:S01]  /*22f50*/  VIADD R0, R0, UR4 ;  /* 0x0000000400007c36 */ /* 0x000fe20008000000 */
[----:B------:R-:W-:Y:S02]  /*22f60*/  ULDC UR4, c[0x0][0x228] ;  /* 0x00008a0000047ab9 */ /* 0x000fe40000000800 */
[----:B------:R-:W-:Y:S01]  /*22f70*/  ISETP.LT.AND P0, PT, R10, UR4, !P0 ;  /* 0x000000040a007c0c */ /* 0x000fe2000c701270 */
[----:B0-----:R-:W-:Y:S01]  /*22f80*/  IMAD.WIDE R8, R0, 0x2, R2 ;  /* 0x0000000200087825 */ /* 0x001fe200078e0202 */
[----:B------:R-:W-:-:S05]  /*22f90*/  ULDC UR4, c[0x0][0x22c] ;  /* 0x00008b0000047ab9 */ /* 0x000fca0000000800 */
[----:B---3--:R0:W-:Y:S01]  /*22fa0*/  @P1 STG.E.U16 desc[UR6][R8.64], R252 ;  /* 0x000000fc08001986 */ /* 0x0081e2000c101506 */
[----:B------:R-:W-:Y:S01]  /*22fb0*/  PRMT R248, R252, 0x7632, R248 ;  /* 0x00007632fcf87816 */ /* 0x000fe200000000f8 */
[----:B0-----:R-:W-:-:S04]  /*22fc0*/  IMAD.WIDE R8, R0, 0x2, R6 ;  /* 0x0000000200087825 */ /* 0x001fc800078e0206 */
[----:B------:R-:W-:Y:S01]  /*22fd0*/  VIADD R252, R4, 0xb ;  /* 0x0000000b04fc7836 */ /* 0x000fe20000000000 */
[----:B------:R0:W-:Y:S04]  /*22fe0*/  @P0 STG.E.U16 desc[UR6][R8.64], R248 ;  /* 0x000000f808000986 */ /* 0x0001e8000c101506 */
[----:B------:R-:W-:Y:S01]  /*22ff0*/  ISETP.GE.AND P0, PT, R252, UR4, PT ;  /* 0x00000004fc007c0c */ /* 0x000fe2000bf06270 */
[----:B------:R-:W-:-:S03]  /*23000*/  ULDC UR4, c[0x0][0x228] ;  /* 0x00008a0000047ab9 */ /* 0x000fc60000000800 */
[----:B------:R-:W-:Y:S01]  /*23010*/  ISETP.LT.AND P1, PT, R5, UR4, !P0 ;  /* 0x0000000405007c0c */ /* 0x000fe2000c721270 */
[----:B------:R-:W-:Y:S02]  /*23020*/  ULDC UR4, c[0x0][0x248] ;  /* 0x0000920000047ab9 */ /* 0x000fe40000000800 */
[----:B------:R-:W-:Y:S01]  /*23030*/  VIADD R0, R0, UR4 ;  /* 0x0000000400007c36 */ /* 0x000fe20008000000 */
[----:B------:R-:W-:Y:S02]  /*23040*/  ULDC UR4, c[0x0][0x228] ;  /* 0x00008a0000047ab9 */ /* 0x000fe40000000800 */
[----:B------:R-:W-:Y:S01]  /*23050*/  ISETP.LT.AND P0, PT, R10, UR4, !P0 ;  /* 0x000000040a007c0c */ /* 0x000fe2000c701270 */
[----:B0-----:R-:W-:Y:S01]  /*23060*/  IMAD.WIDE R8, R0, 0x2, R2 ;  /* 0x0000000200087825 */ /* 0x001fe200078e0202 */
[----:B------:R-:W-:-:S05]  /*23070*/  ULDC UR4, c[0x0][0x22c] ;  /* 0x00008b0000047ab9 */ /* 0x000fca0000000800 */
[----:B--2---:R0:W-:Y:S02]  /*23080*/  @P1 STG.E.U16 desc[UR6][R8.64], R249 ;  /* 0x000000f908001986 */ /* 0x0041e4000c101506 */
[----:B0-----:R-:W-:Y:S01]  /*23090*/  PRMT R249, R249, 0x7632, R249 ;  /* 0x00007632f9f97816 */ /* 0x001fe200000000f9 */
[----:B------:R-:W-:-:S05]  /*230a0*/  IMAD.WIDE R8, R0, 0x2, R6 ;  /* 0x0000000200087825 */ /* 0x000fca00078e0206 */
[----:B------:R0:W-:Y:S04]  /*230b0*/  @P0 STG.E.U16 desc[UR6][R8.64], R249 ;  /* 0x000000f908000986 */ /* 0x0001e8000c101506 */
[----:B0-----:R-:W2:Y:S01]  /*230c0*/  LDL.LU R249, [R1+0x8] ;  /* 0x0000080001f97983 */ /* 0x001ea20000300800 */
[----:B------:R-:W-:-:S05]  /*230d0*/  VIADD R248, R4, 0xc ;  /* 0x0000000c04f87836 */ /* 0x000fca0000000000 */
        /* <DEDUP_REMOVED lines=10> */
[----:B--2---:R0:W-:Y:S01]  /*23180*/  @P1 STG.E.U16 desc[UR6][R8.64], R249 ;  /* 0x000000f908001986 */ /* 0x0041e2000c101506 */
[----:B------:R-:W-:Y:S01]  /*23190*/  PRMT R252, R249, 0x7632, R252 ;  /* 0x00007632f9fc7816 */ /* 0x000fe200000000fc */
[----:B0-----:R-:W-:-:S05]  /*231a0*/  IMAD.WIDE R8, R0, 0x2, R6 ;  /* 0x0000000200087825 */ /* 0x001fca00078e0206 */
[----:B------:R0:W-:Y:S04]  /*231b0*/  @P0 STG.E.U16 desc[UR6][R8.64], R252 ;  /* 0x000000fc08000986 */ /* 0x0001e8000c101506 */
[----:B0-----:R-:W2:Y:S01]  /*231c0*/  LDL.LU R252, [R1+0xc] ;  /* 0x00000c0001fc7983 */ /* 0x001ea20000300800 */
        /* <DEDUP_REMOVED lines=8> */
[----:B----4-:R-:W-:Y:S01]  /*23250*/  PRMT R248, R250, 0x7632, R248 ;  /* 0x00007632faf87816 */ /* 0x010fe200000000f8 */
[----:B------:R-:W-:Y:S02]  /*23260*/  ULDC UR4, c[0x0][0x22c] ;  /* 0x00008b0000047ab9 */ /* 0x000fe40000000800 */
[----:B------:R-:W-:-:S02]  /*23270*/  VIADD R0, R4, 0xe ;  /* 0x0000000e04007836 */ /* 0x000fc40000000000 */
[----:B------:R0:W-:Y:S02]  /*23280*/  @P1 STG.E.U16 desc[UR6][R8.64], R250 ;  /* 0x000000fa08001986 */ /* 0x0001e4000c101506 */
[----:B0-----:R-:W-:-:S05]  /*23290*/  IMAD.WIDE R8, R249, 0x2, R6 ;  /* 0x00000002f9087825 */ /* 0x001fca00078e0206 */
[----:B------:R0:W-:Y:S01]  /*232a0*/  @P0 STG.E.U16 desc[UR6][R8.64], R248 ;  /* 0x000000f808000986 */ /* 0x0001e2000c101506 */
        /* <DEDUP_REMOVED lines=8> */
[----:B------:R-:W-:-:S03]  /*23330*/  ULDC UR4, c[0x0][0x22c] ;  /* 0x00008b0000047ab9 */ /* 0x000fc60000000800 */
[----:B------:R-:W-:Y:S02]  /*23340*/  VIADD R0, R4, 0xf ;  /* 0x0000000f04007836 */ /* 0x000fe40000000000 */
[----:B--2---:R0:W-:Y:S01]  /*23350*/  @P1 STG.E.U16 desc[UR6][R8.64], R252 ;  /* 0x000000fc08001986 */ /* 0x0041e2000c101506 */
[----:B------:R-:W-:Y:S01]  /*23360*/  PRMT R248, R252, 0x7632, R248 ;  /* 0x00007632fcf87816 */ /* 0x000fe200000000f8 */
        /* <DEDUP_REMOVED lines=11> */
[----:B------:R-:W-:Y:S02]  /*23420*/  IMAD.WIDE R248, R250, 0x2, R6 ;  /* 0x00000002faf87825 */ /* 0x000fe400078e0206 */
[----:B------:R0:W-:Y:S02]  /*23430*/  @P1 STG.E.U16 desc[UR6][R8.64], R251 ;  /* 0x000000fb08001986 */ /* 0x0001e4000c101506 */
[----:B------:R-:W-:Y:S01]  /*23440*/  VIADD R0, R4, 0x10 ;  /* 0x0000001004007836 */ /* 0x000fe20000000000 */
[----:B0-----:R-:W-:-:S05]  /*23450*/  PRMT R9, R251, 0x7632, R9 ;  /* 0x00007632fb097816 */ /* 0x001fca0000000009 */
        /* <DEDUP_REMOVED lines=62> */
[----:B------:R-:W-:Y:S01]  /*23840*/  ULDC UR4, c[0x0][0x228] ;  /* 0x00008a0000047ab9 */ /* 0x000fe20000000800 */
[----:B------:R-:W-:Y:S01]  /*23850*/  VIADD R0, R4, 0x15 ;  /* 0x0000001504007836 */ /* 0x000fe20000000000 */
[----:B------:R-:W-:Y:S01]  /*23860*/  ISETP.LT.AND P1, PT, R10, UR4, !P0 ;  /* 0x000000040a007c0c */ /* 0x000fe2000c721270 */
[C---:B------:R-:W-:Y:S01]  /*23870*/  IMAD.WIDE R104, R251.reuse, 0x2, R2 ;  /* 0x00000002fb687825 */ /* 0x040fe200078e0202 */
[----:B------:R-:W-:Y:S02]  /*23880*/  ULDC UR4, c[0x0][0x22c] ;  /* 0x00008b0000047ab9 */ /* 0x000fe40000000800 */
[----:B------:R-:W-:Y:S01]  /*23890*/  ISETP.GE.AND P0, PT, R0, UR4, PT ;  /* 0x0000000400007c0c */ /* 0x000fe2000bf06270 */
[----:B------:R-:W-:Y:S01]  /*238a0*/  ULDC UR4, c[0x0][0x228] ;  /* 0x00008a0000047ab9 */ /* 0x000fe20000000800 */
[----:B0-----:R-:W-:Y:S01]  /*238b0*/  IMAD.WIDE R8, R251, 0x2, R6 ;  /* 0x00000002fb087825 */ /* 0x001fe200078e0206 */
[----:B------:R0:W-:Y:S01]  /*238c0*/  @P2 STG.E.U16 desc[UR6][R104.64], R246 ;  /* 0x000000f668002986 */ /* 0x0001e2000c101506 */
[----:B------:R-:W-:Y:S01]  /*238d0*/  ISETP.LT.AND P2, PT, R5, UR4, !P0 ;  /* 0x0000000405007c0c */ /* 0x000fe2000c741270 */
[----:B------:R-:W-:Y:S01]  /*238e0*/  ULDC UR4, c[0x0][0x248] ;  /* 0x0000920000047ab9 */ /* 0x000fe20000000800 */
[----:B------:R-:W-:-:S02]  /*238f0*/  VIADD R0, R4, 0x16 ;  /* 0x0000001604007836 */ /* 0x000fc40000000000 */
[----:B------:R-:W-:Y:S01]  /*23900*/  VIADD R251, R251, UR4 ;  /* 0x00000004fbfb7c36 */ /* 0x000fe20008000000 */
[----:B------:R-:W-:Y:S01]  /*23910*/  ULDC UR4, c[0x0][0x228] ;  /* 0x00008a0000047ab9 */ /* 0x000fe20000000800 */
[----:B0-----:R-:W-:-:S05]  /*23920*/  PRMT R105, R246, 0x7632, R105 ;  /* 0x00007632f6697816 */ /* 0x001fca0000000069 */
[----:B------:R0:W-:Y:S01]  /*23930*/  @P1 STG.E.U16 desc[UR6][R8.64], R105 ;  /* 0x0000006908001986 */ /* 0x0001e2000c101506 */
[----:B------:R-:W-:Y:S01]  /*23940*/  ISETP.LT.AND P1, PT, R10, UR4, !P0 ;  /* 0x000000040a007c0c */ /* 0x000fe2000c721270 */
[----:B------:R-:W-:Y:S02]  /*23950*/  ULDC UR4, c[0x0][0x22c] ;  /* 0x00008b0000047ab9 */ /* 0x000fe40000000800 */
[----:B------:R-:W-:Y:S01]  /*23960*/  ISETP.GE.AND P0, PT, R0, UR4, PT ;  /* 0x0000000400007c0c */ /* 0x000fe2000bf06270 */
[----:B------:R-:W-:Y:S01]  /*23970*/  ULDC UR4, c[0x0][0x228] ;  /* 0x00008a0000047ab9 */ /* 0x000fe20000000800 */
[----:B------:R-:W-:Y:S02]  /*23980*/  VIADD R0, R4, 0x18 ;  /* 0x0000001804007836 */ /* 0x000fe40000000000 */
[----:B0-----:R-:W-:Y:S01]  /*23990*/  IMAD.WIDE R104, R251, 0x2, R2 ;  /* 0x00000002fb687825 */ /* 0x001fe200078e0202 */
[----:B------:R-:W-:Y:S01]  /*239a0*/  ISETP.LT.AND P6, PT, R5, UR4, !P0 ;  /* 0x0000000405007c0c */ /* 0x000fe2000c7c1270 */
[----:B------:R-:W-:-:S03]  /*239b0*/  ULDC UR4, c[0x0][0x248] ;  /* 0x0000920000047ab9 */ /* 0x000fc60000000800 */
[----:B------:R0:W-:Y:S01]  /*239c0*/  @P2 STG.E.U16 desc[UR6][R104.64], R106 ;  /* 0x0000006a68002986 */ /* 0x0001e2000c101506 */
[----:B------:R-:W-:Y:S01]  /*239d0*/  IMAD.WIDE R244, R251, 0x2, R6 ;  /* 0x00000002fbf47825 */ /* 0x000fe200078e0206 */
[----:B------:R-:W-:-:S03]  /*239e0*/  PRMT R9, R106, 0x7632, R9 ;  /* 0x000076326a097816 */ /* 0x000fc60000000009 */
[----:B------:R-:W-:Y:S01]  /*239f0*/  VIADD R251, R251, UR4 ;  /* 0x00000004fbfb7c36 */ /* 0x000fe20008000000 */
[----:B------:R-:W-:Y:S01]  /*23a00*/  ULDC UR4, c[0x0][0x22c] ;  /* 0x00008b0000047ab9 */ /* 0x000fe20000000800 */
[----:B------:R-:W-:Y:S01]  /*23a10*/  ISETP.GE.AND P4, PT, R0, UR8, PT ;  /* 0x0000000800007c0c */ /* 0x000fe2000bf86270 */
[C---:B0-----:R-:W-:Y:S01]  /*23a20*/  VIADD R104, R4.reuse, 0x17 ;  /* 0x0000001704687836 */ /* 0x041fe20000000000 */
[----:B------:R0:W-:Y:S01]  /*23a30*/  @P1 STG.E.U16 desc[UR6][R244.64], R9 ;  /* 0x00000009f4001986 */ /* 0x0001e2000c101506 */
[----:B------:R-:W-:Y:S01]  /*23a40*/  VIADD R0, R4, 0x19 ;  /* 0x0000001904007836 */ /* 0x000fe20000000000 */
[----:B------:R-:W-:Y:S01]  /*23a50*/  ISETP.LT.AND P2, PT, R10, UR10, !P0 ;  /* 0x0000000a0a007c0c */ /* 0x000fe2000c741270 */
[----:B------:R-:W-:Y:S01]  /*23a60*/  ULDC UR8, c[0x0][0x22c] ;  /* 0x00008b0000087ab9 */ /* 0x000fe20000000800 */
[----:B------:R-:W-:Y:S01]  /*23a70*/  ISETP.GE.AND P5, PT, R104, UR4, PT ;  /* 0x0000000468007c0c */ /* 0x000fe2000bfa6270 */
[----:B------:R-:W-:Y:S01]  /*23a80*/  ULDC UR4, c[0x0][0x228] ;  /* 0x00008a0000047ab9 */ /* 0x000fe20000000800 */
[----:B------:R-:W-:Y:S01]  /*23a90*/  ISETP.GE.AND P1, PT, R0, UR8, PT ;  /* 0x0000000800007c0c */ /* 0x000fe2000bf26270 */
[----:B------:R-:W-:Y:S01]  /*23aa0*/  ULDC UR8, c[0x0][0x228] ;  /* 0x00008a0000087ab9 */ /* 0x000fe20000000800 */
[----:B------:R-:W-:Y:S01]  /*23ab0*/  ISETP.LT.AND P0, PT, R5, UR4, !P5 ;  /* 0x0000000405007c0c */ /* 0x000fe2000ef01270 */
[----:B------:R-:W-:Y:S01]  /*23ac0*/  ULDC UR4, c[0x0][0x248] ;  /* 0x0000920000047ab9 */ /* 0x000fe20000000800 */
[C---:B0-----:R-:W-:Y:S01]  /*23ad0*/  IMAD.WIDE R8, R251.reuse, 0x2, R2 ;  /* 0x00000002fb087825 */ /* 0x041fe200078e0202 */
[----:B------:R-:W-:Y:S01]  /*23ae0*/  ULDC UR10, c[0x0][0x228] ;  /* 0x00008a00000a7ab9 */ /* 0x000fe20000000800 */
[----:B------:R-:W-:Y:S01]  /*23af0*/  ISETP.LT.AND P5, PT, R10, UR8, !P5 ;  /* 0x000000080a007c0c */ /* 0x000fe2000efa1270 */
[----:B------:R-:W-:Y:S01]  /*23b00*/  ULDC UR8, c[0x0][0x22c] ;  /* 0x00008b0000087ab9 */ /* 0x000fe20000000800 */
[----:B------:R-:W-:Y:S01]  /*23b10*/  IMAD.WIDE R104, R251, 0x2, R6 ;  /* 0x00000002fb687825 */ /* 0x000fe200078e0206 */
[----:B------:R0:W-:Y:S01]  /*23b20*/  @P6 STG.E.U16 desc[UR6][R8.64], R247 ;  /* 0x000000f708006986 */ /* 0x0001e2000c101506 */
[----:B------:R-:W-:Y:S01]  /*23b30*/  ISETP.LT.AND P6, PT, R5, UR10, !P4 ;  /* 0x0000000a05007c0c */ /* 0x000fe2000e7c1270 */
[----:B------:R-:W-:Y:S01]  /*23b40*/  ULDC UR10, c[0x0][0x228] ;  /* 0x00008a00000a7ab9 */ /* 0x000fe20000000800 */
[----:B------:R-:W-:Y:S01]  /*23b50*/  VIADD R251, R251, UR4 ;  /* 0x00000004fbfb7c36 */ /* 0x000fe20008000000 */
[----:B------:R-:W-:Y:S01]  /*23b60*/  PRMT R106, R247, 0x7632, R106 ;  /* 0x00007632f76a7816 */ /* 0x000fe2000000006a */
[----:B------:R-:W-:Y:S01]  /*23b70*/  ULDC UR4, c[0x0][0x248] ;  /* 0x0000920000047ab9 */ /* 0x000fe20000000800 */
[----:B------:R-:W-:-:S02]  /*23b80*/  VIADD R0, R4, 0x1b ;  /* 0x0000001b04007836 */ /* 0x000fc40000000000 */
[C---:B------:R-:W-:Y:S01]  /*23b90*/  IMAD.WIDE R244, R251.reuse, 0x2, R2 ;  /* 0x00000002fbf47825 */ /* 0x040fe200078e0202 */
[----:B------:R2:W-:Y:S03]  /*23ba0*/  @P2 STG.E.U16 desc[UR6][R104.64], R106 ;  /* 0x0000006a68002986 */ /* 0x0005e6000c101506 */
[----:B0-----:R-:W-:Y:S01]  /*23bb0*/  VIADD R247, R251, UR4 ;  /* 0x00000004fbf77c36 */ /* 0x001fe20008000000 */
[----:B------:R-:W-:Y:S01]  /*23bc0*/  PRMT R246, R107, 0x7632, R246 ;  /* 0x000076326bf67816 */ /* 0x000fe200000000f6 */
[----:B------:R-:W-:Y:S01]  /*23bd0*/  IMAD.WIDE R8, R251, 0x2, R6 ;  /* 0x00000002fb087825 */ /* 0x000fe200078e0206 */
[----:B------:R0:W-:Y:S01]  /*23be0*/  @P0 STG.E.U16 desc[UR6][R244.64], R107 ;  /* 0x0000006bf4000986 */ /* 0x0001e2000c101506 */
[----:B------:R-:W-:Y:S01]  /*23bf0*/  ISETP.GE.AND P0, PT, R0, UR8, PT ;  /* 0x0000000800007c0c */ /* 0x000fe2000bf06270 */
[----:B------:R-:W-:Y:S01]  /*23c00*/  ULDC UR8, c[0x0][0x228] ;  /* 0x00008a0000087ab9 */ /* 0x000fe20000000800 */
[----:B------:R-:W-:Y:S01]  /*23c10*/  ULDC UR4, c[0x0][0x22c] ;  /* 0x00008b0000047ab9 */ /* 0x000fe20000000800 */
[----:B--2---:R-:W-:Y:S01]  /*23c20*/  IMAD.WIDE R104, R247, 0x2, R2 ;  /* 0x00000002f7687825 */ /* 0x004fe200078e0202 */
[----:B------:R-:W-:Y:S01]  /*23c30*/  @P5 STG.E.U16 desc[UR6][R8.64], R246 ;  /* 0x000000f608005986 */ /* 0x000fe2000c101506 */
[----:B------:R-:W-:Y:S01]  /*23c40*/  ISETP.LT.AND P4, PT, R10, UR8, !P4 ;  /* 0x000000080a007c0c */ /* 0x000fe2000e781270 */
[----:B------:R-:W-:Y:S01]  /*23c50*/  ULDC UR8, c[0x0][0x22c] ;  /* 0x00008b0000087ab9 */ /* 0x000fe20000000800 */
[C---:B------:R-:W-:Y:S01]  /*23c60*/  VIADD R106, R4.reuse, 0x1a ;  /* 0x0000001a046a7836 */ /* 0x040fe20000000000 */
[----:B------:R2:W-:Y:S01]  /*23c70*/  @P6 STG.E.U16 desc[UR6][R104.64], R96 ;  /* 0x0000006068006986 */ /* 0x0005e2000c101506 */
[----:B------:R-:W-:Y:S01]  /*23c80*/  ISETP.LT.AND P6, PT, R5, UR10, !P1 ;  /* 0x0000000a05007c0c */ /* 0x000fe2000cfc1270 */
[----:B------:R-:W-:-:S02]  /*23c90*/  VIADD R0, R4, 0x1c ;  /* 0x0000001c04007836 */ /* 0x000fc40000000000 */
[----:B------:R-:W-:Y:S01]  /*23ca0*/  ISETP.GE.AND P2, PT, R106, UR4, PT ;  /* 0x000000046a007c0c */ /* 0x000fe2000bf46270 */
[----:B------:R-:W-:Y:S01]  /*23cb0*/  ULDC UR4, c[0x0][0x248] ;  /* 0x0000920000047ab9 */ /* 0x000fe20000000800 */
[----:B0-----:R-:W-:Y:S01]  /*23cc0*/  PRMT R244, R96, 0x7632, R244 ;  /* 0x0000763260f47816 */ /* 0x001fe200000000f4 */
[C---:B------:R-:W-:Y:S01]  /*23cd0*/  VIADD R245, R247.reuse, UR4 ;  /* 0x00000004f7f57c36 */ /* 0x040fe20008000000 */
[----:B------:R-:W-:Y:S01]  /*23ce0*/  ISETP.LT.AND P1, PT, R10, UR12, !P1 ;  /* 0x0000000c0a007c0c */ /* 0x000fe2000cf21270 */
[----:B------:R-:W-:Y:S01]  /*23cf0*/  ULDC UR4, c[0x0][0x22c] ;  /* 0x00008b0000047ab9 */ /* 0x000fe20000000800 */
[----:B------:R-:W-:Y:S01]  /*23d00*/  ULDC UR10, c[0x0][0x228] ;  /* 0x00008a00000a7ab9 */ /* 0x000fe20000000800 */
[----:B--2---:R-:W-:Y:S01]  /*23d10*/  IMAD.WIDE R104, R247, 0x2, R6 ;  /* 0x00000002f7687825 */ /* 0x004fe200078e0206 */
[----:B------:R-:W-:Y:S01]  /*23d20*/  ISETP.GE.AND P5, PT, R0, UR4, PT ;  /* 0x0000000400007c0c */ /* 0x000fe2000bfa6270 */
[----:B------:R-:W-:Y:S01]  /*23d30*/  ULDC UR12, c[0x0][0x228] ;  /* 0x00008a00000c7ab9 */ /* 0x000fe20000000800 */
[----:B------:R-:W-:Y:S01]  /*23d40*/  ULDC UR4, c[0x0][0x248] ;  /* 0x0000920000047ab9 */ /* 0x000fe20000000800 */
[----:B------:R-:W-:Y:S01]  /*23d50*/  IMAD.WIDE R8, R245, 0x2, R2 ;  /* 0x00000002f5087825 */ /* 0x000fe200078e0202 */
[----:B------:R0:W-:Y:S01]  /*23d60*/  @P4 STG.E.U16 desc[UR6][R104.64], R244 ;  /* 0x000000f468004986 */ /* 0x0001e2000c101506 */
[C---:B------:R-:W-:Y:S01]  /*23d70*/  ISETP.LT.AND P4, PT, R5.reuse, UR10, !P2 ;  /* 0x0000000a05007c0c */ /* 0x040fe2000d781270 */
[----:B------:R-:W-:Y:S01]  /*23d80*/  ULDC UR10, c[0x0][0x228] ;  /* 0x00008a00000a7ab9 */ /* 0x000fe20000000800 */
[----:B------:R-:W-:Y:S01]  /*23d90*/  ISETP.LT.AND P2, PT, R10, UR12, !P2 ;  /* 0x0000000c0a007c0c */ /* 0x000fe2000d741270 */
[----:B------:R2:W-:Y:S01]  /*23da0*/  @P6 STG.E.U16 desc[UR6][R8.64], R100 ;  /* 0x0000006408006986 */ /* 0x0005e2000c101506 */
[----:B------:R-:W-:Y:S01]  /*23db0*/  ISETP.LT.AND P6, PT, R5, UR14, !P0 ;  /* 0x0000000e05007c0c */ /* 0x000fe2000c7c1270 */
[C---:B------:R-:W-:Y:S01]  /*23dc0*/  IMAD.WIDE R106, R245.reuse, 0x2, R6 ;  /* 0x00000002f56a7825 */ /* 0x040fe200078e0206 */
[----:B------:R-:W-:Y:S01]  /*23dd0*/  PRMT R96, R100, 0x7632, R96 ;  /* 0x0000763264607816 */ /* 0x000fe20000000060 */
[----:B------:R-:W-:Y:S01]  /*23de0*/  ULDC UR12, c[0x0][0x228] ;  /* 0x00008a00000c7ab9 */ /* 0x000fe20000000800 */
[----:B------:R-:W-:Y:S01]  /*23df0*/  ULDC UR14, c[0x0][0x228] ;  /* 0x00008a00000e7ab9 */ /* 0x000fe20000000800 */
[----:B0-----:R-:W-:Y:S01]  /*23e00*/  VIADD R105, R245, UR4 ;  /* 0x00000004f5697c36 */ /* 0x001fe20008000000 */
[----:B------:R-:W-:Y:S01]  /*23e10*/  ULDC UR4, c[0x0][0x248] ;  /* 0x0000920000047ab9 */ /* 0x000fe20000000800 */
[----:B------:R-:W-:-:S02]  /*23e20*/  VIADD R0, R4, 0x1d ;  /* 0x0000001d04007836 */ /* 0x000fc40000000000 */
[C---:B------:R-:W-:Y:S01]  /*23e30*/  VIADD R245, R105.reuse, UR4 ;  /* 0x0000000469f57c36 */ /* 0x040fe20008000000 */
[----:B------:R0:W-:Y:S01]  /*23e40*/  @P1 STG.E.U16 desc[UR6][R106.64], R96 ;  /* 0x000000606a001986 */ /* 0x0001e2000c101506 */
[C---:B--2---:R-:W-:Y:S01]  /*23e50*/  IMAD.WIDE R8, R105.reuse, 0x2, R2 ;  /* 0x0000000269087825 */ /* 0x044fe200078e0202 */
[----:B------:R-:W-:Y:S01]  /*23e60*/  ISETP.GE.AND P1, PT, R0, UR8, PT ;  /* 0x0000000800007c0c */ /* 0x000fe2000bf26270 */
[----:B------:R-:W-:Y:S01]  /*23e70*/  ULDC UR4, c[0x0][0x22c] ;  /* 0x00008b0000047ab9 */ /* 0x000fe20000000800 */
[----:B------:R-:W-:Y:S01]  /*23e80*/  ISETP.LT.AND P0, PT, R10, UR10, !P0 ;  /* 0x0000000a0a007c0c */ /* 0x000fe2000c701270 */
[----:B------:R-:W-:Y:S01]  /*23e90*/  IMAD.WIDE R104, R105, 0x2, R6 ;  /* 0x0000000269687825 */ /* 0x000fe200078e0206 */
[----:B------:R2:W-:Y:S01]  /*23ea0*/  @P4 STG.E.U16 desc[UR6][R8.64], R97 ;  /* 0x0000006108004986 */ /* 0x0005e2000c101506 */
[----:B------:R-:W-:Y:S01]  /*23eb0*/  ULDC UR8, c[0x0][0x22c] ;  /* 0x00008b0000087ab9 */ /* 0x000fe20000000800 */
[----:B------:R-:W-:Y:S01]  /*23ec0*/  ULDC UR10, c[0x0][0x228] ;  /* 0x00008a00000a7ab9 */ /* 0x000fe20000000800 */
[----:B------:R-:W-:Y:S01]  /*23ed0*/  VIADD R0, R4, 0x1e ;  /* 0x0000001e04007836 */ /* 0x000fe20000000000 */
[----:B0-----:R-:W-:Y:S01]  /*23ee0*/  PRMT R96, R97, 0x7632, R96 ;  /* 0x0000763261607816 */ /* 0x001fe20000000060 */
[----:B------:R-:W-:-:S03]  /*23ef0*/  IMAD.WIDE R106, R245, 0x2, R2 ;  /* 0x00000002f56a7825 */ /* 0x000fc600078e0202 */
[----:B------:R-:W-:Y:S01]  /*23f00*/  ISETP.GE.AND P4, PT, R0, UR4, PT ;  /* 0x0000000400007c0c */ /* 0x000fe2000bf86270 */
[----:B------:R-:W-:Y:S01]  /*23f10*/  ULDC UR4, c[0x0][0x248] ;  /* 0x0000920000047ab9 */ /* 0x000fe20000000800 */
[----:B------:R0:W-:Y:S01]  /*23f20*/  @P2 STG.E.U16 desc[UR6][R104.64], R96 ;  /* 0x0000006068002986 */ /* 0x0001e2000c101506 */
[----:B------:R-:W-:-:S03]  /*23f30*/  VIADD R0, R4, 0x1f ;  /* 0x0000001f04007836 */ /* 0x000fc60000000000 */
[----:B------:R3:W-:Y:S01]  /*23f40*/  @P6 STG.E.U16 desc[UR6][R106.64], R101 ;  /* 0x000000656a006986 */ /* 0x0007e2000c101506 */
[----:B------:R-:W-:Y:S01]  /*23f50*/  ISETP.LT.AND P6, PT, R5, UR12, !P5 ;  /* 0x0000000c05007c0c */ /* 0x000fe2000efc1270 */
[C---:B--2---:R-:W-:Y:S01]  /*23f60*/  IMAD.WIDE R8, R245.reuse, 0x2, R6 ;  /* 0x00000002f5087825 */ /* 0x044fe200078e0206 */
[----:B------:R-:W-:Y:S01]  /*23f70*/  ISETP.LT.AND P5, PT, R10, UR14, !P5 ;  /* 0x0000000e0a007c0c */ /* 0x000fe2000efa1270 */
[----:B------:R-:W-:Y:S01]  /*23f80*/  ULDC UR12, c[0x0][0x228] ;  /* 0x00008a00000c7ab9 */ /* 0x000fe20000000800 */
[----:B------:R-:W-:Y:S01]  /*23f90*/  ISETP.GE.AND P2, PT, R0, UR8, PT ;  /* 0x0000000800007c0c */ /* 0x000fe2000bf46270 */
[----:B------:R-:W-:Y:S01]  /*23fa0*/  ULDC UR14, c[0x0][0x228] ;  /* 0x00008a00000e7ab9 */ /* 0x000fe20000000800 */
[----:B0-----:R-:W-:Y:S01]  /*23fb0*/  VIADD R105, R245, UR4 ;  /* 0x00000004f5697c36 */ /* 0x001fe20008000000 */
[----:B------:R-:W-:Y:S01]  /*23fc0*/  PRMT R0, R101, 0x7632, R0 ;  /* 0x0000763265007816 */ /* 0x000fe20000000000 */
[----:B------:R-:W-:Y:S01]  /*23fd0*/  ULDC UR4, c[0x0][0x22c] ;  /* 0x00008b0000047ab9 */ /* 0x000fe20000000800 */
[----:B------:R-:W-:Y:S01]  /*23fe0*/  PRMT R104, R98, 0x7632, R104 ;  /* 0x0000763262687816 */ /* 0x000fe20000000068 */
[----:B------:R-:W-:Y:S01]  /*23ff0*/  IMAD.WIDE R96, R105, 0x2, R2 ;  /* 0x0000000269607825 */ /* 0x000fe200078e0202 */
[----:B------:R-:W-:-:S03]  /*24000*/  ULDC UR8, c[0x0][0x248] ;  /* 0x0000920000087ab9 */ /* 0x000fc60000000800 */
[----:B---3--:R-:W-:Y:S02]  /*24010*/  VIADD R106, R4, 0x20 ;  /* 0x00000020046a7836 */ /* 0x008fe40000000000 */
[C---:B------:R-:W-:Y:S01]  /*24020*/  IMAD.WIDE R100, R105.reuse, 0x2, R6 ;  /* 0x0000000269647825 */ /* 0x040fe200078e0206 */
[----:B------:R0:W-:Y:S02]  /*24030*/  @P0 STG.E.U16 desc[UR6][R8.64], R0 ;  /* 0x0000000008000986 */ /* 0x0001e4000c101506 */
[----:B------:R-:W-:Y:S01]  /*24040*/  ISETP.GE.AND P0, PT, R106, UR4, PT ;  /* 0x000000046a007c0c */ /* 0x000fe2000bf06270 */
[----:B------:R-:W-:Y:S01]  /*24050*/  ULDC UR4, c[0x0][0x248] ;  /* 0x0000920000047ab9 */ /* 0x000fe20000000800 */
[----:B------:R2:W-:Y:S01]  /*24060*/  @P6 STG.E.U16 desc[UR6][R96.64], R98 ;  /* 0x0000006260006986 */ /* 0x0005e2000c101506 */
[----:B------:R-:W-:Y:S01]  /*24070*/  VIADD R105, R105, UR4 ;  /* 0x0000000469697c36 */ /* 0x000fe20008000000 */
[C---:B------:R-:W-:Y:S01]  /*24080*/  ISETP.LT.AND P6, PT, R5.reuse, UR14, !P4 ;  /* 0x0000000e05007c0c */ /* 0x040fe2000e7c1270 */
[----:B------:R-:W-:Y:S01]  /*24090*/  ULDC UR4, c[0x0][0x22c] ;  /* 0x00008b0000047ab9 */ /* 0x000fe20000000800 */
[----:B------:R3:W-:Y:S01]  /*240a0*/  @P5 STG.E.U16 desc[UR6][R100.64], R104 ;  /* 0x0000006864005986 */ /* 0x0007e2000c101506 */
[----:B------:R-:W-:Y:S01]  /*240b0*/  ISETP.LT.AND P5, PT, R5, UR10, !P1 ;  /* 0x0000000a05007c0c */ /* 0x000fe2000cfa1270 */
[C---:B------:R-:W-:Y:S01]  /*240c0*/  VIADD R107, R105.reuse, UR8 ;  /* 0x00000008696b7c36 */ /* 0x040fe20008000000 */
[C---:B------:R-:W-:Y:S01]  /*240d0*/  ISETP.LT.AND P1, PT, R10.reuse, UR12, !P1 ;  /* 0x0000000c0a007c0c */ /* 0x040fe2000cf21270 */
[----:B0-----:R-:W-:Y:S01]  /*240e0*/  IMAD.WIDE R8, R105, 0x2, R2 ;  /* 0x0000000269087825 */ /* 0x001fe200078e0202 */
[----:B------:R-:W-:Y:S01]  /*240f0*/  ISETP.LT.AND P4, PT, R10, UR16, !P4 ;  /* 0x000000100a007c0c */ /* 0x000fe2000e781270 */
[----:B------:R-:W-:Y:S01]  /*24100*/  ULDC UR10, c[0x0][0x228] ;  /* 0x00008a00000a7ab9 */ /* 0x000fe20000000800 */
[----:B------:R-:W-:Y:S01]  /*24110*/  PRMT R106, R99, 0x7632, R106 ;  /* 0x00007632636a7816 */ /* 0x000fe2000000006a */
[----:B--2---:R-:W-:Y:S01]  /*24120*/  IMAD.WIDE R96, R105, 0x2, R6 ;  /* 0x0000000269607825 */ /* 0x004fe200078e0206 */
[----:B------:R-:W-:Y:S01]  /*24130*/  PRMT R98, R102, 0x7632, R98 ;  /* 0x0000763266627816 */ /* 0x000fe20000000062 */
[----:B------:R-:W-:Y:S01]  /*24140*/  ULDC UR12, c[0x0][0x228] ;  /* 0x00008a00000c7ab9 */ /* 0x000fe20000000800 */
[----:B------:R-:W-:Y:S01]  /*24150*/  ULDC UR14, c[0x0][0x228] ;  /* 0x00008a00000e7ab9 */ /* 0x000fe20000000800 */
[----:B---3--:R-:W-:Y:S01]  /*24160*/  IMAD.WIDE R100, R107, 0x2, R2 ;  /* 0x000000026b647825 */ /* 0x008fe200078e0202 */
[----:B------:R-:W-:Y:S01]  /*24170*/  ULDC UR8, c[0x0][0x22c] ;  /* 0x00008b0000087ab9 */ /* 0x000fe20000000800 */
[----:B------:R-:W-:Y:S01]  /*24180*/  @P5 STG.E.U16 desc[UR6][R8.64], R102 ;  /* 0x0000006608005986 */ /* 0x000fe2000c101506 */
[----:B------:R-:W-:Y:S01]  /*24190*/  ULDC UR16, c[0x0][0x228] ;  /* 0x00008a0000107ab9 */ /* 0x000fe20000000800 */
[----:B------:R-:W-:-:S02]  /*241a0*/  VIADD R0, R4, 0x21 ;  /* 0x0000002104007836 */ /* 0x000fc40000000000 */
[----:B------:R-:W-:Y:S01]  /*241b0*/  IMAD.WIDE R104, R107, 0x2, R6 ;  /* 0x000000026b687825 */ /* 0x000fe200078e0206 */
[----:B------:R0:W-:Y:S02]  /*241c0*/  @P1 STG.E.U16 desc[UR6][R96.64], R98 ;  /* 0x0000006260001986 */ /* 0x0001e4000c101506 */
[----:B------:R-:W-:Y:S01]  /*241d0*/  ISETP.GE.AND P5, PT, R0, UR4, PT ;  /* 0x0000000400007c0c */ /* 0x000fe2000bfa6270 */
[----:B------:R-:W-:Y:S01]  /*241e0*/  ULDC UR4, c[0x0][0x248] ;  /* 0x0000920000047ab9 */ /* 0x000fe20000000800 */
[----:B------:R2:W-:Y:S01]  /*241f0*/  @P6 STG.E.U16 desc[UR6][R100.64], R99 ;  /* 0x0000006364006986 */ /* 0x0005e2000c101506 */
[C---:B------:R-:W-:Y:S01]  /*24200*/  ISETP.LT.AND P6, PT, R5.reuse, UR14, !P0 ;  /* 0x0000000e05007c0c */ /* 0x040fe2000c7c1270 */
[----:B------:R-:W-:Y:S01]  /*24210*/  VIADD R0, R4, 0x22 ;  /* 0x0000002204007836 */ /* 0x000fe20000000000 */
[----:B------:R-:W-:Y:S01]  /*24220*/  ULDC UR14, c[0x0][0x228] ;  /* 0x00008a00000e7ab9 */ /* 0x000fe20000000800 */
[----:B------:R-:W-:Y:S01]  /*24230*/  @P4 STG.E.U16 desc[UR6][R104.64], R106 ;  /* 0x0000006a68004986 */ /* 0x000fe2000c101506 */
[----:B------:R-:W-:Y:S01]  /*24240*/  ISETP.LT.AND P4, PT, R5, UR10, !P2 ;  /* 0x0000000a05007c0c */ /* 0x000fe2000d781270 */
[----:B------:R-:W-:Y:S01]  /*24250*/  ULDC UR10, c[0x0][0x228] ;  /* 0x00008a00000a7ab9 */ /* 0x000fe20000000800 */
[----:B------:R-:W-:Y:S01]  /*24260*/  ISETP.LT.AND P2, PT, R10, UR12, !P2 ;  /* 0x0000000c0a007c0c */ /* 0x000fe2000d741270 */
[----:B0-----:R-:W-:Y:S01]  /*24270*/  VIADD R97, R107, UR4 ;  /* 0x000000046b617c36 */ /* 0x001fe20008000000 */
[----:B------:R-:W-:Y:S01]  /*24280*/  ULDC UR4, c[0x0][0x248] ;  /* 0x0000920000047ab9 */ /* 0x000fe20000000800 */
[----:B------:R-:W-:Y:S01]  /*24290*/  ISETP.GE.AND P1, PT, R0, UR8, PT ;  /* 0x0000000800007c0c */ /* 0x000fe2000bf26270 */
[----:B------:R-:W-:Y:S01]  /*242a0*/  ULDC UR12, c[0x0][0x228] ;  /* 0x00008a00000c7ab9 */ /* 0x000fe20000000800 */
[----:B--2---:R-:W-:Y:S01]  /*242b0*/  VIADD R101, R97, UR4 ;  /* 0x0000000461657c36 */ /* 0x004fe20008000000 */
[----:B------:R-:W-:Y:S01]  /*242c0*/  PRMT R100, R103, 0x7632, R100 ;  /* 0x0000763267647816 */ /* 0x000fe20000000064 */
[C---:B------:R-:W-:Y:S01]  /*242d0*/  IMAD.WIDE R8, R97.reuse, 0x2, R2 ;  /* 0x0000000261087825 */ /* 0x040fe200078e0202 */
[----:B------:R-:W-:Y:S01]  /*242e0*/  ULDC UR4, c[0x0][0x22c] ;  /* 0x00008b0000047ab9 */ /* 0x000fe20000000800 */
[----:B------:R-:W-:Y:S01]  /*242f0*/  ISETP.LT.AND P0, PT, R10, UR10, !P0 ;  /* 0x0000000a0a007c0c */ /* 0x000fe2000c701270 */
[----:B------:R-:W-:Y:S01]  /*24300*/  ULDC UR8, c[0x0][0x22c] ;  /* 0x00008b0000087ab9 */ /* 0x000fe20000000800 */
[----:B------:R-:W-:Y:S01]  /*24310*/  IMAD.WIDE R96, R97, 0x2, R6 ;  /* 0x0000000261607825 */ /* 0x000fe200078e0206 */
[----:B------:R0:W-:Y:S01]  /*24320*/  @P4 STG.E.U16 desc[UR6][R8.64], R103 ;  /* 0x0000006708004986 */ /* 0x0001e2000c101506 */
[----:B------:R-:W-:-:S02]  /*24330*/  ULDC UR10, c[0x0][0x228] ;  /* 0x00008a00000a7ab9 */ /* 0x000fc40000000800 */
[----:B------:R-:W-:Y:S01]  /*24340*/  IMAD.WIDE R98, R101, 0x2, R2 ;  /* 0x0000000265627825 */ /* 0x000fe200078e0202 */
[----:B------:R-:W-:Y:S03]  /*24350*/  @P2 STG.E.U16 desc[UR6][R96.64], R100 ;  /* 0x0000006460002986 */ /* 0x000fe6000c101506 */
[----:B------:R-:W-:Y:S01]  /*24360*/  VIADD R0, R4, 0x23 ;  /* 0x0000002304007836 */ /* 0x000fe20000000000 */
[----:B------:R2:W-:Y:S01]  /*24370*/  @P6 STG.E.U16 desc[UR6][R98.64], R48 ;  /* 0x0000003062006986 */ /* 0x0005e2000c101506 */
[----:B------:R-:W-:Y:S01]  /*24380*/  ISETP.LT.AND P6, PT, R5, UR12, !P5 ;  /* 0x0000000c05007c0c */ /* 0x000fe2000efc1270 */
[----:B------:R-:W-:Y:S01]  /*24390*/  ULDC UR12, c[0x0][0x228] ;  /* 0x00008a00000c7ab9 */ /* 0x000fe20000000800 */
[----:B------:R-:W-:Y:S01]  /*243a0*/  ISETP.LT.AND P5, PT, R10, UR14, !P5 ;  /* 0x0000000e0a007c0c */ /* 0x000fe2000efa1270 */
[----:B0-----:R-:W-:Y:S01]  /*243b0*/  IMAD.WIDE R8, R101, 0x2, R6 ;  /* 0x0000000265087825 */ /* 0x001fe200078e0206 */
[----:B------:R-:W-:Y:S01]  /*243c0*/  ISETP.GE.AND P4, PT, R0, UR4, PT ;  /* 0x0000000400007c0c */ /* 0x000fe2000bf86270 */
[----:B------:R-:W-:Y:S01]  /*243d0*/  ULDC UR4, c[0x0][0x248] ;  /* 0x0000920000047ab9 */ /* 0x000fe20000000800 */
[----:B------:R-:W-:Y:S01]  /*243e0*/  ULDC UR14, c[0x0][0x228] ;  /* 0x00008a00000e7ab9 */ /* 0x000fe20000000800 */
[----:B------:R-:W-:-:S02]  /*243f0*/  VIADD R0, R4, 0x24 ;  /* 0x0000002404007836 */ /* 0x000fc40000000000 */
[----:B------:R-:W-:Y:S01]  /*24400*/  VIADD R103, R101, UR4 ;  /* 0x0000000465677c36 */ /* 0x000fe20008000000 */
[----:B------:R-:W-:Y:S01]  /*24410*/  ULDC UR4, c[0x0][0x22c] ;  /* 0x00008b0000047ab9 */ /* 0x000fe20000000800 */
[----:B--2---:R-:W-:Y:S01]  /*24420*/  PRMT R48, R48, 0x7632, R48 ;  /* 0x0000763230307816 */ /* 0x004fe20000000030 */
[----:B------:R-:W-:Y:S01]  /*24430*/  VIADD R100, R4, 0x25 ;  /* 0x0000002504647836 */ /* 0x000fe20000000000 */
[----:B------:R-:W-:Y:S01]  /*24440*/  ISETP.GE.AND P2, PT, R0, UR8, PT ;  /* 0x0000000800007c0c */ /* 0x000fe2000bf46270 */
[----:B------:R-:W-:Y:S01]  /*24450*/  IMAD.WIDE R96, R103, 0x2, R2 ;  /* 0x0000000267607825 */ /* 0x000fe200078e0202 */
[----:B------:R-:W-:-:S03]  /*24460*/  PRMT R0, R52, 0x7632, R0 ;  /* 0x0000763234007816 */ /* 0x000fc60000000000 */
[C---:B------:R-:W-:Y:S01]  /*24470*/  IMAD.WIDE R98, R103.reuse, 0x2, R6 ;  /* 0x0000000267627825 */ /* 0x040fe200078e0206 */
[----:B------:R0:W-:Y:S01]  /*24480*/  @P0 STG.E.U16 desc[UR6][R8.64], R48 ;  /* 0x0000003008000986 */ /* 0x0001e2000c101506 */
[----:B------:R-:W-:Y:S01]  /*24490*/  ISETP.GE.AND P0, PT, R100, UR4, PT ;  /* 0x0000000464007c0c */ /* 0x000fe2000bf06270 */
[----:B------:R-:W-:Y:S01]  /*244a0*/  ULDC UR4, c[0x0][0x248] ;  /* 0x0000920000047ab9 */ /* 0x000fe20000000800 */
        /* <DEDUP_REMOVED lines=19> */
[----:B------:R0:W-:Y:S01]  /*245e0*/  @P5 STG.E.U16 desc[UR6][R8.64], R49 ;  /* 0x0000003108005986 */ /* 0x0001e2000c101506 */
[----:B------:R-:W-:Y:S01]  /*245f0*/  ULDC UR16, c[0x0][0x228] ;  /* 0x00008a0000107ab9 */ /* 0x000fe20000000800 */
[----:B------:R-:W-:-:S02]  /*24600*/  VIADD R0, R4, 0x26 ;  /* 0x0000002604007836 */ /* 0x000fc40000000000 */
[----:B------:R-:W-:Y:S01]  /*24610*/  IMAD.WIDE R100, R105, 0x2, R6 ;  /* 0x0000000269647825 */ /* 0x000fe200078e0206 */
[----:B------:R2:W-:Y:S02]  /*24620*/  @P1 STG.E.U16 desc[UR6][R96.64], R48 ;  /* 0x0000003060001986 */ /* 0x0005e4000c101506 */
[----:B------:R-:W-:Y:S01]  /*24630*/  ISETP.GE.AND P5, PT, R0, UR4, PT ;  /* 0x0000000400007c0c */ /* 0x000fe2000bfa6270 */
[----:B------:R-:W-:Y:S01]  /*24640*/  ULDC UR4, c[0x0][0x248] ;  /* 0x0000920000047ab9 */ /* 0x000fe20000000800 */
[----:B------:R-:W-:Y:S01]  /*24650*/  @P6 STG.E.U16 desc[UR6][R98.64], R53 ;  /* 0x0000003562006986 */ /* 0x000fe2000c101506 */
[C---:B------:R-:W-:Y:S01]  /*24660*/  ISETP.LT.AND P6, PT, R5.reuse, UR14, !P0 ;  /* 0x0000000e05007c0c */ /* 0x040fe2000c7c1270 */
[----:B------:R-:W-:Y:S01]  /*24670*/  VIADD R0, R4, 0x27 ;  /* 0x0000002704007836 */ /* 0x000fe20000000000 */
[----:B------:R-:W-:Y:S01]  /*24680*/  ULDC UR14, c[0x0][0x228] ;  /* 0x00008a00000e7ab9 */ /* 0x000fe20000000800 */
[----:B------:R3:W-:Y:S01]  /*24690*/  @P4 STG.E.U16 desc[UR6][R100.64], R52 ;  /* 0x0000003464004986 */ /* 0x0007e2000c101506 */
[----:B------:R-:W-:Y:S01]  /*246a0*/  ISETP.LT.AND P4, PT, R5, UR10, !P2 ;  /* 0x0000000a05007c0c */ /* 0x000fe2000d781270 */
[----:B0-----:R-:W-:Y:S01]  /*246b0*/  VIADD R49, R105, UR4 ;  /* 0x0000000469317c36 */ /* 0x001fe20008000000 */
[----:B------:R-:W-:Y:S01]  /*246c0*/  ISETP.LT.AND P2, PT, R10, UR12, !P2 ;  /* 0x0000000c0a007c0c */ /* 0x000fe2000d741270 */
[----:B------:R-:W-:Y:S01]  /*246d0*/  ULDC UR4, c[0x0][0x248] ;  /* 0x0000920000047ab9 */ /* 0x000fe20000000800 */
[----:B--2---:R-:W-:Y:S01]  /*246e0*/  PRMT R96, R50, 0x7632, R96 ;  /* 0x0000763232607816 */ /* 0x004fe20000000060 */
[C---:B------:R-:W-:Y:S01]  /*246f0*/  VIADD R97, R49.reuse, UR4 ;  /* 0x0000000431617c36 */ /* 0x040fe20008000000 */
[----:B------:R-:W-:Y:S01]  /*24700*/  ISETP.GE.AND P1, PT, R0, UR8, PT ;  /* 0x0000000800007c0c */ /* 0x000fe2000bf26270 */
[C---:B------:R-:W-:Y:S01]  /*24710*/  IMAD.WIDE R8, R49.reuse, 0x2, R2 ;  /* 0x0000000231087825 */ /* 0x040fe200078e0202 */
[----:B------:R-:W-:Y:S01]  /*24720*/  ULDC UR10, c[0x0][0x228] ;  /* 0x00008a00000a7ab9 */ /* 0x000fe20000000800 */
[----:B------:R-:W-:Y:S01]  /*24730*/  ULDC UR12, c[0x0][0x228] ;  /* 0x00008a00000c7ab9 */ /* 0x000fe20000000800 */
[----:B------:R-:W-:Y:S01]  /*24740*/  ULDC UR4, c[0x0][0x22c] ;  /* 0x00008b0000047ab9 */ /* 0x000fe20000000800 */
[----:B------:R-:W-:Y:S01]  /*24750*/  IMAD.WIDE R48, R49, 0x2, R6 ;  /* 0x0000000231307825 */ /* 0x000fe200078e0206 */
[----:B------:R-:W-:-:S03]  /*24760*/  ULDC UR8, c[0x0][0x22c] ;  /* 0x00008b0000087ab9 */ /* 0x000fc60000000800 */
[----:B---3--:R-:W-:Y:S01]  /*24770*/  IMAD.WIDE R52, R97, 0x2, R2 ;  /* 0x0000000261347825 */ /* 0x008fe200078e0202 */
[----:B------:R0:W-:Y:S03]  /*24780*/  @P4 STG.E.U16 desc[UR6][R8.64], R50 ;  /* 0x0000003208004986 */ /* 0x0001e6000c101506 */
[----:B------:R-:W-:Y:S01]  /*24790*/  VIADD R0, R4, 0x28 ;  /* 0x0000002804007836 */ /* 0x000fe20000000000 */
[----:B------:R-:W-:Y:S01]  /*247a0*/  @P2 STG.E.U16 desc[UR6][R48.64], R96 ;  /* 0x0000006030002986 */ /* 0x000fe2000c101506 */
[----:B------:R-:W-:Y:S01]  /*247b0*/  ISETP.LT.AND P0, PT, R10, UR10, !P0 ;  /* 0x0000000a0a007c0c */ /* 0x000fe2000c701270 */
[----:B------:R-:W-:Y:S02]  /*247c0*/  ULDC UR10, c[0x0][0x228] ;  /* 0x00008a00000a7ab9 */ /* 0x000fe40000000800 */
[----:B------:R2:W-:Y:S01]  /*247d0*/  @P6 STG.E.U16 desc[UR6][R52.64], R54 ;  /* 0x0000003634006986 */ /* 0x0005e2000c101506 */
[----:B------:R-:W-:Y:S01]  /*247e0*/  ISETP.LT.AND P6, PT, R5, UR12, !P5 ;  /* 0x0000000c05007c0c */ /* 0x000fe2000efc1270 */
[----:B------:R-:W-:Y:S01]  /*247f0*/  ULDC UR12, c[0x0][0x228] ;  /* 0x00008a00000c7ab9 */ /* 0x000fe20000000800 */
[----:B------:R-:W-:Y:S01]  /*24800*/  ISETP.GE.AND P4, PT, R0, UR4, PT ;  /* 0x0000000400007c0c */ /* 0x000fe2000bf86270 */
[----:B------:R-:W-:Y:S01]  /*24810*/  ULDC UR4, c[0x0][0x248] ;  /* 0x0000920000047ab9 */ /* 0x000fe20000000800 */
[----:B------:R-:W-:Y:S01]  /*24820*/  ISETP.LT.AND P5, PT, R10, UR14, !P5 ;  /* 0x0000000e0a007c0c */ /* 0x000fe2000efa1270 */
[----:B------:R-:W-:Y:S01]  /*24830*/  VIADD R0, R4, 0x29 ;  /* 0x0000002904007836 */ /* 0x000fe20000000000 */
[----:B------:R-:W-:Y:S01]  /*24840*/  ULDC UR14, c[0x0][0x228] ;  /* 0x00008a00000e7ab9 */ /* 0x000fe20000000800 */
[C---:B------:R-:W-:Y:S01]  /*24850*/  VIADD R99, R97.reuse, UR4 ;  /* 0x0000000461637c36 */ /* 0x040fe20008000000 */
[----:B------:R-:W-:Y:S01]  /*24860*/  ULDC UR4, c[0x0][0x22c] ;  /* 0x00008b0000047ab9 */ /* 0x000fe20000000800 */
[----:B0-----:R-:W-:Y:S01]  /*24870*/  IMAD.WIDE R8, R97, 0x2, R6 ;  /* 0x0000000261087825 */ /* 0x001fe200078e0206 */
[----:B------:R-:W-:Y:S01]  /*24880*/  ISETP.GE.AND P2, PT, R0, UR8, PT ;  /* 0x0000000800007c0c */ /* 0x000fe2000bf46270 */
[----:B------:R-:W-:Y:S01]  /*24890*/  ULDC UR8, c[0x0][0x248] ;  /* 0x0000920000087ab9 */ /* 0x000fe20000000800 */
[----:B--2---:R-:W-:Y:S01]  /*248a0*/  PRMT R54, R54, 0x7632, R54 ;  /* 0x0000763236367816 */ /* 0x004fe20000000036 */
[----:B------:R-:W-:Y:S01]  /*248b0*/  IMAD.WIDE R48, R99, 0x2, R2 ;  /* 0x0000000263307825 */ /* 0x000fe200078e0202 */
[----:B------:R-:W-:-:S03]  /*248c0*/  PRMT R0, R51, 0x7632, R0 ;  /* 0x0000763233007816 */ /* 0x000fc60000000000 */
[----:B------:R-:W-:Y:S02]  /*248d0*/  VIADD R50, R4, 0x2a ;  /* 0x0000002a04327836 */ /* 0x000fe40000000000 */
        /* <DEDUP_REMOVED lines=20> */
[----:B------:R-:W-:Y:S01]  /*24a20*/  IMAD.WIDE R50, R97, 0x2, R2 ;  /* 0x0000000261327825 */ /* 0x000fe200078e0202 */
[----:B------:R-:W-:Y:S01]  /*24a30*/  ULDC UR8, c[0x0][0x22c] ;  /* 0x00008b0000087ab9 */ /* 0x000fe20000000800 */
[----:B------:R-:W-:Y:S01]  /*24a40*/  @P5 STG.E.U16 desc[UR6][R8.64], R55 ;  /* 0x0000003708005986 */ /* 0x000fe2000c101506 */
[----:B------:R-:W-:Y:S01]  /*24a50*/  ULDC UR16, c[0x0][0x228] ;  /* 0x00008a0000107ab9 */ /* 0x000fe20000000800 */
[----:B---3--:R-:W-:-:S02]  /*24a60*/  VIADD R0, R4, 0x2b ;  /* 0x0000002b04007836 */ /* 0x008fc40000000000 */
        /* <DEDUP_REMOVED lines=8> */
[----:B------:R3:W-:Y:S01]  /*24af0*/  @P4 STG.E.U16 desc[UR6][R52.64], R96 ;  /* 0x0000006034004986 */ /* 0x0007e2000c101506 */
[----:B------:R-:W-:Y:S01]  /*24b00*/  ISETP.LT.AND P4, PT, R5, UR10, !P2 ;  /* 0x0000000a05007c0c */ /* 0x000fe2000d781270 */
[----:B------:R-:W-:Y:S01]  /*24b10*/  ULDC UR10, c[0x0][0x228] ;  /* 0x00008a00000a7ab9 */ /* 0x000fe20000000800 */
[----:B------:R-:W-:Y:S01]  /*24b20*/  ISETP.LT.AND P2, PT, R10, UR12, !P2 ;  /* 0x0000000c0a007c0c */ /* 0x000fe2000d741270 */
[----:B0-----:R-:W-:Y:S01]  /*24b30*/  VIADD R49, R97, UR4 ;  /* 0x0000000461317c36 */ /* 0x001fe20008000000 */
[----:B------:R-:W-:Y:S01]  /*24b40*/  ULDC UR4, c[0x0][0x248] ;  /* 0x0000920000047ab9 */ /* 0x000fe20000000800 */
[----:B------:R-:W-:Y:S01]  /*24b50*/  ISETP.GE.AND P1, PT, R0, UR8, PT ;  /* 0x0000000800007c0c */ /* 0x000fe2000bf26270 */
[----:B------:R-:W-:Y:S01]  /*24b60*/  ULDC UR12, c[0x0][0x228] ;  /* 0x00008a00000c7ab9 */ /* 0x000fe20000000800 */
[----:B------:R-:W-:Y:S01]  /*24b70*/  IMAD.WIDE R8, R49, 0x2, R2 ;  /* 0x0000000231087825 */ /* 0x000fe200078e0202 */
[----:B--2---:R-:W-:Y:S01]  /*24b80*/  PRMT R44, R40, 0x7632, R44 ;  /* 0x00007632282c7816 */ /* 0x004fe2000000002c */
[----:B------:R-:W-:-:S02]  /*24b90*/  ULDC UR8, c[0x0][0x22c] ;  /* 0x00008b0000087ab9 */ /* 0x000fc40000000800 */
[C---:B---3--:R-:W-:Y:S01]  /*24ba0*/  VIADD R53, R49.reuse, UR4 ;  /* 0x0000000431357c36 */ /* 0x048fe20008000000 */
[----:B------:R-:W-:Y:S01]  /*24bb0*/  ULDC UR4, c[0x0][0x22c] ;  /* 0x00008b0000047ab9 */ /* 0x000fe20000000800 */
[----:B------:R-:W-:Y:S01]  /*24bc0*/  IMAD.WIDE R48, R49, 0x2, R6 ;  /* 0x0000000231307825 */ /* 0x000fe200078e0206 */
[----:B------:R0:W-:Y:S03]  /*24bd0*/  @P4 STG.E.U16 desc[UR6][R8.64], R40 ;  /* 0x0000002808004986 */ /* 0x0001e6000c101506 */
        /* <DEDUP_REMOVED lines=10> */
[----:B------:R-:W-:Y:S01]  /*24c80*/  ISETP.LT.AND P5, PT, R10, UR14, !P5 ;  /* 0x0000000e0a007c0c */ /* 0x000fe2000efa1270 */
[C---:B------:R-:W-:Y:S01]  /*24c90*/  VIADD R0, R4.reuse, 0x2e ;  /* 0x0000002e04007836 */ /* 0x040fe20000000000 */
[----:B------:R-:W-:Y:S01]  /*24ca0*/  PRMT R40, R41, 0x7632, R40 ;  /* 0x0000763229287816 */ /* 0x000fe20000000028 */
[----:B------:R-:W-:Y:S01]  /*24cb0*/  VIADD R55, R53, UR4 ;  /* 0x0000000435377c36 */ /* 0x000fe20008000000 */
[----:B------:R-:W-:Y:S01]  /*24cc0*/  ULDC UR4, c[0x0][0x22c] ;  /* 0x00008b0000047ab9 */ /* 0x000fe20000000800 */
[----:B--2---:R-:W-:Y:S01]  /*24cd0*/  VIADD R50, R4, 0x2f ;  /* 0x0000002f04327836 */ /* 0x004fe20000000000 */
[----:B------:R-:W-:Y:S01]  /*24ce0*/  ISETP.GE.AND P2, PT, R0, UR8, PT ;  /* 0x0000000800007c0c */ /* 0x000fe2000bf46270 */
[----:B------:R-:W-:Y:S01]  /*24cf0*/  IMAD.WIDE R48, R55, 0x2, R6 ;  /* 0x0000000237307825 */ /* 0x000fe200078e0206 */
[----:B------:R-:W-:Y:S01]  /*24d00*/  PRMT R0, R45, 0x7632, R0 ;  /* 0x000076322d007816 */ /* 0x000fe20000000000 */
[----:B------:R-:W-:Y:S01]  /*24d10*/  ULDC UR12, c[0x0][0x228] ;  /* 0x00008a00000c7ab9 */ /* 0x000fe20000000800 */
[----:B------:R-:W-:Y:S01]  /*24d20*/  ULDC UR14, c[0x0][0x228] ;  /* 0x00008a00000e7ab9 */ /* 0x000fe20000000800 */
[----:B------:R-:W-:Y:S01]  /*24d30*/  IMAD.WIDE R44, R55, 0x2, R2 ;  /* 0x00000002372c7825 */ /* 0x000fe200078e0202 */
[----:B------:R-:W-:Y:S01]  /*24d40*/  ULDC UR8, c[0x0][0x248] ;  /* 0x0000920000087ab9 */ /* 0x000fe20000000800 */
[----:B------:R0:W-:Y:S01]  /*24d50*/  @P0 STG.E.U16 desc[UR6][R8.64], R0 ;  /* 0x0000000008000986 */ /* 0x0001e2000c101506 */
[----:B------:R-:W-:Y:S01]  /*24d60*/  ISETP.GE.AND P0, PT, R50, UR4, PT ;  /* 0x0000000432007c0c */ /* 0x000fe2000bf06270 */
[----:B------:R-:W-:-:S02]  /*24d70*/  ULDC UR4, c[0x0][0x248] ;  /* 0x0000920000047ab9 */ /* 0x000fc40000000800 */
        /* <DEDUP_REMOVED lines=51> */
[C---:B0-----:R-:W-:Y:S01]  /*250b0*/  IMAD.WIDE R8, R49.reuse, 0x2, R6 ;  /* 0x0000000231087825 */ /* 0x041fe200078e0206 */
[----:B------:R-:W-:Y:S01]  /*250c0*/  ISETP.GE.AND P4, PT, R0, UR4, PT ;  /* 0x0000000400007c0c */ /* 0x000fe2000bf86270 */
[----:B------:R-:W-:Y:S01]  /*250d0*/  ULDC UR4, c[0x0][0x248] ;  /* 0x0000920000047ab9 */ /* 0x000fe20000000800 */
[----:B------:R-:W-:Y:S01]  /*250e0*/  ISETP.LT.AND P5, PT, R10, UR14, !P5 ;  /* 0x0000000e0a007c0c */ /* 0x000fe2000efa1270 */
[C---:B------:R-:W-:Y:S01]  /*250f0*/  VIADD R0, R4.reuse, 0x33 ;  /* 0x0000003304007836 */ /* 0x040fe20000000000 */
[----:B------:R-:W-:Y:S01]  /*25100*/  ULDC UR12, c[0x0][0x228] ;  /* 0x00008a00000c7ab9 */ /* 0x000fe20000000800 */
[----:B------:R-:W-:Y:S01]  /*25110*/  VIADD R47, R49, UR4 ;  /* 0x00000004312f7c36 */ /* 0x000fe20008000000 */
[----:B------:R-:W-:Y:S01]  /*25120*/  ULDC UR4, c[0x0][0x22c] ;  /* 0x00008b0000047ab9 */ /* 0x000fe20000000800 */
[----:B--2---:R-:W-:Y:S01]  /*25130*/  VIADD R45, R4, 0x34 ;  /* 0x00000034042d7836 */ /* 0x004fe20000000000 */
[----:B------:R-:W-:Y:S01]  /*25140*/  ISETP.GE.AND P2, PT, R0, UR8, PT ;  /* 0x0000000800007c0c */ /* 0x000fe2000bf46270 */
[----:B------:R-:W-:Y:S01]  /*25150*/  IMAD.WIDE R40, R47, 0x2, R2 ;  /* 0x000000022f287825 */ /* 0x000fe200078e0202 */
[----:B------:R-:W-:Y:S01]  /*25160*/  PRMT R0, R43, 0x7632, R0 ;  /* 0x000076322b007816 */ /* 0x000fe20000000000 */
[----:B------:R-:W-:Y:S01]  /*25170*/  ULDC UR14, c[0x0][0x228] ;  /* 0x00008a00000e7ab9 */ /* 0x000fe20000000800 */
[----:B------:R-:W-:Y:S01]  /*25180*/  PRMT R44, R36, 0x7632, R44 ;  /* 0x00007632242c7816 */ /* 0x000fe2000000002c */
        /* <DEDUP_REMOVED lines=26> */
[C---:B------:R-:W-:Y:S01]  /*25330*/  IMAD.WIDE R44, R49.reuse, 0x2, R6 ;  /* 0x00000002312c7825 */ /* 0x040fe200078e0206 */
[----:B------:R-:W-:Y:S02]  /*25340*/  @P1 STG.E.U16 desc[UR6][R40.64], R36 ;  /* 0x0000002428001986 */ /* 0x000fe4000c101506 */
        /* <DEDUP_REMOVED lines=8> */
[----:B------:R-:W-:Y:S01]  /*253d0*/  VIADD R0, R4, 0x36 ;  /* 0x0000003604007836 */ /* 0x000fe20000000000 */
[----:B------:R-:W-:Y:S01]  /*253e0*/  ISETP.LT.AND P2, PT, R10, UR12, !P2 ;  /* 0x0000000c0a007c0c */ /* 0x000fe2000d741270 */
[----:B0-----:R-:W-:Y:S01]  /*253f0*/  IMAD.WIDE R8, R49, 0x2, R2 ;  /* 0x0000000231087825 */ /* 0x001fe200078e0202 */
[----:B------:R-:W-:Y:S01]  /*25400*/  PRMT R32, R33, 0x7632, R32 ;  /* 0x0000763221207816 */ /* 0x000fe20000000020 */
[----:B------:R-:W-:Y:S01]  /*25410*/  ULDC UR10, c[0x0][0x228] ;  /* 0x00008a00000a7ab9 */ /* 0x000fe20000000800 */
[----:B------:R-:W-:Y:S01]  /*25420*/  ULDC UR14, c[0x0][0x228] ;  /* 0x00008a00000e7ab9 */ /* 0x000fe20000000800 */
[----:B--2---:R-:W-:-:S02]  /*25430*/  VIADD R43, R49, UR4 ;  /* 0x00000004312b7c36 */ /* 0x004fc40008000000 */
[----:B------:R-:W-:Y:S01]  /*25440*/  IMAD.WIDE R36, R49, 0x2, R6 ;  /* 0x0000000231247825 */ /* 0x000fe200078e0206 */
[----:B------:R-:W-:Y:S01]  /*25450*/  ISETP.GE.AND P1, PT, R0, UR8, PT ;  /* 0x0000000800007c0c */ /* 0x000fe2000bf26270 */
[----:B------:R-:W-:Y:S01]  /*25460*/  ULDC UR12, c[0x0][0x228] ;  /* 0x00008a00000c7ab9 */ /* 0x000fe20000000800 */
[----:B------:R-:W-:Y:S01]  /*25470*/  ULDC UR4, c[0x0][0x22c] ;  /* 0x00008b0000047ab9 */ /* 0x000fe20000000800 */
[----:B------:R-:W-:Y:S01]  /*25480*/  IMAD.WIDE R40, R43, 0x2, R2 ;  /* 0x000000022b287825 */ /* 0x000fe200078e0202 */
[----:B------:R0:W-:Y:S01]  /*25490*/  @P4 STG.E.U16 desc[UR6][R8.64], R33 ;  /* 0x0000002108004986 */ /* 0x0001e2000c101506 */
[----:B------:R-:W-:Y:S01]  /*254a0*/  ISETP.LT.AND P0, PT, R10, UR10, !P0 ;  /* 0x0000000a0a007c0c */ /* 0x000fe2000c701270 */
[----:B------:R-:W-:Y:S01]  /*254b0*/  ULDC UR8, c[0x0][0x22c] ;  /* 0x00008b0000087ab9 */ /* 0x000fe20000000800 */
[----:B------:R-:W-:Y:S01]  /*254c0*/  VIADD R0, R4, 0x37 ;  /* 0x0000003704007836 */ /* 0x000fe20000000000 */
[----:B------:R-:W-:Y:S01]  /*254d0*/  @P2 STG.E.U16 desc[UR6][R36.64], R32 ;  /* 0x0000002024002986 */ /* 0x000fe2000c101506 */
[----:B------:R-:W-:-:S03]  /*254e0*/  ULDC UR10, c[0x0][0x22c] ;  /* 0x00008b00000a7ab9 */ /* 0x000fc60000000800 */
        /* <DEDUP_REMOVED lines=8> */
[C---:B---3--:R-:W-:Y:S01]  /*25570*/  VIADD R45, R43.reuse, UR4 ;  /* 0x000000042b2d7c36 */ /* 0x048fe20008000000 */
        /* <DEDUP_REMOVED lines=28> */
[----:B---3--:R-:W-:Y:S01]  /*25740*/  VIADD R0, R4, 0x3a ;  /* 0x0000003a04007836 */ /* 0x008fe20000000000 */
[----:B------:R-:W-:Y:S01]  /*25750*/  ULDC UR16, c[0x0][0x228] ;  /* 0x00008a0000107ab9 */ /* 0x000fe20000000800 */
[----:B------:R-:W-:Y:S01]  /*25760*/  IMAD.WIDE R36, R43, 0x2, R2 ;  /* 0x000000022b247825 */ /* 0x000fe200078e0202 */
[----:B------:R-:W-:Y:S01]  /*25770*/  @P5 STG.E.U16 desc[UR6][R8.64], R39 ;  /* 0x0000002708005986 */ /* 0x000fe2000c101506 */
[----:B------:R-:W-:-:S02]  /*25780*/  ULDC UR18, c[0x0][0x228] ;  /* 0x00008a0000127ab9 */ /* 0x000fc40000000800 */
[----:B------:R-:W-:Y:S01]  /*25790*/  IMAD.WIDE R40, R43, 0x2, R6 ;  /* 0x000000022b287825 */ /* 0x000fe200078e0206 */
[----:B------:R-:W-:Y:S01]  /*257a0*/  ISETP.GE.AND P5, PT, R0, UR10, PT ;  /* 0x0000000a00007c0c */ /* 0x000fe2000bfa6270 */
[----:B------:R0:W-:Y:S01]  /*257b0*/  @P1 STG.E.U16 desc[UR6][R32.64], R34 ;  /* 0x0000002220001986 */ /* 0x0001e2000c101506 */
[----:B------:R-:W-:-:S03]  /*257c0*/  ULDC UR10, c[0x0][0x228] ;  /* 0x00008a00000a7ab9 */ /* 0x000fc60000000800 */
        /* <DEDUP_REMOVED lines=12> */
[C---:B--2---:R-:W-:Y:S01]  /*25890*/  VIADD R37, R33.reuse, UR4 ;  /* 0x0000000421257c36 */ /* 0x044fe20008000000 */
        /* <DEDUP_REMOVED lines=50> */
[----:B------:R0:W-:Y:S01]  /*25bc0*/  @P5 STG.E.U16 desc[UR6][R8.64], R25 ;  /* 0x0000001908005986 */ /* 0x0001e2000c101506 */
[----:B------:R-:W-:Y:S01]  /*25bd0*/  ULDC UR16, c[0x0][0x228] ;  /* 0x00008a0000107ab9 */ /* 0x000fe20000000800 */
[----:B---3--:R-:W-:-:S02]  /*25be0*/  VIADD R0, R4, 0x3f ;  /* 0x0000003f04007836 */ /* 0x008fc40000000000 */
[----:B------:R-:W-:Y:S01]  /*25bf0*/  IMAD.WIDE R34, R37, 0x2, R6 ;  /* 0x0000000225227825 */ /* 0x000fe200078e0206 */
[----:B------:R-:W-:Y:S02]  /*25c00*/  @P1 STG.E.U16 desc[UR6][R28.64], R24 ;  /* 0x000000181c001986 */ /* 0x000fe4000c101506 */
        /* <DEDUP_REMOVED lines=11> */
[----:B------:R-:W-:Y:S01]  /*25cc0*/  ISETP.GE.AND P1, PT, R0, UR8, PT ;  /* 0x0000000800007c0c */ /* 0x000fe2000bf26270 */
[C---:B------:R-:W-:Y:S01]  /*25cd0*/  IMAD.WIDE R8, R25.reuse, 0x2, R2 ;  /* 0x0000000219087825 */ /* 0x040fe200078e0202 */
[----:B------:R-:W-:Y:S01]  /*25ce0*/  ULDC UR10, c[0x0][0x228] ;  /* 0x00008a00000a7ab9 */ /* 0x000fe20000000800 */
[----:B--2---:R-:W-:Y:S01]  /*25cf0*/  PRMT R30, R26, 0x7632, R30 ;  /* 0x000076321a1e7816 */ /* 0x004fe2000000001e */
[----:B------:R-:W-:Y:S01]  /*25d00*/  ULDC UR12, c[0x0][0x228] ;  /* 0x00008a00000c7ab9 */ /* 0x000fe20000000800 */
[C---:B------:R-:W-:Y:S01]  /*25d10*/  VIADD R33, R25.reuse, UR4 ;  /* 0x0000000419217c36 */ /* 0x040fe20008000000 */
[----:B------:R-:W-:Y:S01]  /*25d20*/  ULDC UR4, c[0x0][0x22c] ;  /* 0x00008b0000047ab9 */ /* 0x000fe20000000800 */
[----:B------:R-:W-:Y:S01]  /*25d30*/  IMAD.WIDE R24, R25, 0x2, R6 ;  /* 0x0000000219187825 */ /* 0x000fe200078e0206 */
[----:B------:R-:W-:-:S03]  /*25d40*/  ULDC UR8, c[0x0][0x22c] ;  /* 0x00008b0000087ab9 */ /* 0x000fc60000000800 */
[----:B------:R-:W-:Y:S01]  /*25d50*/  IMAD.WIDE R28, R33, 0x2, R2 ;  /* 0x00000002211c7825 */ /* 0x000fe200078e0202 */
        /* <DEDUP_REMOVED lines=32> */
[----:B------:R-:W-:Y:S01]  /*25f60*/  ULDC UR10, c[0x0][0x228] ;  /* 0x00008a00000a7ab9 */ /* 0x000fe20000000800 */
[C---:B------:R-:W-:Y:S01]  /*25f70*/  ISETP.LT.AND P1, PT, R10.reuse, UR12, !P1 ;  /* 0x0000000c0a007c0c */ /* 0x040fe2000cf21270 */
[C---:B0-----:R-:W-:Y:S01]  /*25f80*/  VIADD R31, R35.reuse, UR8 ;  /* 0x00000008231f7c36 */ /* 0x041fe20008000000 */
[----:B------:R-:W-:Y:S01]  /*25f90*/  ISETP.LT.AND P4, PT, R10, UR16, !P4 ;  /* 0x000000100a007c0c */ /* 0x000fe2000e781270 */
[C---:B------:R-:W-:Y:S01]  /*25fa0*/  IMAD.WIDE R8, R35.reuse, 0x2, R2 ;  /* 0x0000000223087825 */ /* 0x040fe200078e0202 */
[----:B------:R-:W-:Y:S01]  /*25fb0*/  PRMT R30, R56, 0x7632, R30 ;  /* 0x00007632381e7816 */ /* 0x000fe2000000001e */
[----:B------:R-:W-:Y:S01]  /*25fc0*/  ULDC UR12, c[0x0][0x228] ;  /* 0x00008a00000c7ab9 */ /* 0x000fe20000000800 */
[----:B------:R-:W-:Y:S01]  /*25fd0*/  PRMT R32, R92, 0x7632, R32 ;  /* 0x000076325c207816 */ /* 0x000fe20000000020 */
[----:B--2---:R-:W-:Y:S01]  /*25fe0*/  IMAD.WIDE R24, R35, 0x2, R6 ;  /* 0x0000000223187825 */ /* 0x004fe200078e0206 */
[----:B------:R-:W-:Y:S01]  /*25ff0*/  ULDC UR14, c[0x0][0x228] ;  /* 0x00008a00000e7ab9 */ /* 0x000fe20000000800 */
[----:B------:R-:W-:Y:S01]  /*26000*/  ULDC UR8, c[0x0][0x22c] ;  /* 0x00008b0000087ab9 */ /* 0x000fe20000000800 */
[----:B------:R-:W-:Y:S01]  /*26010*/  ULDC UR16, c[0x0][0x228] ;  /* 0x00008a0000107ab9 */ /* 0x000fe20000000800 */
[----:B------:R-:W-:Y:S01]  /*26020*/  IMAD.WIDE R26, R31, 0x2, R2 ;  /* 0x000000021f1a7825 */ /* 0x000fe200078e0202 */
[----:B------:R-:W-:Y:S03]  /*26030*/  @P5 STG.E.U16 desc[UR6][R8.64], R56 ;  /* 0x0000003808005986 */ /* 0x000fe6000c101506 */
[----:B---3--:R-:W-:-:S02]  /*26040*/  VIADD R0, R4, 0x44 ;  /* 0x0000004404007836 */ /* 0x008fc40000000000 */
        /* <DEDUP_REMOVED lines=17> */
[----:B--2---:R-:W-:-:S03]  /*26160*/  PRMT R28, R57, 0x7632, R28 ;  /* 0x00007632391c7816 */ /* 0x004fc6000000001c */
[C---:B------:R-:W-:Y:S02]  /*26170*/  VIADD R29, R25.reuse, UR4 ;  /* 0x00000004191d7c36 */ /* 0x040fe40008000000 */
[----:B------:R0:W-:Y:S01]  /*26180*/  @P4 STG.E.U16 desc[UR6][R8.64], R57 ;  /* 0x0000003908004986 */ /* 0x0001e2000c101506 */
[----:B------:R-:W-:Y:S01]  /*26190*/  IMAD.WIDE R24, R25, 0x2, R6 ;  /* 0x0000000219187825 */ /* 0x000fe200078e0206 */
[----:B------:R-:W-:Y:S01]  /*261a0*/  ULDC UR4, c[0x0][0x22c] ;  /* 0x00008b0000047ab9 */ /* 0x000fe20000000800 */
[----:B------:R-:W-:Y:S01]  /*261b0*/  ISETP.LT.AND P0, PT, R10, UR10, !P0 ;  /* 0x0000000a0a007c0c */ /* 0x000fe2000c701270 */
[----:B------:R-:W-:Y:S01]  /*261c0*/  ULDC UR8, c[0x0][0x22c] ;  /* 0x00008b0000087ab9 */ /* 0x000fe20000000800 */
[----:B------:R-:W-:Y:S01]  /*261d0*/  IMAD.WIDE R26, R29, 0x2, R2 ;  /* 0x000000021d1a7825 */ /* 0x000fe200078e0202 */
[----:B------:R-:W-:Y:S01]  /*261e0*/  @P2 STG.E.U16 desc[UR6][R24.64], R28 ;  /* 0x0000001c18002986 */ /* 0x000fe2000c101506 */
[----:B------:R-:W-:Y:S02]  /*261f0*/  ULDC UR10, c[0x0][0x228] ;  /* 0x00008a00000a7ab9 */ /* 0x000fe40000000800 */
[----:B------:R-:W-:Y:S01]  /*26200*/  VIADD R0, R4, 0x46 ;  /* 0x0000004604007836 */ /* 0x000fe20000000000 */
[----:B------:R2:W-:Y:S01]  /*26210*/  @P6 STG.E.U16 desc[UR6][R26.64], R93 ;  /* 0x0000005d1a006986 */ /* 0x0005e2000c101506 */
[----:B------:R-:W-:Y:S01]  /*26220*/  ISETP.LT.AND P6, PT, R5, UR12, !P5 ;  /* 0x0000000c05007c0c */ /* 0x000fe2000efc1270 */
[C---:B0-----:R-:W-:Y:S01]  /*26230*/  IMAD.WIDE R8, R29.reuse, 0x2, R6 ;  /* 0x000000021d087825 */ /* 0x041fe200078e0206 */
[----:B------:R-:W-:Y:S01]  /*26240*/  ISETP.LT.AND P5, PT, R10, UR14, !P5 ;  /* 0x0000000e0a007c0c */ /* 0x000fe2000efa1270 */
[----:B------:R-:W-:Y:S01]  /*26250*/  ULDC UR12, c[0x0][0x228] ;  /* 0x00008a00000c7ab9 */ /* 0x000fe20000000800 */
[----:B------:R-:W-:Y:S01]  /*26260*/  ISETP.GE.AND P4, PT, R0, UR4, PT ;  /* 0x0000000400007c0c */ /* 0x000fe2000bf86270 */
[----:B------:R-:W-:Y:S01]  /*26270*/  ULDC UR4, c[0x0][0x248] ;  /* 0x0000920000047ab9 */ /* 0x000fe20000000800 */
[----:B------:R-:W-:Y:S01]  /*26280*/  VIADD R0, R4, 0x47 ;  /* 0x0000004704007836 */ /* 0x000fe20000000000 */
[----:B------:R-:W-:Y:S01]  /*26290*/  ULDC UR14, c[0x0][0x228] ;  /* 0x00008a00000e7ab9 */ /* 0x000fe20000000800 */
[----:B------:R-:W-:Y:S01]  /*262a0*/  VIADD R31, R29, UR4 ;  /* 0x000000041d1f7c36 */ /* 0x000fe20008000000 */
[----:B------:R-:W-:Y:S01]  /*262b0*/  ULDC UR4, c[0x0][0x22c] ;  /* 0x00008b0000047ab9 */ /* 0x000fe20000000800 */
[----:B--2---:R-:W-:-:S02]  /*262c0*/  PRMT R93, R93, 0x7632, R93 ;  /* 0x000076325d5d7816 */ /* 0x004fc4000000005d */
[C---:B------:R-:W-:Y:S01]  /*262d0*/  IMAD.WIDE R24, R31.reuse, 0x2, R2 ;  /* 0x000000021f187825 */ /* 0x040fe200078e0202 */
[----:B------:R-:W-:Y:S01]  /*262e0*/  ISETP.GE.AND P2, PT, R0, UR8, PT ;  /* 0x0000000800007c0c */ /* 0x000fe2000bf46270 */
[----:B------:R-:W-:Y:S01]  /*262f0*/  ULDC UR8, c[0x0][0x248] ;  /* 0x0000920000087ab9 */ /* 0x000fe20000000800 */
[----:B------:R-:W-:Y:S01]  /*26300*/  PRMT R0, R58, 0x7632, R0 ;  /* 0x000076323a007816 */ /* 0x000fe20000000000 */
        /* <DEDUP_REMOVED lines=13> */
[C---:B0-----:R-:W-:Y:S01]  /*263e0*/  IMAD.WIDE R8, R31.reuse, 0x2, R2 ;  /* 0x000000021f087825 */ /* 0x041fe200078e0202 */
        /* <DEDUP_REMOVED lines=122> */
[----:B------:R-:W-:Y:S01]  /*26b90*/  IMAD.WIDE R24, R31, 0x2, R2 ;  /* 0x000000021f187825 */ /* 0x000fe200078e0202 */
        /* <DEDUP_REMOVED lines=195> */
[----:B------:R-:W-:Y:S01]  /*277d0*/  PRMT R30, R71, 0x7632, R30 ;  /* 0x00007632471e7816 */ /* 0x000fe2000000001e */
[----:B------:R-:W-:Y:S01]  /*277e0*/  ULDC UR10, c[0x0][0x22c] ;  /* 0x00008b00000a7ab9 */ /* 0x000fe20000000800 */
        /* <DEDUP_REMOVED lines=33> */
[----:B------:R-:W-:Y:S01]  /*27a00*/  ULDC UR14, c[0x0][0x228] ;  /* 0x00008a00000e7ab9 */ /* 0x000fe20000000800 */
[----:B--2---:R-:W-:Y:S01]  /*27a10*/  IMAD.WIDE R24, R31, 0x2, R6 ;  /* 0x000000021f187825 */ /* 0x004fe200078e0206 */
[----:B------:R-:W-:Y:S01]  /*27a20*/  PRMT R31, R83, 0x7632, R31 ;  /* 0x00007632531f7816 */ /* 0x000fe2000000001f */
[----:B------:R-:W-:Y:S01]  /*27a30*/  ULDC UR8, c[0x0][0x22c] ;  /* 0x00008b0000087ab9 */ /* 0x000fe20000000800 */
[----:B------:R-:W-:Y:S01]  /*27a40*/  ULDC UR16, c[0x0][0x228] ;  /* 0x00008a0000107ab9 */ /* 0x000fe20000000800 */
[----:B---3--:R-:W-:Y:S01]  /*27a50*/  VIADD R0, R4, 0x62 ;  /* 0x0000006204007836 */ /* 0x008fe20000000000 */
[----:B------:R-:W-:Y:S01]  /*27a60*/  ULDC UR18, c[0x0][0x228] ;  /* 0x00008a0000127ab9 */ /* 0x000fe20000000800 */
[C---:B------:R-:W-:Y:S01]  /*27a70*/  IMAD.WIDE R26, R33.reuse, 0x2, R2 ;  /* 0x00000002211a7825 */ /* 0x040fe200078e0202 */
[----:B------:R-:W-:Y:S03]  /*27a80*/  @P5 STG.E.U16 desc[UR6][R8.64], R71 ;  /* 0x0000004708005986 */ /* 0x000fe6000c101506 */
[----:B------:R-:W-:Y:S01]  /*27a90*/  IMAD.WIDE R28, R33, 0x2, R6 ;  /* 0x00000002211c7825 */ /* 0x000fe200078e0206 */
[----:B------:R-:W-:Y:S01]  /*27aa0*/  ISETP.GE.AND P5, PT, R0, UR10, PT ;  /* 0x0000000a00007c0c */ /* 0x000fe2000bfa6270 */
[----:B------:R0:W-:Y:S01]  /*27ab0*/  @P1 STG.E.U16 desc[UR6][R24.64], R30 ;  /* 0x0000001e18001986 */ /* 0x0001e2000c101506 */
[----:B------:R-:W-:-:S03]  /*27ac0*/  ULDC UR10, c[0x0][0x228] ;  /* 0x00008a00000a7ab9 */ /* 0x000fc60000000800 */
        /* <DEDUP_REMOVED lines=160> */
[----:B------:R2:W-:Y:S03]  /*284d0*/  @P2 STG.E.U16 desc[UR6][R24.64], R16 ;  /* 0x0000001018002986 */ /* 0x0005e6000c101506 */
        /* <DEDUP_REMOVED lines=9> */
[----:B------:R-:W-:Y:S01]  /*28570*/  VIADD R0, R4, 0x6f ;  /* 0x0000006f04007836 */ /* 0x000fe20000000000 */
[----:B--2---:R-:W-:Y:S01]  /*28580*/  PRMT R24, R22, 0x7632, R24 ;  /* 0x0000763216187816 */ /* 0x004fe20000000018 */
[----:B------:R-:W-:Y:S01]  /*28590*/  VIADD R25, R29, UR4 ;  /* 0x000000041d197c36 */ /* 0x000fe20008000000 */
[----:B------:R-:W-:Y:S01]  /*285a0*/  ULDC UR4, c[0x0][0x22c] ;  /* 0x00008b0000047ab9 */ /* 0x000fe20000000800 */
[----:B---3--:R-:W-:Y:S01]  /*285b0*/  VIADD R26, R4, 0x70 ;  /* 0x00000070041a7836 */ /* 0x008fe20000000000 */
        /* <DEDUP_REMOVED lines=35> */
[----:B------:R3:W-:Y:S01]  /*287f0*/  @P6 STG.E.U16 desc[UR6][R20.64], R23 ;  /* 0x0000001714006986 */ /* 0x0007e2000c101506 */
[----:B------:R-:W-:Y:S01]  /*28800*/  ISETP.LT.AND P6, PT, R5, UR14, !P0 ;  /* 0x0000000e05007c0c */ /* 0x000fe2000c7c1270 */
[----:B------:R-:W-:Y:S01]  /*28810*/  VIADD R0, R4, 0x72 ;  /* 0x0000007204007836 */ /* 0x000fe20000000000 */
[----:B0-----:R-:W-:Y:S01]  /*28820*/  PRMT R18, R19, 0x7632, R18 ;  /* 0x0000763213127816 */ /* 0x001fe20000000012 */
[----:B------:R-:W-:Y:S01]  /*28830*/  @P4 STG.E.U16 desc[UR6][R24.64], R26 ;  /* 0x0000001a18004986 */ /* 0x000fe2000c101506 */
[----:B------:R-:W-:Y:S01]  /*28840*/  ISETP.LT.AND P4, PT, R5, UR10, !P2 ;  /* 0x0000000a05007c0c */ /* 0x000fe2000d781270 */
[----:B------:R-:W-:Y:S01]  /*28850*/  ULDC UR10, c[0x0][0x228] ;  /* 0x00008a00000a7ab9 */ /* 0x000fe20000000800 */
[----:B------:R-:W-:Y:S01]  /*28860*/  ISETP.LT.AND P2, PT, R10, UR12, !P2 ;  /* 0x0000000c0a007c0c */ /* 0x000fe2000d741270 */
[----:B--2---:R-:W-:Y:S01]  /*28870*/  VIADD R17, R27, UR4 ;  /* 0x000000041b117c36 */ /* 0x004fe20008000000 */
[----:B------:R-:W-:Y:S01]  /*28880*/  ULDC UR4, c[0x0][0x248] ;  /* 0x0000920000047ab9 */ /* 0x000fe20000000800 */
[----:B------:R-:W-:Y:S01]  /*28890*/  ISETP.GE.AND P1, PT, R0, UR8, PT ;  /* 0x0000000800007c0c */ /* 0x000fe2000bf26270 */
[----:B------:R-:W-:Y:S01]  /*288a0*/  ULDC UR12, c[0x0][0x228] ;  /* 0x00008a00000c7ab9 */ /* 0x000fe20000000800 */
[C---:B---3--:R-:W-:Y:S01]  /*288b0*/  VIADD R23, R17.reuse, UR4 ;  /* 0x0000000411177c36 */ /* 0x048fe20008000000 */
[----:B------:R-:W-:Y:S01]  /*288c0*/  ULDC UR4, c[0x0][0x22c] ;  /* 0x00008b0000047ab9 */ /* 0x000fe20000000800 */
        /* <DEDUP_REMOVED lines=567> */
[----:B------:R2:W-:Y:S01]  /*2ac40*/  @P2 STG.E.U16 desc[UR6][R12.64], R16 ;  /* 0x000000100c002986 */ /* 0x0005e2000c101506 */
        /* <DEDUP_REMOVED lines=9> */
[C---:B------:R-:W-:Y:S01]  /*2ace0*/  VIADD R0, R4.reuse, 0x9c ;  /* 0x0000009c04007836 */ /* 0x040fe20000000000 */
[----:B------:R-:W-:Y:S01]  /*2acf0*/  ULDC UR14, c[0x0][0x228] ;  /* 0x00008a00000e7ab9 */ /* 0x000fe20000000800 */
[----:B------:R-:W-:Y:S01]  /*2ad00*/  VIADD R19, R17, UR4 ;  /* 0x0000000411137c36 */ /* 0x000fe20008000000 */
[----:B------:R-:W-:Y:S01]  /*2ad10*/  ULDC UR4, c[0x0][0x22c] ;  /* 0x00008b0000047ab9 */ /* 0x000fe20000000800 */
[----:B--2---:R-:W-:Y:S01]  /*2ad20*/  VIADD R16, R4, 0x9d ;  /* 0x0000009d04107836 */ /* 0x004fe20000000000 */
[----:B---3--:R-:W-:Y:S01]  /*2ad30*/  PRMT R144, R144, 0x7632, R144 ;  /* 0x0000763290907816 */ /* 0x008fe20000000090 */
[C---:B------:R-:W-:Y:S01]  /*2ad40*/  IMAD.WIDE R12, R19.reuse, 0x2, R2 ;  /* 0x00000002130c7825 */ /* 0x040fe200078e0202 */
[----:B------:R-:W-:Y:S01]  /*2ad50*/  ISETP.GE.AND P2, PT, R0, UR8, PT ;  /* 0x0000000800007c0c */ /* 0x000fe2000bf46270 */
[----:B------:R-:W-:Y:S01]  /*2ad60*/  ULDC UR8, c[0x0][0x248] ;  /* 0x0000920000087ab9 */ /* 0x000fe20000000800 */
[----:B------:R-:W-:Y:S01]  /*2ad70*/  PRMT R0, R148, 0x7632, R0 ;  /* 0x0000763294007816 */ /* 0x000fe20000000000 */
[----:B------:R-:W-:Y:S01]  /*2ad80*/  IMAD.WIDE R14, R19, 0x2, R6 ;  /* 0x00000002130e7825 */ /* 0x000fe200078e0206 */
[----:B------:R0:W-:Y:S01]  /*2ad90*/  @P0 STG.E.U16 desc[UR6][R8.64], R144 ;  /* 0x0000009008000986 */ /* 0x0001e2000c101506 */
[----:B------:R-:W-:Y:S01]  /*2ada0*/  ISETP.GE.AND P0, PT, R16, UR4, PT ;  /* 0x0000000410007c0c */ /* 0x000fe2000bf06270 */
[----:B------:R-:W-:-:S02]  /*2adb0*/  ULDC UR4, c[0x0][0x248] ;  /* 0x0000920000047ab9 */ /* 0x000fc40000000800 */
[----:B------:R2:W-:Y:S01]  /*2adc0*/  @P6 STG.E.U16 desc[UR6][R12.64], R148 ;  /* 0x000000940c006986 */ /* 0x0005e2000c101506 */
[----:B------:R-:W-:Y:S01]  /*2add0*/  ISETP.LT.AND P6, PT, R5, UR10, !P1 ;  /* 0x0000000a05007c0c */ /* 0x000fe2000cfc1270 */
[----:B------:R-:W-:Y:S01]  /*2ade0*/  VIADD R19, R19, UR4 ;  /* 0x0000000413137c36 */ /* 0x000fe20008000000 */
[C---:B------:R-:W-:Y:S01]  /*2adf0*/  ISETP.LT.AND P1, PT, R10.reuse, UR12, !P1 ;  /* 0x0000000c0a007c0c */ /* 0x040fe2000cf21270 */
[----:B------:R3:W-:Y:S01]  /*2ae00*/  @P5 STG.E.U16 desc[UR6][R14.64], R0 ;  /* 0x000000000e005986 */ /* 0x0007e2000c101506 */
[----:B------:R-:W-:Y:S01]  /*2ae10*/  ISETP.LT.AND P5, PT, R5, UR14, !P4 ;  /* 0x0000000e05007c0c */ /* 0x000fe2000e7a1270 */
[C---:B------:R-:W-:Y:S01]  /*2ae20*/  VIADD R21, R19.reuse, UR8 ;  /* 0x0000000813157c36 */ /* 0x040fe20008000000 */
[----:B------:R-:W-:Y:S01]  /*2ae30*/  ISETP.LT.AND P4, PT, R10, UR16, !P4 ;  /* 0x000000100a007c0c */ /* 0x000fe2000e781270 */
[----:B0-----:R-:W-:Y:S01]  /*2ae40*/  IMAD.WIDE R8, R19, 0x2, R2 ;  /* 0x0000000213087825 */ /* 0x001fe200078e0202 */
[----:B------:R-:W-:Y:S01]  /*2ae50*/  PRMT R18, R145, 0x7632, R18 ;  /* 0x0000763291127816 */ /* 0x000fe20000000012 */
[----:B------:R-:W-:Y:S01]  /*2ae60*/  ULDC UR4, c[0x0][0x22c] ;  /* 0x00008b0000047ab9 */ /* 0x000fe20000000800 */
[----:B------:R-:W-:Y:S01]  /*2ae70*/  ULDC UR10, c[0x0][0x228] ;  /* 0x00008a00000a7ab9 */ /* 0x000fe20000000800 */
[----:B--2---:R-:W-:Y:S01]  /*2ae80*/  IMAD.WIDE R12, R19, 0x2, R6 ;  /* 0x00000002130c7825 */ /* 0x004fe200078e0206 */
[----:B------:R-:W-:Y:S01]  /*2ae90*/  PRMT R19, R149, 0x7632, R19 ;  /* 0x0000763295137816 */ /* 0x000fe20000000013 */
[----:B------:R-:W-:Y:S01]  /*2aea0*/  ULDC UR12, c[0x0][0x228] ;  /* 0x00008a00000c7ab9 */ /* 0x000fe20000000800 */
[----:B------:R-:W-:Y:S01]  /*2aeb0*/  ULDC UR14, c[0x0][0x228] ;  /* 0x00008a00000e7ab9 */ /* 0x000fe20000000800 */
[----:B---3--:R-:W-:Y:S01]  /*2aec0*/  IMAD.WIDE R14, R21, 0x2, R2 ;  /* 0x00000002150e7825 */ /* 0x008fe200078e0202 */
[----:B------:R-:W-:Y:S01]  /*2aed0*/  @P6 STG.E.U16 desc[UR6][R8.64], R145 ;  /* 0x0000009108006986 */ /* 0x000fe2000c101506 */
[----:B------:R-:W-:Y:S01]  /*2aee0*/  ULDC UR8, c[0x0][0x22c] ;  /* 0x00008b0000087ab9 */ /* 0x000fe20000000800 */
        /* <DEDUP_REMOVED lines=43> */
[----:B------:R-:W-:Y:S01]  /*2b1a0*/  IMAD.WIDE R12, R19, 0x2, R2 ;  /* 0x00000002130c7825 */ /* 0x000fe200078e0202 */
        /* <DEDUP_REMOVED lines=1122> */
[----:B------:R-:W-:Y:S01]  /*2f7d0*/  IMAD.WIDE R14, R19, 0x2, R6 ;  /* 0x00000002130e7825 */ /* 0x000fe200078e0206 */
[----:B------:R0:W-:Y:S03]  /*2f7e0*/  @P0 STG.E.U16 desc[UR6][R8.64], R230 ;  /* 0x000000e608000986 */ /* 0x0001e6000c101506 */
[----:B------:R-:W-:Y:S01]  /*2f7f0*/  VIADD R16, R4, 0xf2 ;  /* 0x000000f204107836 */ /* 0x000fe20000000000 */
[----:B------:R2:W-:Y:S04]  /*2f800*/  @P6 STG.E.U16 desc[UR6][R12.64], R227 ;  /* 0x000000e30c006986 */ /* 0x0005e8000c101506 */
[----:B------:R3:W-:Y:S01]  /*2f810*/  @P5 STG.E.U16 desc[UR6][R14.64], R0 ;  /* 0x000000000e005986 */ /* 0x0007e2000c101506 */
[----:B------:R-:W-:Y:S01]  /*2f820*/  ISETP.GE.AND P0, PT, R16, UR4, PT ;  /* 0x0000000410007c0c */ /* 0x000fe2000bf06270 */
[----:B------:R-:W-:Y:S01]  /*2f830*/  ULDC UR4, c[0x0][0x248] ;  /* 0x0000920000047ab9 */ /* 0x000fe20000000800 */
[----:B------:R-:W-:Y:S01]  /*2f840*/  ISETP.LT.AND P5, PT, R5, UR10, !P1 ;  /* 0x0000000a05007c0c */ /* 0x000fe2000cfa1270 */
[----:B------:R-:W-:Y:S01]  /*2f850*/  VIADD R19, R19, UR4 ;  /* 0x0000000413137c36 */ /* 0x000fe20008000000 */
[C---:B------:R-:W-:Y:S01]  /*2f860*/  ISETP.LT.AND P1, PT, R10.reuse, UR12, !P1 ;  /* 0x0000000c0a007c0c */ /* 0x040fe2000cf21270 */
[----:B------:R-:W-:Y:S01]  /*2f870*/  ULDC UR4, c[0x0][0x22c] ;  /* 0x00008b0000047ab9 */ /* 0x000fe20000000800 */
        /* <DEDUP_REMOVED lines=8> */
[----:B------:R-:W-:-:S03]  /*2f900*/  PRMT R19, R232, 0x7632, R19 ;  /* 0x00007632e8137816 */ /* 0x000fc60000000013 */
[----:B---3--:R-:W-:Y:S01]  /*2f910*/  VIADD R0, R4, 0xf3 ;  /* 0x000000f304007836 */ /* 0x008fe20000000000 */
[----:B------:R-:W-:Y:S01]  /*2f920*/  ULDC UR8, c[0x0][0x248] ;  /* 0x0000920000087ab9 */ /* 0x000fe20000000800 */
[C---:B------:R-:W-:Y:S01]  /*2f930*/  IMAD.WIDE R14, R21.reuse, 0x2, R2 ;  /* 0x00000002150e7825 */ /* 0x040fe200078e0202 */
[----:B------:R-:W-:Y:S01]  /*2f940*/  @P5 STG.E.U16 desc[UR6][R8.64], R231 ;  /* 0x000000e708005986 */ /* 0x000fe2000c101506 */
[----:B------:R-:W-:Y:S01]  /*2f950*/  ULDC UR16, c[0x0][0x228] ;  /* 0x00008a0000107ab9 */ /* 0x000fe20000000800 */
[----:B------:R-:W-:Y:S01]  /*2f960*/  ULDC UR10, c[0x0][0x22c] ;  /* 0x00008b00000a7ab9 */ /* 0x000fe20000000800 */
[----:B------:R-:W-:Y:S01]  /*2f970*/  IMAD.WIDE R16, R21, 0x2, R6 ;  /* 0x0000000215107825 */ /* 0x000fe200078e0206 */
[----:B------:R0:W-:Y:S01]  /*2f980*/  @P1 STG.E.U16 desc[UR6][R12.64], R18 ;  /* 0x000000120c001986 */ /* 0x0001e2000c101506 */
[----:B------:R-:W-:Y:S01]  /*2f990*/  ISETP.GE.AND P5, PT, R0, UR4, PT ;  /* 0x0000000400007c0c */ /* 0x000fe2000bfa6270 */
[----:B------:R-:W-:Y:S01]  /*2f9a0*/  ULDC UR4, c[0x0][0x248] ;  /* 0x0000920000047ab9 */ /* 0x000fe20000000800 */
[C---:B------:R-:W-:Y:S01]  /*2f9b0*/  ISETP.LT.AND P1, PT, R5.reuse, UR12, !P2 ;  /* 0x0000000c05007c0c */ /* 0x040fe2000d721270 */
[----:B------:R-:W-:Y:S01]  /*2f9c0*/  @P6 STG.E.U16 desc[UR6][R14.64], R232 ;  /* 0x000000e80e006986 */ /* 0x000fe2000c101506 */
[----:B------:R-:W-:Y:S01]  /*2f9d0*/  ISETP.LT.AND P2, PT, R10, UR14, !P2 ;  /* 0x0000000e0a007c0c */ /* 0x000fe2000d741270 */
[----:B------:R-:W-:Y:S01]  /*2f9e0*/  VIADD R0, R4, 0xf4 ;  /* 0x000000f404007836 */ /* 0x000fe20000000000 */
[----:B------:R-:W-:Y:S01]  /*2f9f0*/  ISETP.LT.AND P6, PT, R10, UR18, !P0 ;  /* 0x000000120a007c0c */ /* 0x000fe2000c7c1270 */
[----:B------:R2:W-:Y:S01]  /*2fa00*/  @P4 STG.E.U16 desc[UR6][R16.64], R19 ;  /* 0x0000001310004986 */ /* 0x0005e2000c101506 */
[----:B------:R-:W-:Y:S01]  /*2fa10*/  ISETP.LT.AND P4, PT, R5, UR16, !P0 ;  /* 0x0000001005007c0c */ /* 0x000fe2000c781270 */
[----:B------:R-:W-:Y:S01]  /*2fa20*/  ULDC UR12, c[0x0][0x228] ;  /* 0x00008a00000c7ab9 */ /* 0x000fe20000000800 */
[----:B0-----:R-:W-:Y:S01]  /*2fa30*/  VIADD R13, R21, UR4 ;  /* 0x00000004150d7c36 */ /* 0x001fe20008000000 */
[----:B------:R-:W-:Y:S01]  /*2fa40*/  PRMT R18, R236, 0x7632, R18 ;  /* 0x00007632ec127816 */ /* 0x000fe20000000012 */
[----:B------:R-:W-:Y:S01]  /*2fa50*/  ULDC UR4, c[0x0][0x248] ;  /* 0x0000920000047ab9 */ /* 0x000fe20000000800 */
[----:B------:R-:W-:Y:S01]  /*2fa60*/  PRMT R20, R233, 0x7632, R20 ;  /* 0x00007632e9147816 */ /* 0x000fe20000000014 */
[----:B------:R-:W-:Y:S01]  /*2fa70*/  IMAD.WIDE R8, R13, 0x2, R2 ;  /* 0x000000020d087825 */ /* 0x000fe200078e0202 */
[----:B------:R-:W-:-:S03]  /*2fa80*/  ULDC UR14, c[0x0][0x228] ;  /* 0x00008a00000e7ab9 */ /* 0x000fc60000000800 */
[C---:B--2---:R-:W-:Y:S01]  /*2fa90*/  VIADD R19, R13.reuse, UR8 ;  /* 0x000000080d137c36 */ /* 0x044fe20008000000 */
[----:B------:R-:W-:Y:S01]  /*2faa0*/  ISETP.GE.AND P0, PT, R0, UR10, PT ;  /* 0x0000000a00007c0c */ /* 0x000fe2000bf06270 */
[----:B------:R-:W-:Y:S01]  /*2fab0*/  IMAD.WIDE R12, R13, 0x2, R6 ;  /* 0x000000020d0c7825 */ /* 0x000fe200078e0206 */
[----:B------:R-:W-:Y:S01]  /*2fac0*/  @P1 STG.E.U16 desc[UR6][R8.64], R236 ;  /* 0x000000ec08001986 */ /* 0x000fe2000c101506 */
[----:B------:R-:W-:Y:S01]  /*2fad0*/  ULDC UR8, c[0x0][0x228] ;  /* 0x00008a0000087ab9 */ /* 0x000fe20000000800 */
[----:B------:R-:W-:Y:S01]  /*2fae0*/  ULDC UR10, c[0x0][0x228] ;  /* 0x00008a00000a7ab9 */ /* 0x000fe20000000800 */
[C---:B------:R-:W-:Y:S01]  /*2faf0*/  IMAD.WIDE R14, R19.reuse, 0x2, R2 ;  /* 0x00000002130e7825 */ /* 0x040fe200078e0202 */
[----:B------:R0:W-:Y:S03]  /*2fb00*/  @P2 STG.E.U16 desc[UR6][R12.64], R18 ;  /* 0x000000120c002986 */ /* 0x0001e6000c101506 */
[----:B------:R-:W-:Y:S01]  /*2fb10*/  IMAD.WIDE R16, R19, 0x2, R6 ;  /* 0x0000000213107825 */ /* 0x000fe200078e0206 */
[----:B------:R-:W-:-:S03]  /*2fb20*/  ISETP.LT.AND P2, PT, R5, UR8, !P5 ;  /* 0x0000000805007c0c */ /* 0x000fc6000ef41270 */
[----:B------:R-:W-:Y:S01]  /*2fb30*/  VIADD R0, R4, 0xf5 ;  /* 0x000000f504007836 */ /* 0x000fe20000000000 */
[----:B------:R-:W-:Y:S01]  /*2fb40*/  @P4 STG.E.U16 desc[UR6][R14.64], R233 ;  /* 0x000000e90e004986 */ /* 0x000fe2000c101506 */
[----:B------:R-:W-:Y:S01]  /*2fb50*/  ISETP.LT.AND P5, PT, R10, UR10, !P5 ;  /* 0x0000000a0a007c0c */ /* 0x000fe2000efa1270 */
[----:B------:R-:W-:Y:S01]  /*2fb60*/  ULDC UR8, c[0x0][0x228] ;  /* 0x00008a0000087ab9 */ /* 0x000fe20000000800 */
[----:B------:R-:W-:Y:S01]  /*2fb70*/  ISETP.LT.AND P4, PT, R5, UR12, !P0 ;  /* 0x0000000c05007c0c */ /* 0x000fe2000c781270 */
[----:B------:R2:W-:Y:S01]  /*2fb80*/  @P6 STG.E.U16 desc[UR6][R16.64], R20 ;  /* 0x0000001410006986 */ /* 0x0005e2000c101506 */
[----:B0-----:R-:W-:Y:S01]  /*2fb90*/  VIADD R13, R19, UR4 ;  /* 0x00000004130d7c36 */ /* 0x001fe20008000000 */
[----:B------:R-:W-:Y:S01]  /*2fba0*/  ISETP.GE.AND P1, PT, R0, UR5, PT ;  /* 0x0000000500007c0c */ /* 0x000fe2000bf26270 */
[----:B------:R-:W-:Y:S01]  /*2fbb0*/  ULDC UR5, c[0x0][0x248] ;  /* 0x0000920000057ab9 */ /* 0x000fe20000000800 */
[----:B------:R-:W-:Y:S01]  /*2fbc0*/  ISETP.LT.AND P6, PT, R10, UR14, !P0 ;  /* 0x0000000e0a007c0c */ /* 0x000fe2000c7c1270 */
[----:B------:R-:W-:Y:S01]  /*2fbd0*/  VIADD R19, R13, UR5 ;  /* 0x000000050d137c36 */ /* 0x000fe20008000000 */
[----:B------:R-:W-:Y:S01]  /*2fbe0*/  PRMT R18, R237, 0x7632, R18 ;  /* 0x00007632ed127816 */ /* 0x000fe20000000012 */
[C---:B------:R-:W-:Y:S01]  /*2fbf0*/  IMAD.WIDE R8, R13.reuse, 0x2, R2 ;  /* 0x000000020d087825 */ /* 0x040fe200078e0202 */
[----:B------:R-:W-:Y:S01]  /*2fc00*/  ULDC UR4, c[0x0][0x248] ;  /* 0x0000920000047ab9 */ /* 0x000fe20000000800 */
[----:B------:R-:W-:Y:S01]  /*2fc10*/  ULDC UR10, c[0x0][0x228] ;  /* 0x00008a00000a7ab9 */ /* 0x000fe20000000800 */
[----:B------:R-:W-:Y:S01]  /*2fc20*/  ULDC UR12, c[0x0][0x228] ;  /* 0x00008a00000c7ab9 */ /* 0x000fe20000000800 */
[----:B------:R-:W-:Y:S01]  /*2fc30*/  IMAD.WIDE R12, R13, 0x2, R6 ;  /* 0x000000020d0c7825 */ /* 0x000fe200078e0206 */
[----:B--2---:R-:W-:Y:S01]  /*2fc40*/  PRMT R20, R234, 0x7632, R20 ;  /* 0x00007632ea147816 */ /* 0x004fe20000000014 */
[----:B------:R-:W-:-:S02]  /*2fc50*/  ULDC UR5, c[0x0][0x248] ;  /* 0x0000920000057ab9 */ /* 0x000fc40000000800 */
[----:B------:R-:W-:Y:S02]  /*2fc60*/  VIADD R0, R4, 0xf6 ;  /* 0x000000f604007836 */ /* 0x000fe40000000000 */
[C---:B------:R-:W-:Y:S01]  /*2fc70*/  IMAD.WIDE R14, R19.reuse, 0x2, R2 ;  /* 0x00000002130e7825 */ /* 0x040fe200078e0202 */
[----:B------:R-:W-:Y:S03]  /*2fc80*/  @P2 STG.E.U16 desc[UR6][R8.64], R237 ;  /* 0x000000ed08002986 */ /* 0x000fe6000c101506 */
[----:B------:R-:W-:Y:S01]  /*2fc90*/  IMAD.WIDE R16, R19, 0x2, R6 ;  /* 0x0000000213107825 */ /* 0x000fe200078e0206 */
[----:B------:R0:W-:Y:S01]  /*2fca0*/  @P5 STG.E.U16 desc[UR6][R12.64], R18 ;  /* 0x000000120c005986 */ /* 0x0001e2000c101506 */
[----:B------:R-:W-:Y:S01]  /*2fcb0*/  ISETP.GE.AND P0, PT, R0, UR9, PT ;  /* 0x0000000900007c0c */ /* 0x000fe2000bf06270 */
[----:B------:R-:W-:Y:S02]  /*2fcc0*/  ULDC UR9, c[0x0][0x228] ;  /* 0x00008a0000097ab9 */ /* 0x000fe40000000800 */
[----:B------:R2:W-:Y:S01]  /*2fcd0*/  @P4 STG.E.U16 desc[UR6][R14.64], R234 ;  /* 0x000000ea0e004986 */ /* 0x0005e2000c101506 */
[----:B------:R-:W-:Y:S01]  /*2fce0*/  VIADD R0, R4, 0xf7 ;  /* 0x000000f704007836 */ /* 0x000fe20000000000 */
[----:B------:R-:W-:Y:S01]  /*2fcf0*/  ISETP.LT.AND P4, PT, R5, UR8, !P1 ;  /* 0x0000000805007c0c */ /* 0x000fe2000cf81270 */
[----:B------:R-:W-:Y:S01]  /*2fd00*/  ULDC UR8, c[0x0][0x228] ;  /* 0x00008a0000087ab9 */ /* 0x000fe20000000800 */
[----:B------:R3:W-:Y:S01]  /*2fd10*/  @P6 STG.E.U16 desc[UR6][R16.64], R20 ;  /* 0x0000001410006986 */ /* 0x0007e2000c101506 */
[----:B------:R-:W-:Y:S01]  /*2fd20*/  ISETP.LT.AND P1, PT, R10, UR9, !P1 ;  /* 0x000000090a007c0c */ /* 0x000fe2000cf21270 */
[----:B------:R-:W-:-:S02]  /*2fd30*/  ULDC UR9, c[0x0][0x228] ;  /* 0x00008a0000097ab9 */ /* 0x000fc40000000800 */
[----:B------:R-:W4:Y:S01]  /*2fd40*/  LDS.128 R20, [R11] ;  /* 0x000000000b147984 */ /* 0x000f220000000c00 */
[----:B0-----:R-:W-:Y:S01]  /*2fd50*/  VIADD R13, R19, UR4 ;  /* 0x00000004130d7c36 */ /* 0x001fe20008000000 */
[----:B------:R-:W-:Y:S01]  /*2fd60*/  ISETP.LT.AND P5, PT, R5, UR10, !P0 ;  /* 0x0000000a05007c0c */ /* 0x000fe2000c7a1270 */
[----:B------:R-:W-:Y:S01]  /*2fd70*/  ULDC UR4, c[0x0][0x248] ;  /* 0x0000920000047ab9 */ /* 0x000fe20000000800 */
[----:B------:R-:W-:Y:S01]  /*2fd80*/  ISETP.GE.AND P2, PT, R0, UR13, PT ;  /* 0x0000000d00007c0c */ /* 0x000fe2000bf46270 */
[----:B------:R-:W-:Y:S01]  /*2fd90*/  VIADD R0, R4, 0xf8 ;  /* 0x000000f804007836 */ /* 0x000fe20000000000 */
[----:B------:R-:W-:Y:S01]  /*2fda0*/  ISETP.LT.AND P6, PT, R10, UR12, !P0 ;  /* 0x0000000c0a007c0c */ /* 0x000fe2000c7c1270 */
[C---:B------:R-:W-:Y:S01]  /*2fdb0*/  VIADD R19, R13.reuse, UR5 ;  /* 0x000000050d137c36 */ /* 0x040fe20008000000 */
[----:B------:R-:W-:Y:S01]  /*2fdc0*/  PRMT R18, R238, 0x7632, R18 ;  /* 0x00007632ee127816 */ /* 0x000fe20000000012 */
[----:B------:R-:W-:Y:S01]  /*2fdd0*/  IMAD.WIDE R8, R13, 0x2, R2 ;  /* 0x000000020d087825 */ /* 0x000fe200078e0202 */
[----:B------:R-:W-:Y:S01]  /*2fde0*/  ISETP.GE.AND P0, PT, R0, UR11, PT ;  /* 0x0000000b00007c0c */ /* 0x000fe2000bf06270 */
[----:B------:R-:W-:Y:S01]  /*2fdf0*/  ULDC UR10, c[0x0][0x228] ;  /* 0x00008a00000a7ab9 */ /* 0x000fe20000000800 */
[----:B------:R-:W-:Y:S01]  /*2fe00*/  PRMT R24, R235, 0x7632, R24 ;  /* 0x00007632eb187816 */ /* 0x000fe20000000018 */
[----:B------:R-:W-:Y:S01]  /*2fe10*/  IMAD.WIDE R12, R13, 0x2, R6 ;  /* 0x000000020d0c7825 */ /* 0x000fe200078e0206 */
[----:B------:R-:W-:Y:S01]  /*2fe20*/  @P4 STG.E.U16 desc[UR6][R8.64], R238 ;  /* 0x000000ee08004986 */ /* 0x000fe2000c101506 */
[----:B------:R-:W-:Y:S01]  /*2fe30*/  ULDC UR11, c[0x0][0x228] ;  /* 0x00008a00000b7ab9 */ /* 0x000fe20000000800 */
[----:B------:R-:W-:Y:S01]  /*2fe40*/  ULDC UR5, c[0x0][0x248] ;  /* 0x0000920000057ab9 */ /* 0x000fe20000000800 */
[----:B--2---:R-:W-:Y:S01]  /*2fe50*/  IMAD.WIDE R14, R19, 0x2, R2 ;  /* 0x00000002130e7825 */ /* 0x004fe200078e0202 */
[----:B------:R0:W-:Y:S03]  /*2fe60*/  @P1 STG.E.U16 desc[UR6][R12.64], R18 ;  /* 0x000000120c001986 */ /* 0x0001e6000c101506 */
[----:B------:R-:W-:Y:S01]  /*2fe70*/  VIADD R0, R4, 0xf9 ;  /* 0x000000f904007836 */ /* 0x000fe20000000000 */
[----:B------:R-:W-:Y:S01]  /*2fe80*/  ISETP.LT.AND P1, PT, R5, UR8, !P2 ;  /* 0x0000000805007c0c */ /* 0x000fe2000d721270 */
[----:B---3--:R-:W-:Y:S01]  /*2fe90*/  IMAD.WIDE R16, R19, 0x2, R6 ;  /* 0x0000000213107825 */ /* 0x008fe200078e0206 */
[----:B------:R2:W-:Y:S01]  /*2fea0*/  @P5 STG.E.U16 desc[UR6][R14.64], R235 ;  /* 0x000000eb0e005986 */ /* 0x0005e2000c101506 */
[----:B------:R-:W-:Y:S01]  /*2feb0*/  ISETP.LT.AND P2, PT, R10, UR9, !P2 ;  /* 0x000000090a007c0c */ /* 0x000fe2000d741270 */
[----:B------:R-:W-:Y:S01]  /*2fec0*/  ULDC UR8, c[0x0][0x228] ;  /* 0x00008a0000087ab9 */ /* 0x000fe20000000800 */
[----:B------:R-:W-:Y:S01]  /*2fed0*/  ISETP.GE.AND P4, PT, R0, UR17, PT ;  /* 0x0000001100007c0c */ /* 0x000fe2000bf86270 */
[----:B------:R-:W-:Y:S01]  /*2fee0*/  VIADD R0, R4, 0xfa ;  /* 0x000000fa04007836 */ /* 0x000fe20000000000 */
[----:B------:R-:W-:Y:S01]  /*2fef0*/  ISETP.LT.AND P5, PT, R5, UR10, !P0 ;  /* 0x0000000a05007c0c */ /* 0x000fe2000c7a1270 */
[----:B0-----:R-:W-:Y:S01]  /*2ff00*/  VIADD R13, R19, UR4 ;  /* 0x00000004130d7c36 */ /* 0x001fe20008000000 */
[----:B------:R0:W-:Y:S01]  /*2ff10*/  @P6 STG.E.U16 desc[UR6][R16.64], R24 ;  /* 0x0000001810006986 */ /* 0x0001e2000c101506 */
[----:B------:R-:W-:Y:S01]  /*2ff20*/  ISETP.LT.AND P6, PT, R10, UR11, !P0 ;  /* 0x0000000b0a007c0c */ /* 0x000fe2000c7c1270 */
[----:B------:R-:W-:Y:S01]  /*2ff30*/  ULDC UR4, c[0x0][0x248] ;  /* 0x0000920000047ab9 */ /* 0x000fe20000000800 */
[C---:B------:R-:W-:Y:S01]  /*2ff40*/  VIADD R11, R13.reuse, UR5 ;  /* 0x000000050d0b7c36 */ /* 0x040fe20008000000 */
[----:B------:R-:W-:Y:S01]  /*2ff50*/  ISETP.GE.AND P0, PT, R0, UR15, PT ;  /* 0x0000000f00007c0c */ /* 0x000fe2000bf06270 */
[----:B------:R-:W-:Y:S01]  /*2ff60*/  IMAD.WIDE R8, R13, 0x2, R2 ;  /* 0x000000020d087825 */ /* 0x000fe200078e0202 */
[----:B------:R-:W-:Y:S01]  /*2ff70*/  PRMT R0, R239, 0x7632, R0 ;  /* 0x00007632ef007816 */ /* 0x000fe20000000000 */
[----:B------:R-:W-:Y:S01]  /*2ff80*/  ULDC UR5, c[0x0][0x228] ;  /* 0x00008a0000057ab9 */ /* 0x000fe20000000800 */
[----:B-1----:R-:W-:Y:S01]  /*2ff90*/  PRMT R18, R240, 0x7632, R18 ;  /* 0x00007632f0127816 */ /* 0x002fe20000000012 */
[----:B------:R-:W-:Y:S01]  /*2ffa0*/  IMAD.WIDE R12, R13, 0x2, R6 ;  /* 0x000000020d0c7825 */ /* 0x000fe200078e0206 */
[----:B------:R-:W-:Y:S01]  /*2ffb0*/  @P1 STG.E.U16 desc[UR6][R8.64], R239 ;  /* 0x000000ef08001986 */ /* 0x000fe2000c101506 */
[----:B------:R-:W-:Y:S01]  /*2ffc0*/  ULDC UR9, c[0x0][0x228] ;  /* 0x00008a0000097ab9 */ /* 0x000fe20000000800 */
[----:B------:R-:W-:Y:S01]  /*2ffd0*/  ULDC UR10, c[0x0][0x228] ;  /* 0x00008a00000a7ab9 */ /* 0x000fe20000000800 */
[----:B--2---:R-:W-:Y:S01]  /*2ffe0*/  IMAD.WIDE R14, R11, 0x2, R2 ;  /* 0x000000020b0e7825 */ /* 0x004fe200078e0202 */
[----:B------:R1:W-:Y:S01]  /*2fff0*/  @P2 STG.E.U16 desc[UR6][R12.64], R0 ;  /* 0x000000000c002986 */ /* 0x0003e2000c101506 */
[----:B------:R-:W-:-:S02]  /*30000*/  ULDC UR11, c[0x0][0x228] ;  /* 0x00008a00000b7ab9 */ /* 0x000fc40000000800 */
[----:B0-----:R-:W-:Y:S01]  /*30010*/  IMAD.WIDE R16, R11, 0x2, R6 ;  /* 0x000000020b107825 */ /* 0x001fe200078e0206 */
[----:B------:R-:W-:Y:S01]  /*30020*/  @P5 STG.E.U16 desc[UR6][R14.64], R240 ;  /* 0x000000f00e005986 */ /* 0x000fe2000c101506 */
[----:B------:R-:W-:Y:S01]  /*30030*/  ISETP.LT.AND P5, PT, R5, UR5, !P4 ;  /* 0x0000000505007c0c */ /* 0x000fe2000e7a1270 */
[----:B------:R-:W-:Y:S01]  /*30040*/  ULDC UR5, c[0x0][0x228] ;  /* 0x00008a0000057ab9 */ /* 0x000fe20000000800 */
[----:B------:R-:W-:Y:S01]  /*30050*/  ISETP.LT.AND P4, PT, R10, UR8, !P4 ;  /* 0x000000080a007c0c */ /* 0x000fe2000e781270 */
[----:B------:R0:W-:Y:S01]  /*30060*/  @P6 STG.E.U16 desc[UR6][R16.64], R18 ;  /* 0x0000001210006986 */ /* 0x0001e2000c101506 */
[----:B------:R-:W-:Y:S01]  /*30070*/  VIADD R11, R11, UR4 ;  /* 0x000000040b0b7c36 */ /* 0x000fe20008000000 */
[----:B------:R-:W-:Y:S01]  /*30080*/  ISETP.LT.AND P6, PT, R5, UR9, !P0 ;  /* 0x0000000905007c0c */ /* 0x000fe2000c7c1270 */
[----:B------:R-:W-:Y:S01]  /*30090*/  ULDC UR4, c[0x0][0x248] ;  /* 0x0000920000047ab9 */ /* 0x000fe20000000800 */
[C---:B------:R-:W-:Y:S01]  /*300a0*/  VIADD R19, R4.reuse, 0xfb ;  /* 0x000000fb04137836 */ /* 0x040fe20000000000 */
[----:B------:R-:W-:Y:S01]  /*300b0*/  ULDC UR8, c[0x0][0x228] ;  /* 0x00008a0000087ab9 */ /* 0x000fe20000000800 */
[----:B-1----:R-:W-:Y:S01]  /*300c0*/  VIADD R0, R4, 0xfc ;  /* 0x000000fc04007836 */ /* 0x002fe20000000000 */
[----:B------:R-:W-:Y:S01]  /*300d0*/  ULDC UR9, c[0x0][0x228] ;  /* 0x00008a0000097ab9 */ /* 0x000fe20000000800 */
[----:B------:R-:W-:-:S04]  /*300e0*/  IMAD.WIDE R8, R11, 0x2, R2 ;  /* 0x000000020b087825 */ /* 0x000fc800078e0202 */
[C---:B0-----:R-:W-:Y:S02]  /*300f0*/  VIADD R17, R11.reuse, UR4 ;  /* 0x000000040b117c36 */ /* 0x041fe40008000000 */
[----:B------:R-:W-:Y:S01]  /*30100*/  IMAD.WIDE R12, R11, 0x2, R6 ;  /* 0x000000020b0c7825 */ /* 0x000fe200078e0206 */
[----:B----4-:R-:W-:Y:S02]  /*30110*/  PRMT R11, R20, 0x7632, R11 ;  /* 0x00007632140b7816 */ /* 0x010fe4000000000b */
[----:B------:R-:W-:Y:S01]  /*30120*/  ISETP.GE.AND P1, PT, R19, UR21, PT ;  /* 0x0000001513007c0c */ /* 0x000fe2000bf26270 */
[----:B------:R-:W-:Y:S01]  /*30130*/  IMAD.WIDE R14, R17, 0x2, R2 ;  /* 0x00000002110e7825 */ /* 0x000fe200078e0202 */
[----:B------:R-:W-:Y:S01]  /*30140*/  ISETP.GE.AND P2, PT, R0, UR19, PT ;  /* 0x0000001300007c0c */ /* 0x000fe2000bf46270 */
[----:B------:R0:W-:Y:S01]  /*30150*/  @P5 STG.E.U16 desc[UR6][R8.64], R20 ;  /* 0x0000001408005986 */ /* 0x0001e2000c101506 */
[----:B------:R-:W-:Y:S01]  /*30160*/  ISETP.LT.AND P0, PT, R10, UR5, !P0 ;  /* 0x000000050a007c0c */ /* 0x000fe2000c701270 */
[----:B------:R-:W-:Y:S01]  /*30170*/  ULDC UR4, c[0x0][0x248] ;  /* 0x0000920000047ab9 */ /* 0x000fe20000000800 */
[----:B------:R-:W-:Y:S01]  /*30180*/  VIADD R16, R4, 0xfd ;  /* 0x000000fd04107836 */ /* 0x000fe20000000000 */
[----:B------:R1:W-:Y:S01]  /*30190*/  @P4 STG.E.U16 desc[UR6][R12.64], R11 ;  /* 0x0000000b0c004986 */ /* 0x0003e2000c101506 */
[----:B------:R-:W-:-:S02]  /*301a0*/  ISETP.LT.AND P4, PT, R5, UR8, !P1 ;  /* 0x0000000805007c0c */ /* 0x000fc4000cf81270 */
[----:B------:R-:W-:Y:S01]  /*301b0*/  PRMT R0, R241, 0x7632, R0 ;  /* 0x00007632f1007816 */ /* 0x000fe20000000000 */
[----:B------:R2:W-:Y:S01]  /*301c0*/  @P6 STG.E.U16 desc[UR6][R14.64], R241 ;  /* 0x000000f10e006986 */ /* 0x0005e2000c101506 */
[----:B------:R-:W-:Y:S01]  /*301d0*/  ISETP.LT.AND P1, PT, R10, UR9, !P1 ;  /* 0x000000090a007c0c */ /* 0x000fe2000cf21270 */
[----:B0-----:R-:W-:Y:S01]  /*301e0*/  IMAD.WIDE R8, R17, 0x2, R6 ;  /* 0x0000000211087825 */ /* 0x001fe200078e0206 */
[----:B------:R-:W-:Y:S01]  /*301f0*/  ISETP.LT.AND P6, PT, R5, UR10, !P2 ;  /* 0x0000000a05007c0c */ /* 0x000fe2000d7c1270 */
[----:B------:R-:W-:Y:S01]  /*30200*/  ULDC UR8, c[0x0][0x228] ;  /* 0x00008a0000087ab9 */ /* 0x000fe20000000800 */
[----:B------:R-:W-:Y:S01]  /*30210*/  ISETP.GE.AND P5, PT, R16, UR25, PT ;  /* 0x0000001910007c0c */ /* 0x000fe2000bfa6270 */
[----:B-1----:R-:W-:Y:S01]  /*30220*/  VIADD R11, R17, UR4 ;  /* 0x00000004110b7c36 */ /* 0x002fe20008000000 */
[----:B------:R-:W-:Y:S01]  /*30230*/  ULDC UR4, c[0x0][0x248] ;  /* 0x0000920000047ab9 */ /* 0x000fe20000000800 */
[----:B------:R-:W-:Y:S01]  /*30240*/  VIADD R4, R4, 0xfe ;  /* 0x000000fe04047836 */ /* 0x000fe20000000000 */
[----:B------:R-:W-:Y:S01]  /*30250*/  @P0 STG.E.U16 desc[UR6][R8.64], R0 ;  /* 0x0000000008000986 */ /* 0x000fe2000c101506 */
[C---:B------:R-:W-:Y:S01]  /*30260*/  VIADD R19, R11.reuse, UR4 ;  /* 0x000000040b137c36 */ /* 0x040fe20008000000 */
[----:B------:R-:W-:Y:S01]  /*30270*/  ULDC UR4, c[0x0][0x228] ;  /* 0x00008a0000047ab9 */ /* 0x000fe20000000800 */
[C---:B------:R-:W-:Y:S01]  /*30280*/  IMAD.WIDE R12, R11.reuse, 0x2, R2 ;  /* 0x000000020b0c7825 */ /* 0x040fe200078e0202 */
[----:B------:R-:W-:Y:S01]  /*30290*/  ULDC UR5, c[0x0][0x228] ;  /* 0x00008a0000057ab9 */ /* 0x000fe20000000800 */
[----:B------:R-:W-:Y:S01]  /*302a0*/  ULDC UR9, c[0x0][0x228] ;  /* 0x00008a0000097ab9 */ /* 0x000fe20000000800 */
[----:B------:R-:W-:Y:S01]  /*302b0*/  ULDC UR10, c[0x0][0x228] ;  /* 0x00008a00000a7ab9 */ /* 0x000fe20000000800 */
[----:B--2---:R-:W-:Y:S01]  /*302c0*/  IMAD.WIDE R14, R11, 0x2, R6 ;  /* 0x000000020b0e7825 */ /* 0x004fe200078e0206 */
[----:B------:R-:W-:-:S03]  /*302d0*/  PRMT R11, R21, 0x7632, R11 ;  /* 0x00007632150b7816 */ /* 0x000fc6000000000b */
[----:B------:R-:W-:Y:S01]  /*302e0*/  IMAD.WIDE R16, R19, 0x2, R2 ;  /* 0x0000000213107825 */ /* 0x000fe200078e0202 */
[----:B------:R-:W-:Y:S01]  /*302f0*/  @P4 STG.E.U16 desc[UR6][R12.64], R21 ;  /* 0x000000150c004986 */ /* 0x000fe2000c101506 */
[----:B------:R-:W-:-:S03]  /*30300*/  ISETP.GE.AND P0, PT, R4, UR23, PT ;  /* 0x0000001704007c0c */ /* 0x000fc6000bf06270 */
[----:B------:R0:W-:Y:S01]  /*30310*/  @P1 STG.E.U16 desc[UR6][R14.64], R11 ;  /* 0x0000000b0e001986 */ /* 0x0001e2000c101506 */
[C---:B------:R-:W-:Y:S01]  /*30320*/  ISETP.LT.AND P1, PT, R5.reuse, UR8, !P3 ;  /* 0x0000000805007c0c */ /* 0x040fe2000df21270 */
[----:B------:R-:W-:Y:S02]  /*30330*/  ULDC UR8, c[0x0][0x228] ;  /* 0x00008a0000087ab9 */ /* 0x000fe40000000800 */
[----:B------:R1:W-:Y:S01]  /*30340*/  @P6 STG.E.U16 desc[UR6][R16.64], R242 ;  /* 0x000000f210006986 */ /* 0x0003e2000c101506 */
[C---:B------:R-:W-:Y:S01]  /*30350*/  ISETP.LT.AND P6, PT, R5.reuse, UR4, !P5 ;  /* 0x0000000405007c0c */ /* 0x040fe2000efc1270 */
[----:B------:R-:W-:Y:S01]  /*30360*/  ULDC UR4, c[0x0][0x248] ;  /* 0x0000920000047ab9 */ /* 0x000fe20000000800 */
[C---:B------:R-:W-:Y:S02]  /*30370*/  ISETP.LT.AND P2, PT, R10.reuse, UR8, !P2 ;  /* 0x000000080a007c0c */ /* 0x040fe4000d741270 */
[----:B------:R-:W-:Y:S01]  /*30380*/  ISETP.LT.AND P4, PT, R5, UR5, !P0 ;  /* 0x0000000505007c0c */ /* 0x000fe2000c781270 */
[----:B------:R-:W-:Y:S01]  /*30390*/  ULDC UR5, c[0x0][0x248] ;  /* 0x0000920000057ab9 */ /* 0x000fe20000000800 */
[C---:B------:R-:W-:Y:S01]  /*303a0*/  ISETP.LT.AND P5, PT, R10.reuse, UR9, !P5 ;  /* 0x000000090a007c0c */ /* 0x040fe2000efa1270 */
[----:B0-----:R-:W-:Y:S01]  /*303b0*/  VIADD R11, R19, UR4 ;  /* 0x00000004130b7c36 */ /* 0x001fe20008000000 */
[C---:B------:R-:W-:Y:S01]  /*303c0*/  ISETP.LT.AND P0, PT, R10.reuse, UR10, !P0 ;  /* 0x0000000a0a007c0c */ /* 0x040fe2000c701270 */
[----:B------:R-:W-:Y:S01]  /*303d0*/  ULDC UR4, c[0x0][0x248] ;  /* 0x0000920000047ab9 */ /* 0x000fe20000000800 */
[----:B------:R-:W-:Y:S01]  /*303e0*/  ISETP.LT.AND P3, PT, R10, UR11, !P3 ;  /* 0x0000000b0a007c0c */ /* 0x000fe2000df61270 */
[----:B------:R-:W-:Y:S01]  /*303f0*/  VIADD R15, R11, UR5 ;  /* 0x000000050b0f7c36 */ /* 0x000fe20008000000 */
[----:B-1----:R-:W-:Y:S01]  /*30400*/  PRMT R242, R242, 0x7632, R242 ;  /* 0x00007632f2f27816 */ /* 0x002fe200000000f2 */
[----:B------:R-:W-:Y:S01]  /*30410*/  IMAD.WIDE R4, R19, 0x2, R6 ;  /* 0x0000000213047825 */ /* 0x000fe200078e0206 */
[----:B------:R-:W-:-:S03]  /*30420*/  PRMT R0, R22, 0x7632, R0 ;  /* 0x0000763216007816 */ /* 0x000fc60000000000 */
[----:B------:R-:W-:Y:S02]  /*30430*/  VIADD R17, R15, UR4 ;  /* 0x000000040f117c36 */ /* 0x000fe40008000000 */
[----:B------:R-:W-:Y:S01]  /*30440*/  IMAD.WIDE R8, R11, 0x2, R2 ;  /* 0x000000020b087825 */ /* 0x000fe200078e0202 */
[----:B------:R-:W-:-:S03]  /*30450*/  PRMT R16, R243, 0x7632, R16 ;  /* 0x00007632f3107816 */ /* 0x000fc60000000010 */
[----:B------:R-:W-:Y:S01]  /*30460*/  IMAD.WIDE R10, R11, 0x2, R6 ;  /* 0x000000020b0a7825 */ /* 0x000fe200078e0206 */
[----:B------:R0:W-:Y:S03]  /*30470*/  @P2 STG.E.U16 desc[UR6][R4.64], R242 ;  /* 0x000000f204002986 */ /* 0x0001e6000c101506 */
[C---:B------:R-:W-:Y:S01]  /*30480*/  IMAD.WIDE R12, R15.reuse, 0x2, R2 ;  /* 0x000000020f0c7825 */ /* 0x040fe200078e0202 */
[----:B------:R0:W-:Y:S03]  /*30490*/  @P6 STG.E.U16 desc[UR6][R8.64], R22 ;  /* 0x0000001608006986 */ /* 0x0001e6000c101506 */
[----:B------:R-:W-:Y:S01]  /*304a0*/  IMAD.WIDE R14, R15, 0x2, R6 ;  /* 0x000000020f0e7825 */ /* 0x000fe200078e0206 */
[----:B------:R0:W-:Y:S03]  /*304b0*/  @P5 STG.E.U16 desc[UR6][R10.64], R0 ;  /* 0x000000000a005986 */ /* 0x0001e6000c101506 */
[C---:B------:R-:W-:Y:S01]  /*304c0*/  IMAD.WIDE R2, R17.reuse, 0x2, R2 ;  /* 0x0000000211027825 */ /* 0x040fe200078e0202 */
[----:B------:R0:W-:Y:S04]  /*304d0*/  @P4 STG.E.U16 desc[UR6][R12.64], R243 ;  /* 0x000000f30c004986 */ /* 0x0001e8000c101506 */
[----:B------:R0:W-:Y:S01]  /*304e0*/  @P0 STG.E.U16 desc[UR6][R14.64], R16 ;  /* 0x000000100e000986 */ /* 0x0001e2000c101506 */
[----:B------:R-:W-:-:S03]  /*304f0*/  IMAD.WIDE R6, R17, 0x2, R6 ;  /* 0x0000000211067825 */ /* 0x000fc600078e0206 */
[----:B------:R0:W-:Y:S01]  /*30500*/  @P1 STG.E.U16 desc[UR6][R2.64], R23 ;  /* 0x0000001702001986 */ /* 0x0001e2000c101506 */
[----:B------:R-:W-:Y:S05]  /*30510*/  @!P3 EXIT ;  /* 0x000000000000b94d */ /* 0x000fea0003800000 */
[----:B0-----:R-:W-:-:S05]  /*30520*/  PRMT R3, R23, 0x7632, R3 ;  /* 0x0000763217037816 */ /* 0x001fca0000000003 */
[----:B------:R-:W-:Y:S01]  /*30530*/  STG.E.U16 desc[UR6][R6.64], R3 ;  /* 0x0000000306007986 */ /* 0x000fe2000c101506 */
[----:B------:R-:W-:Y:S05]  /*30540*/  EXIT ;  /* 0x000000000000794d */ /* 0x000fea0003800000 */
.L_x_2:
[----:B------:R-:W-:-:S00]  /*30550*/  BRA `(.L_x_2) ;  /* 0xfffffffc00fc7947 */ /* 0x000fc0000383ffff */
[----:B------:R-:W-:-:S00]  /*30560*/  NOP ;  /* 0x0000000000007918 */ /* 0x000fc00000000000 */
        /* <DEDUP_REMOVED lines=9> */
.L_x_3:


//--------------------- .nv.shared.matmul_kernel  --------------------------
	.section	.nv.shared.matmul_kernel,"aw",@nobits
	.sectionflags	@""
	.align	16
	.zero		1024


//--------------------- .nv.shared.reserved.0     --------------------------
	.section	.nv.shared.reserved.0,"aw",@nobits
	.weak		__nv_reservedSMEM_offset_0_alias
	.size		__nv_reservedSMEM_offset_0_alias, 0, 0
	.other		__nv_reservedSMEM_offset_0_alias,@"STO_CUDA_RESERVED_SHARED STV_DEFAULT"
__nv_reservedSMEM_offset_0_alias:
	.zero		0


//--------------------- .nv.constant0.matmul_kernel --------------------------
	.section	.nv.constant0.matmul_kernel,"a",@progbits
	.sectionflags	@""
	.align	4
.nv.constant0.matmul_kernel:
	.zero		608


//--------------------- SYMBOLS --------------------------

	.type		.nv.reservedSmem.offset0,@object
	.size		.nv.reservedSmem.offset0,0x4
